def matmul_kernel(
    a_ptr,
    b_ptr,
    c_ptr,
    M,
    N,
    K,
    stride_am,
    stride_ak,
    stride_bk,
    stride_bn,
    stride_cm,
    stride_cn,
    BLOCK_M: tl.constexpr,
    BLOCK_N: tl.constexpr,
    BLOCK_K: tl.constexpr,
    GROUP_M: tl.constexpr,
):
    pid = tl.program_id(axis=0)
    num_pid_m = tl.cdiv(M, BLOCK_M)
    num_pid_n = tl.cdiv(N, BLOCK_N)
    num_pid_in_group = GROUP_M * num_pid_n
    group_id = pid // num_pid_in_group
    first_pid_m = group_id * GROUP_M
    group_size_m = min(num_pid_m - first_pid_m, GROUP_M)
    pid_m = first_pid_m + ((pid % num_pid_in_group) % group_size_m)
    pid_n = (pid % num_pid_in_group) // group_size_m

    offs_am = (pid_m * BLOCK_M + tl.arange(0, BLOCK_M)) % M
    offs_bn = (pid_n * BLOCK_N + tl.arange(0, BLOCK_N)) % N
    offs_k = tl.arange(0, BLOCK_K)
    a_ptrs = a_ptr + offs_am[:, None] * stride_am + offs_k[None, :] * stride_ak
    b_ptrs = b_ptr + offs_k[:, None] * stride_bk + offs_bn[None, :] * stride_bn

    acc = tl.zeros((BLOCK_M, BLOCK_N), dtype=tl.float32)
    for kk in range(0, tl.cdiv(K, BLOCK_K)):
        a = tl.load(a_ptrs, mask=offs_k[None, :] < K - kk * BLOCK_K, other=0.0)
        b = tl.load(b_ptrs, mask=offs_k[:, None] < K - kk * BLOCK_K, other=0.0)
        acc = tl.dot(a, b, acc)
        a_ptrs += BLOCK_K * stride_ak
        b_ptrs += BLOCK_K * stride_bk

    c = acc.to(c_ptr.dtype.element_ty)
    offs_cm = pid_m * BLOCK_M + tl.arange(0, BLOCK_M)
    offs_cn = pid_n * BLOCK_N + tl.arange(0, BLOCK_N)
    c_ptrs = c_ptr + offs_cm[:, None] * stride_cm + offs_cn[None, :] * stride_cn
    mask = (offs_cm[:, None] < M) & (offs_cn[None, :] < N)
    tl.store(c_ptrs, c, mask=mask)

# config = {"BLOCK_K": 128, "BLOCK_M": 128, "BLOCK_N": 512, "GROUP_M": 8, "arch": "sm_90", "dtype": "fp8e4m3", "num_ctas": 2, "num_stages": 3, "num_warps": 4}
# arch = sm_90


// ===== COMPILED SASS (sm_90a) =====

	.target	sm_90a

	.elftype	@"ET_EXEC"


//--------------------- .note.nv.tkinfo           --------------------------
	.section	.note.nv.tkinfo,"",@"SHT_NOTE"
	.sectionflags	@"SHF_NOTE_NV_TKINFO"
	.tkinfo
        /*0018*/ 	.word	0x00000002
        /*0030*/ 	.string	""
        /*0030*/ 	.string	"ptxas"
        /*0030*/ 	.string	"Cuda compilation tools, release 13.0, V13.0.88"
        /*0030*/ 	.string	"Build cuda_13.0.r13.0/compiler.36424714_0"
        /*0030*/ 	.string	"-v  -suppress-debug-info  -lineinfo  -arch sm_90a "



//--------------------- .note.nv.cuinfo           --------------------------
	.section	.note.nv.cuinfo,"",@"SHT_NOTE"
	.sectionflags	@"SHF_NOTE_NV_CUINFO"
        /*0018*/ 	.short	0x0002
        /*001a*/ 	.short	0x005a
        /*001c*/ 	.short	0x0082
	.zero		2


//--------------------- .nv.info                  --------------------------
	.section	.nv.info,"",@"SHT_CUDA_INFO"
	.align	4


	//----- nvinfo : EIATTR_REGCOUNT
	.align		4
        /*0000*/ 	.byte	0x04, 0x2f
        /*0002*/ 	.short	(.L_1 - .L_0)
	.align		4
.L_0:
        /*0004*/ 	.word	index@(matmul_kernel)
        /*0008*/ 	.word	0x000000ff


	//----- nvinfo : EIATTR_FRAME_SIZE
	.align		4
.L_1:
        /*000c*/ 	.byte	0x04, 0x11
        /*000e*/ 	.short	(.L_3 - .L_2)
	.align		4
.L_2:
        /*0010*/ 	.word	index@(matmul_kernel)
        /*0014*/ 	.word	0x000010b0


	//----- nvinfo : EIATTR_MIN_STACK_SIZE
	.align		4
.L_3:
        /*0018*/ 	.byte	0x04, 0x12
        /*001a*/ 	.short	(.L_5 - .L_4)
	.align		4
.L_4:
        /*001c*/ 	.word	index@(matmul_kernel)
        /*0020*/ 	.word	0x000010b0
.L_5:


//--------------------- .nv.compat                --------------------------
	.section	.nv.compat,"",@"SHT_CUDA_COMPAT_INFO"
	.align	4
        /*0000*/ 	.byte	0x02, 0x09, 0x01, 0x00, 0x02, 0x02, 0x04, 0x00, 0x02, 0x05, 0x05, 0x00, 0x03, 0x07, 0x01, 0x01
        /*0010*/ 	.byte	0x02, 0x03, 0x00, 0x00, 0x02, 0x06, 0x01, 0x00, 0x04, 0x0b, 0x08, 0x00, 0x00, 0x00, 0x00, 0x00
        /*0020*/ 	.byte	0x00, 0x00, 0x00, 0x00


//--------------------- .nv.info.matmul_kernel    --------------------------
	.section	.nv.info.matmul_kernel,"",@"SHT_CUDA_INFO"
	.sectionflags	@""
	.align	4


	//----- nvinfo : EIATTR_CUDA_API_VERSION
	.align		4
        /*0000*/ 	.byte	0x04, 0x37
        /*0002*/ 	.short	(.L_7 - .L_6)
.L_6:
        /*0004*/ 	.word	0x00000082


	//----- nvinfo : EIATTR_KPARAM_INFO
	.align		4
.L_7:
        /*0008*/ 	.byte	0x04, 0x17
        /*000a*/ 	.short	(.L_9 - .L_8)
.L_8:
        /*000c*/ 	.word	0x00000000
        /*0010*/ 	.short	0x000d
        /*0012*/ 	.short	0x0048
        /*0014*/ 	.byte	0x00, 0xf4, 0x21, 0x00


	//----- nvinfo : EIATTR_KPARAM_INFO
	.align		4
.L_9:
        /*0018*/ 	.byte	0x04, 0x17
        /*001a*/ 	.short	(.L_11 - .L_10)
.L_10:
        /*001c*/ 	.word	0x00000000
        /*0020*/ 	.short	0x000c
        /*0022*/ 	.short	0x0040
        /*0024*/ 	.byte	0x00, 0xf4, 0x21, 0x00


	//----- nvinfo : EIATTR_KPARAM_INFO
	.align		4
.L_11:
        /*0028*/ 	.byte	0x04, 0x17
        /*002a*/ 	.short	(.L_13 - .L_12)
.L_12:
        /*002c*/ 	.word	0x00000000
        /*0030*/ 	.short	0x000b
        /*0032*/ 	.short	0x0038
        /*0034*/ 	.byte	0x00, 0xf0, 0x11, 0x00


	//----- nvinfo : EIATTR_KPARAM_INFO
	.align		4
.L_13:
        /*0038*/ 	.byte	0x04, 0x17
        /*003a*/ 	.short	(.L_15 - .L_14)
.L_14:
        /*003c*/ 	.word	0x00000000
        /*0040*/ 	.short	0x000a
        /*0042*/ 	.short	0x0034
        /*0044*/ 	.byte	0x00, 0xf0, 0x11, 0x00


	//----- nvinfo : EIATTR_KPARAM_INFO
	.align		4
.L_15:
        /*0048*/ 	.byte	0x04, 0x17
        /*004a*/ 	.short	(.L_17 - .L_16)
.L_16:
        /*004c*/ 	.word	0x00000000
        /*0050*/ 	.short	0x0009
        /*0052*/ 	.short	0x0030
        /*0054*/ 	.byte	0x00, 0xf0, 0x11, 0x00


	//----- nvinfo : EIATTR_KPARAM_INFO
	.align		4
.L_17:
        /*0058*/ 	.byte	0x04, 0x17
        /*005a*/ 	.short	(.L_19 - .L_18)
.L_18:
        /*005c*/ 	.word	0x00000000
        /*0060*/ 	.short	0x0008
        /*0062*/ 	.short	0x002c
        /*0064*/ 	.byte	0x00, 0xf0, 0x11, 0x00


	//----- nvinfo : EIATTR_KPARAM_INFO
	.align		4
.L_19:
        /*0068*/ 	.byte	0x04, 0x17
        /*006a*/ 	.short	(.L_21 - .L_20)
.L_20:
        /*006c*/ 	.word	0x00000000
        /*0070*/ 	.short	0x0007
        /*0072*/ 	.short	0x0028
        /*0074*/ 	.byte	0x00, 0xf0, 0x11, 0x00


	//----- nvinfo : EIATTR_KPARAM_INFO
	.align		4
.L_21:
        /*0078*/ 	.byte	0x04, 0x17
        /*007a*/ 	.short	(.L_23 - .L_22)
.L_22:
        /*007c*/ 	.word	0x00000000
        /*0080*/ 	.short	0x0006
        /*0082*/ 	.short	0x0024
        /*0084*/ 	.byte	0x00, 0xf0, 0x11, 0x00


	//----- nvinfo : EIATTR_KPARAM_INFO
	.align		4
.L_23:
        /*0088*/ 	.byte	0x04, 0x17
        /*008a*/ 	.short	(.L_25 - .L_24)
.L_24:
        /*008c*/ 	.word	0x00000000
        /*0090*/ 	.short	0x0005
        /*0092*/ 	.short	0x0020
        /*0094*/ 	.byte	0x00, 0xf0, 0x11, 0x00


	//----- nvinfo : EIATTR_KPARAM_INFO
	.align		4
.L_25:
        /*0098*/ 	.byte	0x04, 0x17
        /*009a*/ 	.short	(.L_27 - .L_26)
.L_26:
        /*009c*/ 	.word	0x00000000
        /*00a0*/ 	.short	0x0004
        /*00a2*/ 	.short	0x001c
        /*00a4*/ 	.byte	0x00, 0xf0, 0x11, 0x00


	//----- nvinfo : EIATTR_KPARAM_INFO
	.align		4
.L_27:
        /*00a8*/ 	.byte	0x04, 0x17
        /*00aa*/ 	.short	(.L_29 - .L_28)
.L_28:
        /*00ac*/ 	.word	0x00000000
        /*00b0*/ 	.short	0x0003
        /*00b2*/ 	.short	0x0018
        /*00b4*/ 	.byte	0x00, 0xf0, 0x11, 0x00


	//----- nvinfo : EIATTR_KPARAM_INFO
	.align		4
.L_29:
        /*00b8*/ 	.byte	0x04, 0x17
        /*00ba*/ 	.short	(.L_31 - .L_30)
.L_30:
        /*00bc*/ 	.word	0x00000000
        /*00c0*/ 	.short	0x0002
        /*00c2*/ 	.short	0x0010
        /*00c4*/ 	.byte	0x00, 0xf4, 0x21, 0x00


	//----- nvinfo : EIATTR_KPARAM_INFO
	.align		4
.L_31:
        /*00c8*/ 	.byte	0x04, 0x17
        /*00ca*/ 	.short	(.L_33 - .L_32)
.L_32:
        /*00cc*/ 	.word	0x00000000
        /*00d0*/ 	.short	0x0001
        /*00d2*/ 	.short	0x0008
        /*00d4*/ 	.byte	0x00, 0xf4, 0x21, 0x00


	//----- nvinfo : EIATTR_KPARAM_INFO
	.align		4
.L_33:
        /*00d8*/ 	.byte	0x04, 0x17
        /*00da*/ 	.short	(.L_35 - .L_34)
.L_34:
        /*00dc*/ 	.word	0x00000000
        /*00e0*/ 	.short	0x0000
        /*00e2*/ 	.short	0x0000
        /*00e4*/ 	.byte	0x00, 0xf4, 0x21, 0x00


	//----- nvinfo : EIATTR_EXPLICIT_CLUSTER
	.align		4
.L_35:
        /*00e8*/ 	.byte	0x01, 0x3e
	.zero		2


	//----- nvinfo : EIATTR_CTA_PER_CLUSTER
	.align		4
        /*00ec*/ 	.byte	0x04, 0x3d
        /*00ee*/ 	.short	(.L_37 - .L_36)
.L_36:
        /*00f0*/ 	.word	0x00000002
        /*00f4*/ 	.word	0x00000001
        /*00f8*/ 	.word	0x00000001


	//----- nvinfo : EIATTR_SPARSE_MMA_MASK
	.align		4
.L_37:
        /*00fc*/ 	.byte	0x03, 0x50
        /*00fe*/ 	.short	0x0000


	//----- nvinfo : EIATTR_MAXREG_COUNT
	.align		4
        /*0100*/ 	.byte	0x03, 0x1b
        /*0102*/ 	.short	0x00ff


	//----- nvinfo : EIATTR_NUM_BARRIERS
	.align		4
        /*0104*/ 	.byte	0x02, 0x4c
        /*0106*/ 	.byte	0x01
	.zero		1


	//----- nvinfo : EIATTR_ANNOTATIONS
	.align		4
        /*0108*/ 	.byte	0x04, 0x55
        /*010a*/ 	.short	(.L_39 - .L_38)


	//   ....[0]....
.L_38:
        /*010c*/ 	.word	0x00000001
        /*0110*/ 	.byte	0x80, 0x05, 0x00, 0x00, 0x01, 0x00, 0x00, 0x00, 0xb0, 0x05, 0x00, 0x00, 0x01, 0x00, 0x00, 0x00
        /* <DEDUP_REMOVED lines=1957> */
        /*7b70*/ 	.byte	0x40, 0xe4, 0x02, 0x00


	//----- nvinfo : EIATTR_MERCURY_ISA_VERSION
	.align		4
.L_39:
        /*7b74*/ 	.byte	0x03, 0x5f
        /*7b76*/ 	.short	0x0101


	//----- nvinfo : EIATTR_EXIT_INSTR_OFFSETS
	.align		4
        /*7b78*/ 	.byte	0x04, 0x1c
        /*7b7a*/ 	.short	(.L_41 - .L_40)


	//   ....[0]....
.L_40:
        /*7b7c*/ 	.word	0x00037490


	//   ....[1]....
        /*7b80*/ 	.word	0x000374b0


	//----- nvinfo : EIATTR_REQNTID
	.align		4
.L_41:
        /*7b84*/ 	.byte	0x04, 0x10
        /*7b86*/ 	.short	(.L_43 - .L_42)
.L_42:
        /*7b88*/ 	.word	0x00000080
        /*7b8c*/ 	.word	0x00000001
        /*7b90*/ 	.word	0x00000001


	//----- nvinfo : EIATTR_CBANK_PARAM_SIZE
	.align		4
.L_43:
        /*7b94*/ 	.byte	0x03, 0x19
        /*7b96*/ 	.short	0x0050


	//----- nvinfo : EIATTR_PARAM_CBANK
	.align		4
        /*7b98*/ 	.byte	0x04, 0x0a
        /*7b9a*/ 	.short	(.L_45 - .L_44)
	.align		4
.L_44:
        /*7b9c*/ 	.word	index@(.nv.constant0.matmul_kernel)
        /*7ba0*/ 	.short	0x0210
        /*7ba2*/ 	.short	0x0050


	//----- nvinfo : EIATTR_SW_WAR
	.align		4
.L_45:
        /*7ba4*/ 	.byte	0x04, 0x36
        /*7ba6*/ 	.short	(.L_47 - .L_46)
.L_46:
        /*7ba8*/ 	.word	0x00000008
.L_47:


//--------------------- .nv.callgraph             --------------------------
	.section	.nv.callgraph,"",@"SHT_CUDA_CALLGRAPH"
	.align	4
	.sectionentsize	8
	.align		4
        /*0000*/ 	.word	0x00000000
	.align		4
        /*0004*/ 	.word	0xffffffff
	.align		4
        /*0008*/ 	.word	0x00000000
	.align		4
        /*000c*/ 	.word	0xfffffffe
	.align		4
        /*0010*/ 	.word	0x00000000
	.align		4
        /*0014*/ 	.word	0xfffffffd
	.align		4
        /*0018*/ 	.word	0x00000000
	.align		4
        /*001c*/ 	.word	0xfffffffc


//--------------------- .text.matmul_kernel       --------------------------
	.section	.text.matmul_kernel,"ax",@progbits
	.align	128
        .global         matmul_kernel
        .type           matmul_kernel,@function
        .size           matmul_kernel,(.L_x_4 - matmul_kernel)
        .other          matmul_kernel,@"STO_CUDA_ENTRY STV_DEFAULT"
matmul_kernel:
.text.matmul_kernel:
[----:B------:R-:W0:Y:S08]  /*0000*/  LDC R1, c[0x0][0x28] ;  /* 0x00000a00ff017b82 */ /* 0x000e300000000800 */
[----:B------:R-:W1:Y:S01]  /*0010*/  LDC.64 R124, c[0x0][0x228] ;  /* 0x00008a00ff7c7b82 */ /* 0x000e620000000a00 */
[----:B------:R-:W2:Y:S01]  /*0020*/  S2R R10, SR_TID.X ;  /* 0x00000000000a7919 */ /* 0x000ea20000002100 */
[----:B0-----:R-:W-:Y:S01]  /*0030*/  VIADD R1, R1, 0xffffef50 ;  /* 0xffffef5001017836 */ /* 0x001fe20000000000 */
[----:B------:R-:W-:Y:S01]  /*0040*/  UMOV UR8, 0x400 ;  /* 0x0000040000087882 */ /* 0x000fe20000000000 */
[----:B------:R-:W-:-:S04]  /*0050*/  ULDC.64 UR16, c[0x0][0x208] ;  /* 0x0000820000107ab9 */ /* 0x000fc80000000a00 */
[----:B------:R-:W0:Y:S08]  /*0060*/  S2UR UR4, SR_CTAID.X ;  /* 0x00000000000479c3 */ /* 0x000e300000002500 */
[----:B------:R-:W3:Y:S01]  /*0070*/  S2UR UR5, SR_CgaCtaId ;  /* 0x00000000000579c3 */ /* 0x000ee20000008800 */
[----:B-1----:R-:W-:-:S05]  /*0080*/  VIADD R0, R125, 0x1ff ;  /* 0x000001ff7d007836 */ /* 0x002fca0000000000 */
[----:B------:R-:W-:Y:S02]  /*0090*/  SHF.R.S32.HI R3, RZ, 0x1f, R0 ;  /* 0x0000001fff037819 */ /* 0x000fe40000011400 */
[----:B0-----:R-:W-:Y:S01]  /*00a0*/  I2FP.F32.U32 R5, UR4 ;  /* 0x0000000400057c45 */ /* 0x001fe20008201000 */
[----:B------:R-:W-:Y:S01]  /*00b0*/  ULDC UR4, c[0x0][0x150] ;  /* 0x0000540000047ab9 */ /* 0x000fe20000000800 */
[----:B------:R-:W-:Y:S02]  /*00c0*/  LEA.HI R3, R3, R0, RZ, 0x9 ;  /* 0x0000000003037211 */ /* 0x000fe400078f48ff */
[----:B--2---:R-:W-:Y:S01]  /*00d0*/  LOP3.LUT R12, R10, 0x7f, RZ, 0xc0, !PT ;  /* 0x0000007f0a0c7812 */ /* 0x004fe200078ec0ff */
[----:B------:R-:W-:Y:S01]  /*00e0*/  FMUL R5, R5, UR4 ;  /* 0x0000000405057c20 */ /* 0x000fe20008400000 */
[----:B------:R-:W-:Y:S01]  /*00f0*/  SHF.R.S32.HI R3, RZ, 0x9, R3 ;  /* 0x00000009ff037819 */ /* 0x000fe20000011403 */
[----:B---3--:R-:W-:Y:S02]  /*0100*/  USHF.L.U32 UR4, UR5, 0x8, URZ ;  /* 0x0000000805047899 */ /* 0x008fe4000800063f */
[----:B------:R-:W-:-:S02]  /*0110*/  ULEA UR8, UR5, UR8, 0x18 ;  /* 0x0000000805087291 */ /* 0x000fc4000f8ec03f */
[----:B------:R-:W-:Y:S01]  /*0120*/  IMAD.SHL.U32 R4, R3, 0x8, RZ ;  /* 0x0000000803047824 */ /* 0x000fe200078e00ff */
[----:B------:R-:W0:Y:S01]  /*0130*/  F2I.U32.TRUNC.NTZ R5, R5 ;  /* 0x0000000500057305 */ /* 0x000e22000020f000 */
[----:B------:R-:W-:-:S03]  /*0140*/  ULOP3.LUT UR4, UR4, 0x100, URZ, 0xc0, !UPT ;  /* 0x0000010004047892 */ /* 0x000fc6000f8ec03f */
[----:B------:R-:W-:-:S04]  /*0150*/  IABS R7, R4 ;  /* 0x0000000400077213 */ /* 0x000fc80000000000 */
[----:B------:R-:W1:Y:S01]  /*0160*/  I2F.RP R0, R7 ;  /* 0x0000000700007306 */ /* 0x000e620000209400 */
[----:B0-----:R-:W-:-:S07]  /*0170*/  IABS R11, R5 ;  /* 0x00000005000b7213 */ /* 0x001fce0000000000 */
[----:B-1----:R-:W0:Y:S02]  /*0180*/  MUFU.RCP R0, R0 ;  /* 0x0000000000007308 */ /* 0x002e240000001000 */
[----:B0-----:R-:W-:Y:S01]  /*0190*/  VIADD R2, R0, 0xffffffe ;  /* 0x0ffffffe00027836 */ /* 0x001fe20000000000 */
[----:B------:R-:W-:-:S05]  /*01a0*/  IABS R0, R4 ;  /* 0x0000000400007213 */ /* 0x000fca0000000000 */
[----:B------:R0:W1:Y:S01]  /*01b0*/  F2I.FTZ.U32.TRUNC.NTZ R3, R2 ;  /* 0x0000000200037305 */ /* 0x000062000021f000 */
[----:B------:R-:W-:Y:S02]  /*01c0*/  IMAD.MOV R0, RZ, RZ, -R0 ;  /* 0x000000ffff007224 */ /* 0x000fe400078e0a00 */
[----:B0-----:R-:W-:Y:S02]  /*01d0*/  IMAD.MOV.U32 R2, RZ, RZ, RZ ;  /* 0x000000ffff027224 */ /* 0x001fe400078e00ff */
[----:B-1----:R-:W-:-:S04]  /*01e0*/  IMAD.MOV R6, RZ, RZ, -R3 ;  /* 0x000000ffff067224 */ /* 0x002fc800078e0a03 */
[----:B------:R-:W-:-:S04]  /*01f0*/  IMAD R9, R6, R7, RZ ;  /* 0x0000000706097224 */ /* 0x000fc800078e02ff */
[----:B------:R-:W-:-:S06]  /*0200*/  IMAD.HI.U32 R2, R3, R9, R2 ;  /* 0x0000000903027227 */ /* 0x000fcc00078e0002 */
[----:B------:R-:W-:-:S04]  /*0210*/  IMAD.HI.U32 R2, R2, R11, RZ ;  /* 0x0000000b02027227 */ /* 0x000fc800078e00ff */
[----:B------:R-:W-:-:S05]  /*0220*/  IMAD R0, R2, R0, R11 ;  /* 0x0000000002007224 */ /* 0x000fca00078e020b */
[----:B------:R-:W-:-:S13]  /*0230*/  ISETP.GT.U32.AND P1, PT, R7, R0, PT ;  /* 0x000000000700720c */ /* 0x000fda0003f24070 */
[----:B------:R-:W-:Y:S02]  /*0240*/  @!P1 IMAD.IADD R0, R0, 0x1, -R7 ;  /* 0x0000000100009824 */ /* 0x000fe400078e0a07 */
[----:B------:R-:W-:Y:S01]  /*0250*/  @!P1 VIADD R2, R2, 0x1 ;  /* 0x0000000102029836 */ /* 0x000fe20000000000 */
[----:B------:R-:W-:Y:S02]  /*0260*/  ISETP.NE.AND P1, PT, R4, RZ, PT ;  /* 0x000000ff0400720c */ /* 0x000fe40003f25270 */
[----:B------:R-:W-:Y:S02]  /*0270*/  ISETP.GE.U32.AND P0, PT, R0, R7, PT ;  /* 0x000000070000720c */ /* 0x000fe40003f06070 */
[----:B------:R-:W-:-:S04]  /*0280*/  LOP3.LUT R0, R5, R4, RZ, 0x3c, !PT ;  /* 0x0000000405007212 */ /* 0x000fc800078e3cff */
[----:B------:R-:W-:Y:S01]  /*0290*/  ISETP.GE.AND P2, PT, R0, RZ, PT ;  /* 0x000000ff0000720c */ /* 0x000fe20003f46270 */
[----:B------:R-:W-:-:S05]  /*02a0*/  VIADD R0, R124, 0x7f ;  /* 0x0000007f7c007836 */ /* 0x000fca0000000000 */
[----:B------:R-:W-:Y:S01]  /*02b0*/  SHF.R.S32.HI R3, RZ, 0x1f, R0 ;  /* 0x0000001fff037819 */ /* 0x000fe20000011400 */
[----:B------:R-:W-:-:S03]  /*02c0*/  @P0 VIADD R2, R2, 0x1 ;  /* 0x0000000102020836 */ /* 0x000fc60000000000 */
[----:B------:R-:W-:-:S03]  /*02d0*/  LEA.HI R3, R3, R0, RZ, 0x7 ;  /* 0x0000000003037211 */ /* 0x000fc600078f38ff */
[----:B------:R-:W-:Y:S01]  /*02e0*/  @!P2 IMAD.MOV R2, RZ, RZ, -R2 ;  /* 0x000000ffff02a224 */ /* 0x000fe200078e0a02 */
[----:B------:R-:W-:-:S05]  /*02f0*/  @!P1 LOP3.LUT R2, RZ, R4, RZ, 0x33, !PT ;  /* 0x00000004ff029212 */ /* 0x000fca00078e33ff */
[----:B------:R-:W-:Y:S02]  /*0300*/  IMAD.SHL.U32 R6, R2, 0x8, RZ ;  /* 0x0000000802067824 */ /* 0x000fe400078e00ff */
[----:B------:R-:W-:-:S03]  /*0310*/  IMAD.MOV R2, RZ, RZ, -R2 ;  /* 0x000000ffff027224 */ /* 0x000fc600078e0a02 */
[----:B------:R-:W-:Y:S01]  /*0320*/  LEA.HI.SX32 R3, R3, -R6, 0x19 ;  /* 0x8000000603037211 */ /* 0x000fe200078fcaff */
[----:B------:R-:W-:-:S03]  /*0330*/  IMAD R8, R4, R2, R5 ;  /* 0x0000000204087224 */ /* 0x000fc600078e0205 */
[----:B------:R-:W-:-:S04]  /*0340*/  VIMNMX R11, R3, 0x8, PT ;  /* 0x00000008030b7848 */ /* 0x000fc80003fe0100 */
[-C--:B------:R-:W-:Y:S02]  /*0350*/  IABS R7, R11.reuse ;  /* 0x0000000b00077213 */ /* 0x080fe40000000000 */
[----:B------:R-:W-:Y:S02]  /*0360*/  IABS R4, R11 ;  /* 0x0000000b00047213 */ /* 0x000fe40000000000 */
[----:B------:R-:W0:Y:S08]  /*0370*/  I2F.RP R0, R7 ;  /* 0x0000000700007306 */ /* 0x000e300000209400 */
[----:B0-----:R-:W0:Y:S02]  /*0380*/  MUFU.RCP R0, R0 ;  /* 0x0000000000007308 */ /* 0x001e240000001000 */
[----:B0-----:R-:W-:-:S02]  /*0390*/  VIADD R3, R0, 0xffffffe ;  /* 0x0ffffffe00037836 */ /* 0x001fc40000000000 */
[----:B------:R-:W-:Y:S02]  /*03a0*/  IMAD.MOV R0, RZ, RZ, -R4 ;  /* 0x000000ffff007224 */ /* 0x000fe400078e0a04 */
[----:B------:R-:W0:Y:S02]  /*03b0*/  LDC R4, c[0x0][0x230] ;  /* 0x00008c00ff047b82 */ /* 0x000e240000000800 */
[----:B------:R-:W1:Y:S02]  /*03c0*/  F2I.FTZ.U32.TRUNC.NTZ R3, R3 ;  /* 0x0000000300037305 */ /* 0x000e64000021f000 */
[----:B-1----:R-:W-:-:S04]  /*03d0*/  IMAD.MOV R9, RZ, RZ, -R3 ;  /* 0x000000ffff097224 */ /* 0x002fc800078e0a03 */
[----:B------:R-:W-:Y:S01]  /*03e0*/  IMAD.MOV.U32 R2, RZ, RZ, R9 ;  /* 0x000000ffff027224 */ /* 0x000fe200078e0009 */
[----:B------:R-:W-:Y:S01]  /*03f0*/  IABS R9, R8 ;  /* 0x0000000800097213 */ /* 0x000fe20000000000 */
[----:B0-----:R-:W-:Y:S02]  /*0400*/  VIADD R13, R4, 0x7f ;  /* 0x0000007f040d7836 */ /* 0x001fe40000000000 */
[----:B------:R-:W-:Y:S02]  /*0410*/  IMAD R5, R2, R7, RZ ;  /* 0x0000000702057224 */ /* 0x000fe400078e02ff */
[----:B------:R-:W-:-:S04]  /*0420*/  IMAD.MOV.U32 R2, RZ, RZ, RZ ;  /* 0x000000ffff027224 */ /* 0x000fc800078e00ff */
        /* <DEDUP_REMOVED lines=9> */
[----:B------:R-:W-:-:S07]  /*04c0*/  ISETP.GE.AND P2, PT, R0, RZ, PT ;  /* 0x000000ff0000720c */ /* 0x000fce0003f46270 */
[----:B------:R-:W-:Y:S01]  /*04d0*/  @P0 VIADD R2, R2, 0x1 ;  /* 0x0000000102020836 */ /* 0x000fe20000000000 */
[----:B------:R-:W-:-:S05]  /*04e0*/  ISETP.GT.AND P0, PT, R13, 0x7f, PT ;  /* 0x0000007f0d00780c */ /* 0x000fca0003f04270 */
[----:B------:R-:W-:Y:S01]  /*04f0*/  @!P2 IMAD.MOV R2, RZ, RZ, -R2 ;  /* 0x000000ffff02a224 */ /* 0x000fe200078e0a02 */
[----:B------:R-:W-:-:S05]  /*0500*/  @!P1 LOP3.LUT R2, RZ, R11, RZ, 0x33, !PT ;  /* 0x0000000bff029212 */ /* 0x000fca00078e33ff */
[----:B------:R-:W-:-:S04]  /*0510*/  IMAD.MOV R0, RZ, RZ, -R2 ;  /* 0x000000ffff007224 */ /* 0x000fc800078e0a02 */
[----:B------:R-:W-:-:S04]  /*0520*/  IMAD R0, R11, R0, R8 ;  /* 0x000000000b007224 */ /* 0x000fc800078e0208 */
[----:B------:R-:W-:Y:S01]  /*0530*/  IMAD.IADD R3, R6, 0x1, R0 ;  /* 0x0000000106037824 */ /* 0x000fe200078e0200 */
[----:B------:R-:W-:-:S05]  /*0540*/  LEA R0, R2, UR4, 0x9 ;  /* 0x0000000402007c11 */ /* 0x000fca000f8e48ff */
[C---:B------:R-:W-:Y:S02]  /*0550*/  VIADD R4, R0.reuse, 0x1 ;  /* 0x0000000100047836 */ /* 0x040fe40000000000 */
[C---:B------:R-:W-:Y:S02]  /*0560*/  VIADD R2, R0.reuse, 0x2 ;  /* 0x0000000200027836 */ /* 0x040fe40000000000 */
[C---:B------:R-:W-:Y:S01]  /*0570*/  VIADD R5, R0.reuse, 0x3 ;  /* 0x0000000300057836 */ /* 0x040fe20000000000 */
[----:B------:R0:W-:Y:S01]  /*0580*/  STL [R1+0x64], R4 ;  /* 0x0000640401007387 */ /* 0x0001e20000100800 */
[C---:B------:R-:W-:Y:S02]  /*0590*/  VIADD R252, R0.reuse, 0xf ;  /* 0x0000000f00fc7836 */ /* 0x040fe40000000000 */
[C---:B------:R-:W-:Y:S01]  /*05a0*/  VIADD R248, R0.reuse, 0x10 ;  /* 0x0000001000f87836 */ /* 0x040fe20000000000 */
[----:B------:R1:W-:Y:S01]  /*05b0*/  STL [R1+0x60], R2 ;  /* 0x0000600201007387 */ /* 0x0003e20000100800 */
[----:B------:R-:W-:-:S02]  /*05c0*/  VIADD R247, R0, 0x11 ;  /* 0x0000001100f77836 */ /* 0x000fc40000000000 */
[C---:B------:R-:W-:Y:S01]  /*05d0*/  VIADD R249, R0.reuse, 0x12 ;  /* 0x0000001200f97836 */ /* 0x040fe20000000000 */
[----:B------:R2:W-:Y:S01]  /*05e0*/  STL [R1+0x5c], R5 ;  /* 0x00005c0501007387 */ /* 0x0005e20000100800 */
[C---:B------:R-:W-:Y:S02]  /*05f0*/  VIADD R246, R0.reuse, 0x13 ;  /* 0x0000001300f67836 */ /* 0x040fe40000000000 */
[C---:B0-----:R-:W-:Y:S02]  /*0600*/  VIADD R4, R0.reuse, 0x4 ;  /* 0x0000000400047836 */ /* 0x041fe40000000000 */
[C---:B------:R-:W-:Y:S02]  /*0610*/  VIADD R245, R0.reuse, 0x14 ;  /* 0x0000001400f57836 */ /* 0x040fe40000000000 */
[C---:B-1----:R-:W-:Y:S01]  /*0620*/  VIADD R2, R0.reuse, 0x5 ;  /* 0x0000000500027836 */ /* 0x042fe20000000000 */
[----:B------:R0:W-:Y:S01]  /*0630*/  STL [R1+0x58], R4 ;  /* 0x0000580401007387 */ /* 0x0001e20000100800 */
[----:B------:R-:W-:-:S02]  /*0640*/  VIADD R244, R0, 0x15 ;  /* 0x0000001500f47836 */ /* 0x000fc40000000000 */
[C---:B--2---:R-:W-:Y:S01]  /*0650*/  VIADD R5, R0.reuse, 0x6 ;  /* 0x0000000600057836 */ /* 0x044fe20000000000 */
[----:B------:R1:W-:Y:S01]  /*0660*/  STL [R1+0x54], R2 ;  /* 0x0000540201007387 */ /* 0x0003e20000100800 */
[C---:B------:R-:W-:Y:S02]  /*0670*/  VIADD R6, R0.reuse, 0x17 ;  /* 0x0000001700067836 */ /* 0x040fe40000000000 */
[C---:B------:R-:W-:Y:S01]  /*0680*/  VIADD R7, R0.reuse, 0x18 ;  /* 0x0000001800077836 */ /* 0x040fe20000000000 */
[----:B------:R2:W-:Y:S01]  /*0690*/  STL [R1+0x50], R5 ;  /* 0x0000500501007387 */ /* 0x0005e20000100800 */
[C---:B------:R-:W-:Y:S02]  /*06a0*/  VIADD R8, R0.reuse, 0x19 ;  /* 0x0000001900087836 */ /* 0x040fe40000000000 */
[C---:B0-----:R-:W-:Y:S02]  /*06b0*/  VIADD R4, R0.reuse, 0x7 ;  /* 0x0000000700047836 */ /* 0x041fe40000000000 */
[----:B------:R-:W-:-:S02]  /*06c0*/  VIADD R228, R0, 0x1a ;  /* 0x0000001a00e47836 */ /* 0x000fc40000000000 */
[C---:B-1----:R-:W-:Y:S01]  /*06d0*/  VIADD R2, R0.reuse, 0x8 ;  /* 0x0000000800027836 */ /* 0x042fe20000000000 */
[----:B------:R0:W-:Y:S01]  /*06e0*/  STL [R1+0x4c], R4 ;  /* 0x00004c0401007387 */ /* 0x0001e20000100800 */
[C---:B------:R-:W-:Y:S02]  /*06f0*/  VIADD R227, R0.reuse, 0x1b ;  /* 0x0000001b00e37836 */ /* 0x040fe40000000000 */
[C---:B--2---:R-:W-:Y:S01]  /*0700*/  VIADD R5, R0.reuse, 0x9 ;  /* 0x0000000900057836 */ /* 0x044fe20000000000 */
[----:B------:R1:W-:Y:S01]  /*0710*/  STL [R1+0x48], R2 ;  /* 0x0000480201007387 */ /* 0x0003e20000100800 */
[C---:B------:R-:W-:Y:S02]  /*0720*/  VIADD R226, R0.reuse, 0x1c ;  /* 0x0000001c00e27836 */ /* 0x040fe40000000000 */
[C---:B------:R-:W-:Y:S01]  /*0730*/  VIADD R224, R0.reuse, 0x1d ;  /* 0x0000001d00e07836 */ /* 0x040fe20000000000 */
[----:B------:R2:W-:Y:S01]  /*0740*/  STL [R1+0x44], R5 ;  /* 0x0000440501007387 */ /* 0x0005e20000100800 */
[----:B------:R-:W-:-:S02]  /*0750*/  VIADD R229, R0, 0x1e ;  /* 0x0000001e00e57836 */ /* 0x000fc40000000000 */
[C---:B0-----:R-:W-:Y:S02]  /*0760*/  VIADD R4, R0.reuse, 0xa ;  /* 0x0000000a00047836 */ /* 0x041fe40000000000 */
[C---:B------:R-:W-:Y:S02]  /*0770*/  VIADD R225, R0.reuse, 0x1f ;  /* 0x0000001f00e17836 */ /* 0x040fe40000000000 */
[C---:B-1----:R-:W-:Y:S01]  /*0780*/  VIADD R2, R0.reuse, 0xb ;  /* 0x0000000b00027836 */ /* 0x042fe20000000000 */
[----:B------:R0:W-:Y:S01]  /*0790*/  STL [R1+0x40], R4 ;  /* 0x0000400401007387 */ /* 0x0001e20000100800 */
[C---:B------:R-:W-:Y:S02]  /*07a0*/  VIADD R223, R0.reuse, 0x20 ;  /* 0x0000002000df7836 */ /* 0x040fe40000000000 */
[C---:B--2---:R-:W-:Y:S01]  /*07b0*/  VIADD R5, R0.reuse, 0xc ;  /* 0x0000000c00057836 */ /* 0x044fe20000000000 */
        /* <DEDUP_REMOVED lines=8> */
[----:B------:R-:W-:Y:S01]  /*0840*/  STL [R1+0x24], R4 ;  /* 0x0000240401007387 */ /* 0x000fe20000100800 */
[----:B------:R-:W-:-:S02]  /*0850*/  VIADD R219, R0, 0x25 ;  /* 0x0000002500db7836 */ /* 0x000fc40000000000 */
[----:B--2---:R-:W-:Y:S01]  /*0860*/  IMAD R5, R3, 0x80, R12 ;  /* 0x0000008003057824 */ /* 0x004fe200078e020c */
[----:B------:R0:W-:Y:S01]  /*0870*/  STL [R1+0x20], R2 ;  /* 0x0000200201007387 */ /* 0x0001e20000100800 */
[C---:B------:R-:W-:Y:S02]  /*0880*/  VIADD R216, R0.reuse, 0x26 ;  /* 0x0000002600d87836 */ /* 0x040fe40000000000 */
[C---:B------:R-:W-:Y:S01]  /*0890*/  VIADD R215, R0.reuse, 0x27 ;  /* 0x0000002700d77836 */ /* 0x040fe20000000000 */
[----:B------:R1:W-:Y:S01]  /*08a0*/  STL [R1+0xe28], R5 ;  /* 0x000e280501007387 */ /* 0x0003e20000100800 */
[C---:B------:R-:W-:Y:S02]  /*08b0*/  VIADD R214, R0.reuse, 0x28 ;  /* 0x0000002800d67836 */ /* 0x040fe40000000000 */
[C---:B------:R-:W-:Y:S02]  /*08c0*/  VIADD R213, R0.reuse, 0x29 ;  /* 0x0000002900d57836 */ /* 0x040fe40000000000 */
[----:B------:R-:W-:-:S02]  /*08d0*/  VIADD R211, R0, 0x2a ;  /* 0x0000002a00d37836 */ /* 0x000fc40000000000 */
[C---:B0-----:R-:W-:Y:S02]  /*08e0*/  VIADD R2, R0.reuse, 0x16 ;  /* 0x0000001600027836 */ /* 0x041fe40000000000 */
[C---:B------:R-:W-:Y:S02]  /*08f0*/  VIADD R212, R0.reuse, 0x2b ;  /* 0x0000002b00d47836 */ /* 0x040fe40000000000 */
[C---:B------:R-:W-:Y:S02]  /*0900*/  VIADD R210, R0.reuse, 0x2c ;  /* 0x0000002c00d27836 */ /* 0x040fe40000000000 */
[C---:B------:R-:W-:Y:S02]  /*0910*/  VIADD R208, R0.reuse, 0x2d ;  /* 0x0000002d00d07836 */ /* 0x040fe40000000000 */
[C---:B------:R-:W-:Y:S02]  /*0920*/  VIADD R209, R0.reuse, 0x2e ;  /* 0x0000002e00d17836 */ /* 0x040fe40000000000 */
[----:B------:R-:W-:-:S02]  /*0930*/  VIADD R207, R0, 0x2f ;  /* 0x0000002f00cf7836 */ /* 0x000fc40000000000 */
[C---:B------:R-:W-:Y:S02]  /*0940*/  VIADD R217, R0.reuse, 0x30 ;  /* 0x0000003000d97836 */ /* 0x040fe40000000000 */
        /* <DEDUP_REMOVED lines=206> */
[----:B------:R-:W-:Y:S01]  /*1630*/  VIADD R243, R0, 0xff ;  /* 0x000000ff00f37836 */ /* 0x000fe20000000000 */
[----:B-1----:R-:W-:Y:S06]  /*1640*/  @P0 BRA `(.L_x_0) ;  /* 0x0000000c000c0947 */ /* 0x002fec0003800000 */
[----:B------:R-:W-:Y:S01]  /*1650*/  IMAD.SHL.U32 R2, R10, 0x10, RZ ;  /* 0x000000100a027824 */ /* 0x000fe200078e00ff */
[----:B------:R1:W-:Y:S01]  /*1660*/  STL [R1], RZ ;  /* 0x000000ff01007387 */ /* 0x0003e20000100800 */
[----:B------:R-:W-:Y:S02]  /*1670*/  CS2R R24, SRZ ;  /* 0x0000000000187805 */ /* 0x000fe4000001ff00 */
[----:B------:R-:W-:Y:S02]  /*1680*/  CS2R R26, SRZ ;  /* 0x00000000001a7805 */ /* 0x000fe4000001ff00 */
[----:B------:R-:W-:Y:S01]  /*1690*/  CS2R R28, SRZ ;  /* 0x00000000001c7805 */ /* 0x000fe2000001ff00 */
[----:B------:R1:W-:Y:S01]  /*16a0*/  STL [R1+0xe24], R2 ;  /* 0x000e240201007387 */ /* 0x0003e20000100800 */
[----:B------:R-:W-:Y:S02]  /*16b0*/  CS2R R30, SRZ ;  /* 0x00000000001e7805 */ /* 0x000fe4000001ff00 */
[----:B------:R-:W-:-:S02]  /*16c0*/  CS2R R32, SRZ ;  /* 0x0000000000207805 */ /* 0x000fc4000001ff00 */
[----:B------:R-:W-:Y:S01]  /*16d0*/  CS2R R34, SRZ ;  /* 0x0000000000227805 */ /* 0x000fe2000001ff00 */
[----:B------:R1:W-:Y:S01]  /*16e0*/  STL [R1+0x4], RZ ;  /* 0x000004ff01007387 */ /* 0x0003e20000100800 */
[----:B------:R-:W-:Y:S02]  /*16f0*/  CS2R R36, SRZ ;  /* 0x0000000000247805 */ /* 0x000fe4000001ff00 */
[----:B------:R-:W-:Y:S02]  /*1700*/  CS2R R38, SRZ ;  /* 0x0000000000267805 */ /* 0x000fe4000001ff00 */
[----:B------:R-:W-:Y:S01]  /*1710*/  CS2R R40, SRZ ;  /* 0x0000000000287805 */ /* 0x000fe2000001ff00 */
[----:B------:R1:W-:Y:S01]  /*1720*/  STL [R1+0x8], RZ ;  /* 0x000008ff01007387 */ /* 0x0003e20000100800 */
        /* <DEDUP_REMOVED lines=72> */
[----:B------:R-:W-:-:S03]  /*1bb0*/  CS2R R150, SRZ ;  /* 0x0000000000967805 */ /* 0x000fc6000001ff00 */
[----:B------:R1:W-:Y:S04]  /*1bc0*/  STL [R1+0x54], RZ ;  /* 0x000054ff01007387 */ /* 0x0003e80000100800 */
        /* <DEDUP_REMOVED lines=105> */
[----:B------:R1:W-:Y:S01]  /*2260*/  STL [R1+0x1fc], RZ ;  /* 0x0001fcff01007387 */ /* 0x0003e20000100800 */
[----:B------:R-:W-:Y:S05]  /*2270*/  BRA `(.L_x_1) ;  /* 0x000002b000587947 */ /* 0x000fea0003800000 */
.L_x_0:
[----:B------:R-:W-:Y:S01]  /*2280*/  IABS R240, R124 ;  /* 0x0000007c00f07213 */ /* 0x000fe20000000000 */
[----:B------:R0:W-:Y:S01]  /*2290*/  STL [R1+0xe68], R125 ;  /* 0x000e687d01007387 */ /* 0x0001e20000100800 */
[----:B------:R-:W-:Y:S01]  /*22a0*/  IABS R3, R125 ;  /* 0x0000007d00037213 */ /* 0x000fe20000000000 */
[----:B------:R-:W-:Y:S01]  /*22b0*/  ULDC UR9, c[0x0][0x23c] ;  /* 0x00008f0000097ab9 */ /* 0x000fe20000000800 */
[----:B------:R-:W1:Y:S01]  /*22c0*/  I2F.RP R4, R240 ;  /* 0x000000f000047306 */ /* 0x000e620000209400 */
[----:B------:R-:W-:Y:S01]  /*22d0*/  IABS R251, R242 ;  /* 0x000000f200fb7213 */ /* 0x000fe20000000000 */
[----:B------:R-:W-:Y:S01]  /*22e0*/  ULDC.64 UR4, c[0x0][0x218] ;  /* 0x0000860000047ab9 */ /* 0x000fe20000000a00 */
[----:B------:R-:W-:Y:S01]  /*22f0*/  ISETP.GE.AND P2, PT, R243, RZ, PT ;  /* 0x000000fff300720c */ /* 0x000fe20003f46270 */
[----:B------:R-:W-:Y:S01]  /*2300*/  ULDC.64 UR6, c[0x0][0x210] ;  /* 0x0000840000067ab9 */ /* 0x000fe20000000a00 */
[----:B------:R-:W-:Y:S01]  /*2310*/  ISETP.GE.AND P6, PT, R241, RZ, PT ;  /* 0x000000fff100720c */ /* 0x000fe20003fc6270 */
[----:B0-----:R-:W-:-:S02]  /*2320*/  IMAD.MOV.U32 R125, RZ, RZ, R5 ;  /* 0x000000ffff7d7224 */ /* 0x001fc400078e0005 */
[----:B------:R-:W0:Y:S01]  /*2330*/  I2F.RP R10, R3 ;  /* 0x00000003000a7306 */ /* 0x000e220000209400 */
[----:B------:R-:W-:-:S07]  /*2340*/  ISETP.GE.AND P3, PT, R242, RZ, PT ;  /* 0x000000fff200720c */ /* 0x000fce0003f66270 */
[----:B-1----:R-:W1:Y:S08]  /*2350*/  MUFU.RCP R4, R4 ;  /* 0x0000000400047308 */ /* 0x002e700000001000 */
[----:B0-----:R-:W0:Y:S01]  /*2360*/  MUFU.RCP R10, R10 ;  /* 0x0000000a000a7308 */ /* 0x001e220000001000 */
[----:B-1----:R-:W-:-:S07]  /*2370*/  VIADD R4, R4, 0xffffffe ;  /* 0x0ffffffe04047836 */ /* 0x002fce0000000000 */
[----:B------:R-:W1:Y:S01]  /*2380*/  F2I.FTZ.U32.TRUNC.NTZ R5, R4 ;  /* 0x0000000400057305 */ /* 0x000e62000021f000 */
[----:B0-----:R-:W-:-:S07]  /*2390*/  VIADD R10, R10, 0xffffffe ;  /* 0x0ffffffe0a0a7836 */ /* 0x001fce0000000000 */
[----:B------:R0:W2:Y:S01]  /*23a0*/  F2I.FTZ.U32.TRUNC.NTZ R11, R10 ;  /* 0x0000000a000b7305 */ /* 0x0000a2000021f000 */
[----:B-1----:R-:W-:Y:S01]  /*23b0*/  IMAD.MOV R4, RZ, RZ, -R5 ;  /* 0x000000ffff047224 */ /* 0x002fe200078e0a05 */
[----:B0-----:R-:W-:-:S03]  /*23c0*/  IABS R10, R125 ;  /* 0x0000007d000a7213 */ /* 0x001fc60000000000 */
[----:B------:R-:W-:Y:S02]  /*23d0*/  IMAD R250, R4, R240, RZ ;  /* 0x000000f004fa7224 */ /* 0x000fe400078e02ff */
[----:B------:R-:W-:-:S04]  /*23e0*/  IMAD.MOV.U32 R4, RZ, RZ, RZ ;  /* 0x000000ffff047224 */ /* 0x000fc800078e00ff */
[----:B------:R-:W-:-:S04]  /*23f0*/  IMAD.HI.U32 R250, R5, R250, R4 ;  /* 0x000000fa05fa7227 */ /* 0x000fc800078e0004 */
[----:B--2---:R-:W-:Y:S02]  /*2400*/  IMAD.MOV R4, RZ, RZ, -R11 ;  /* 0x000000ffff047224 */ /* 0x004fe400078e0a0b */
[----:B------:R-:W-:-:S04]  /*2410*/  IMAD.HI.U32 R250, R250, R10, RZ ;  /* 0x0000000afafa7227 */ /* 0x000fc800078e00ff */
[----:B------:R-:W-:Y:S02]  /*2420*/  IMAD.MOV R250, RZ, RZ, -R250 ;  /* 0x000000fffffa7224 */ /* 0x000fe400078e0afa */
[----:B------:R-:W-:Y:S02]  /*2430*/  IMAD R5, R4, R3, RZ ;  /* 0x0000000304057224 */ /* 0x000fe400078e02ff */
[----:B------:R-:W-:Y:S01]  /*2440*/  IMAD R4, R240, R250, R10 ;  /* 0x000000faf0047224 */ /* 0x000fe200078e020a */
[----:B------:R-:W-:Y:S01]  /*2450*/  IABS R250, R243 ;  /* 0x000000f300fa7213 */ /* 0x000fe20000000000 */
[----:B------:R-:W-:-:S03]  /*2460*/  IMAD.MOV.U32 R10, RZ, RZ, RZ ;  /* 0x000000ffff0a7224 */ /* 0x000fc600078e00ff */
[----:B------:R-:W-:Y:S01]  /*2470*/  ISETP.GT.U32.AND P0, PT, R240, R4, PT ;  /* 0x00000004f000720c */ /* 0x000fe20003f04070 */
[----:B------:R-:W-:Y:S01]  /*2480*/  IMAD.HI.U32 R5, R11, R5, R10 ;  /* 0x000000050b057227 */ /* 0x000fe200078e000a */
[----:B------:R-:W-:-:S03]  /*2490*/  IABS R10, R241 ;  /* 0x000000f1000a7213 */ /* 0x000fc60000000000 */
[----:B------:R-:W-:Y:S02]  /*24a0*/  IMAD.MOV.U32 R241, RZ, RZ, R251 ;  /* 0x000000fffff17224 */ /* 0x000fe400078e00fb */
[----:B------:R-:W-:-:S04]  /*24b0*/  IMAD.HI.U32 R11, R5, R250, RZ ;  /* 0x000000fa050b7227 */ /* 0x000fc800078e00ff */
[----:B------:R-:W-:Y:S02]  /*24c0*/  IMAD.MOV R11, RZ, RZ, -R11 ;  /* 0x000000ffff0b7224 */ /* 0x000fe400078e0a0b */
[----:B------:R-:W-:Y:S01]  /*24d0*/  @!P0 IMAD.IADD R4, R4, 0x1, -R240 ;  /* 0x0000000104048824 */ /* 0x000fe200078e0af0 */
[----:B------:R-:W-:Y:S01]  /*24e0*/  ISETP.GE.AND P0, PT, R125, RZ, PT ;  /* 0x000000ff7d00720c */ /* 0x000fe20003f06270 */
[----:B------:R-:W-:Y:S01]  /*24f0*/  IMAD R11, R3, R11, R250 ;  /* 0x0000000b030b7224 */ /* 0x000fe200078e02fa */
[----:B------:R-:W-:Y:S01]  /*2500*/  IABS R250, R239 ;  /* 0x000000ef00fa7213 */ /* 0x000fe20000000000 */
[----:B------:R-:W-:Y:S01]  /*2510*/  IMAD.HI.U32 R243, R5, R10, RZ ;  /* 0x0000000a05f37227 */ /* 0x000fe200078e00ff */
[----:B------:R-:W-:Y:S02]  /*2520*/  ISETP.GT.U32.AND P1, PT, R240, R4, PT ;  /* 0x00000004f000720c */ /* 0x000fe40003f24070 */
[----:B------:R-:W-:Y:S01]  /*2530*/  ISETP.GT.U32.AND P4, PT, R3, R11, PT ;  /* 0x0000000b0300720c */ /* 0x000fe20003f84070 */
[----:B------:R-:W-:-:S02]  /*2540*/  IMAD.MOV R251, RZ, RZ, -R243 ;  /* 0x000000fffffb7224 */ /* 0x000fc400078e0af3 */
[----:B------:R-:W-:-:S04]  /*2550*/  IMAD.HI.U32 R242, R5, R241, RZ ;  /* 0x000000f105f27227 */ /* 0x000fc800078e00ff */
[----:B------:R-:W-:Y:S02]  /*2560*/  IMAD R10, R3, R251, R10 ;  /* 0x000000fb030a7224 */ /* 0x000fe400078e020a */
[----:B------:R-:W-:Y:S02]  /*2570*/  IMAD.MOV R242, RZ, RZ, -R242 ;  /* 0x000000fffff27224 */ /* 0x000fe400078e0af2 */
[----:B------:R-:W-:Y:S01]  /*2580*/  @!P1 IMAD.IADD R4, R4, 0x1, -R240 ;  /* 0x0000000104049824 */ /* 0x000fe200078e0af0 */
[----:B------:R-:W-:Y:S01]  /*2590*/  ISETP.NE.AND P1, PT, R124, RZ, PT ;  /* 0x000000ff7c00720c */ /* 0x000fe20003f25270 */
[----:B------:R-:W-:Y:S01]  /*25a0*/  @!P4 IMAD.IADD R11, R11, 0x1, -R3 ;  /* 0x000000010b0bc824 */ /* 0x000fe200078e0a03 */
[C---:B------:R-:W-:Y:S01]  /*25b0*/  ISETP.GT.U32.AND P4, PT, R3.reuse, R10, PT ;  /* 0x0000000a0300720c */ /* 0x040fe20003f84070 */
[----:B------:R-:W-:Y:S02]  /*25c0*/  IMAD.MOV.U32 R243, RZ, RZ, R250 ;  /* 0x000000fffff37224 */ /* 0x000fe400078e00fa */
[C---:B------:R-:W-:Y:S01]  /*25d0*/  IMAD R242, R3.reuse, R242, R241 ;  /* 0x000000f203f27224 */ /* 0x040fe200078e02f1 */
[----:B------:R-:W-:Y:S01]  /*25e0*/  ISETP.GT.U32.AND P5, PT, R3, R11, PT ;  /* 0x0000000b0300720c */ /* 0x000fe20003fa4070 */
[----:B------:R-:W-:Y:S01]  /*25f0*/  @!P0 IMAD.MOV R4, RZ, RZ, -R4 ;  /* 0x000000ffff048224 */ /* 0x000fe200078e0a04 */
[----:B------:R-:W-:Y:S01]  /*2600*/  ISETP.GE.AND P0, PT, R239, RZ, PT ;  /* 0x000000ffef00720c */ /* 0x000fe20003f06270 */
[----:B------:R-:W-:Y:S01]  /*2610*/  IMAD.HI.U32 R240, R5, R243, RZ ;  /* 0x000000f305f07227 */ /* 0x000fe200078e00ff */
[----:B------:R-:W-:-:S02]  /*2620*/  IABS R239, R236 ;  /* 0x000000ec00ef7213 */ /* 0x000fc40000000000 */
[----:B------:R-:W-:Y:S01]  /*2630*/  IABS R241, R9 ;  /* 0x0000000900f17213 */ /* 0x000fe20000000000 */
[----:B------:R-:W-:Y:S01]  /*2640*/  IMAD.MOV R240, RZ, RZ, -R240 ;  /* 0x000000fffff07224 */ /* 0x000fe200078e0af0 */
[----:B------:R-:W-:Y:S01]  /*2650*/  @!P1 LOP3.LUT R4, RZ, R124, RZ, 0x33, !PT ;  /* 0x0000007cff049212 */ /* 0x000fe200078e33ff */
[--C-:B------:R-:W-:Y:S01]  /*2660*/  @!P4 IMAD.IADD R10, R10, 0x1, -R3.reuse ;  /* 0x000000010a0ac824 */ /* 0x100fe200078e0a03 */
[----:B------:R-:W-:Y:S01]  /*2670*/  ISETP.GT.U32.AND P1, PT, R3, R242, PT ;  /* 0x000000f20300720c */ /* 0x000fe20003f24070 */
[----:B------:R-:W-:Y:S01]  /*2680*/  IMAD.HI.U32 R250, R5, R239, RZ ;  /* 0x000000ef05fa7227 */ /* 0x000fe200078e00ff */
[----:B------:R-:W-:Y:S01]  /*2690*/  IABS R124, R186 ;  /* 0x000000ba007c7213 */ /* 0x000fe20000000000 */
[----:B------:R0:W-:Y:S01]  /*26a0*/  STL [R1+0xe4c], R4 ;  /* 0x000e4c0401007387 */ /* 0x0001e20000100800 */
[----:B------:R-:W-:Y:S01]  /*26b0*/  ISETP.GT.U32.AND P4, PT, R3, R10, PT ;  /* 0x0000000a0300720c */ /* 0x000fe20003f84070 */
[----:B------:R-:W-:Y:S02]  /*26c0*/  @!P5 IMAD.IADD R11, R11, 0x1, -R3 ;  /* 0x000000010b0bd824 */ /* 0x000fe400078e0a03 */
[----:B------:R-:W-:Y:S01]  /*26d0*/  IMAD R240, R3, R240, R243 ;  /* 0x000000f003f07224 */ /* 0x000fe200078e02f3 */
[----:B------:R-:W-:Y:S01]  /*26e0*/  IABS R243, R235 ;  /* 0x000000eb00f37213 */ /* 0x000fe20000000000 */
[----:B------:R-:W-:-:S02]  /*26f0*/  IMAD.MOV.U32 R125, RZ, RZ, R11 ;  /* 0x000000ffff7d7224 */ /* 0x000fc400078e000b */
[----:B------:R-:W-:Y:S01]  /*2700*/  IMAD.MOV R11, RZ, RZ, -R250 ;  /* 0x000000ffff0b7224 */ /* 0x000fe200078e0afa */
[----:B------:R-:W-:Y:S01]  /*2710*/  ISETP.GT.U32.AND P5, PT, R3, R240, PT ;  /* 0x000000f00300720c */ /* 0x000fe20003fa4070 */
[----:B------:R-:W-:-:S04]  /*2720*/  IMAD.HI.U32 R250, R5, R241, RZ ;  /* 0x000000f105fa7227 */ /* 0x000fc800078e00ff */
[----:B------:R-:W-:Y:S02]  /*2730*/  IMAD.MOV R250, RZ, RZ, -R250 ;  /* 0x000000fffffa7224 */ /* 0x000fe400078e0afa */
[--C-:B------:R-:W-:Y:S02]  /*2740*/  @!P4 IMAD.IADD R10, R10, 0x1, -R3.reuse ;  /* 0x000000010a0ac824 */ /* 0x100fe400078e0a03 */
[----:B------:R-:W-:Y:S02]  /*2750*/  @!P1 IMAD.IADD R242, R242, 0x1, -R3 ;  /* 0x00000001f2f29824 */ /* 0x000fe400078e0a03 */
[----:B------:R-:W-:Y:S01]  /*2760*/  @!P2 IMAD.MOV R125, RZ, RZ, -R125 ;  /* 0x000000ffff7da224 */ /* 0x000fe200078e0a7d */
[----:B------:R-:W-:Y:S01]  /*2770*/  ISETP.GE.AND P2, PT, R236, RZ, PT ;  /* 0x000000ffec00720c */ /* 0x000fe20003f46270 */
[C---:B------:R-:W-:Y:S01]  /*2780*/  IMAD R239, R3.reuse, R11, R239 ;  /* 0x0000000b03ef7224 */ /* 0x040fe200078e02ef */
[C---:B------:R-:W-:Y:S01]  /*2790*/  ISETP.GT.U32.AND P1, PT, R3.reuse, R242, PT ;  /* 0x000000f20300720c */ /* 0x040fe20003f24070 */
[C---:B------:R-:W-:Y:S01]  /*27a0*/  IMAD R236, R3.reuse, R250, R241 ;  /* 0x000000fa03ec7224 */ /* 0x040fe200078e02f1 */
[----:B------:R-:W-:Y:S01]  /*27b0*/  STL [R1+0x1c], R125 ;  /* 0x00001c7d01007387 */ /* 0x000fe20000100800 */
[----:B0-----:R-:W-:Y:S01]  /*27c0*/  IMAD.MOV.U32 R4, RZ, RZ, R10 ;  /* 0x000000ffff047224 */ /* 0x001fe200078e000a */
[C---:B------:R-:W-:Y:S01]  /*27d0*/  ISETP.GT.U32.AND P4, PT, R3.reuse, R239, PT ;  /* 0x000000ef0300720c */ /* 0x040fe20003f84070 */
[----:B------:R-:W-:Y:S01]  /*27e0*/  @!P5 IMAD.IADD R240, R240, 0x1, -R3 ;  /* 0x00000001f0f0d824 */ /* 0x000fe200078e0a03 */
[----:B------:R-:W-:Y:S01]  /*27f0*/  IABS R10, R180 ;  /* 0x000000b4000a7213 */ /* 0x000fe20000000000 */
[----:B------:R-:W-:Y:S01]  /*2800*/  @!P6 IMAD.MOV R4, RZ, RZ, -R4 ;  /* 0x000000ffff04e224 */ /* 0x000fe200078e0a04 */
[C---:B------:R-:W-:Y:S01]  /*2810*/  ISETP.GT.U32.AND P6, PT, R3.reuse, R236, PT ;  /* 0x000000ec0300720c */ /* 0x040fe20003fc4070 */
[----:B------:R-:W-:Y:S01]  /*2820*/  IMAD.MOV.U32 R11, RZ, RZ, R243 ;  /* 0x000000ffff0b7224 */ /* 0x000fe200078e00f3 */
[----:B------:R-:W-:Y:S01]  /*2830*/  ISETP.GT.U32.AND P5, PT, R3, R240, PT ;  /* 0x000000f00300720c */ /* 0x000fe20003fa4070 */
[C---:B------:R-:W-:Y:S01]  /*2840*/  IMAD.HI.U32 R243, R5.reuse, R124, RZ ;  /* 0x0000007c05f37227 */ /* 0x040fe200078e00ff */
[----:B------:R0:W-:Y:S03]  /*2850*/  STL [R1+0x18], R4 ;  /* 0x0000180401007387 */ /* 0x0001e60000100800 */
[----:B------:R-:W-:-:S04]  /*2860*/  IMAD.HI.U32 R241, R5, R11, RZ ;  /* 0x0000000b05f17227 */ /* 0x000fc800078e00ff */
[--C-:B------:R-:W-:Y:S02]  /*2870*/  @!P1 IMAD.IADD R242, R242, 0x1, -R3.reuse ;  /* 0x00000001f2f29824 */ /* 0x100fe400078e0a03 */
[----:B------:R-:W-:Y:S02]  /*2880*/  @!P4 IMAD.IADD R239, R239, 0x1, -R3 ;  /* 0x00000001efefc824 */ /* 0x000fe400078e0a03 */
[----:B------:R-:W-:Y:S02]  /*2890*/  IMAD.MOV R241, RZ, RZ, -R241 ;  /* 0x000000fffff17224 */ /* 0x000fe400078e0af1 */
[----:B0-----:R-:W-:Y:S01]  /*28a0*/  IMAD.MOV.U32 R4, RZ, RZ, R242 ;  /* 0x000000ffff047224 */ /* 0x001fe200078e00f2 */
[----:B------:R-:W-:Y:S01]  /*28b0*/  ISETP.GT.U32.AND P4, PT, R3, R239, PT ;  /* 0x000000ef0300720c */ /* 0x000fe20003f84070 */
[----:B------:R-:W-:Y:S01]  /*28c0*/  @!P6 IMAD.IADD R236, R236, 0x1, -R3 ;  /* 0x00000001ecece824 */ /* 0x000fe200078e0a03 */
[----:B------:R-:W-:Y:S01]  /*28d0*/  ISETP.GE.AND P6, PT, R9, RZ, PT ;  /* 0x000000ff0900720c */ /* 0x000fe20003fc6270 */
[----:B------:R-:W-:-:S02]  /*28e0*/  IMAD.MOV R243, RZ, RZ, -R243 ;  /* 0x000000fffff37224 */ /* 0x000fc400078e0af3 */
[C---:B------:R-:W-:Y:S01]  /*28f0*/  IMAD R11, R3.reuse, R241, R11 ;  /* 0x000000f1030b7224 */ /* 0x040fe200078e020b */
[----:B------:R-:W-:Y:S01]  /*2900*/  IABS R241, R17 ;  /* 0x0000001100f17213 */ /* 0x000fe20000000000 */
[----:B------:R-:W-:Y:S01]  /*2910*/  @!P3 IMAD.MOV R4, RZ, RZ, -R4 ;  /* 0x000000ffff04b224 */ /* 0x000fe200078e0a04 */
[C---:B------:R-:W-:Y:S01]  /*2920*/  ISETP.GT.U32.AND P3, PT, R3.reuse, R236, PT ;  /* 0x000000ec0300720c */ /* 0x040fe20003f64070 */
[----:B------:R-:W-:Y:S02]  /*2930*/  IMAD R124, R3, R243, R124 ;  /* 0x000000f3037c7224 */ /* 0x000fe400078e027c */
[----:B------:R-:W-:Y:S01]  /*2940*/  @!P5 IMAD.IADD R240, R240, 0x1, -R3 ;  /* 0x00000001f0f0d824 */ /* 0x000fe200078e0a03 */
[----:B------:R0:W-:Y:S01]  /*2950*/  STL [R1+0x14], R4 ;  /* 0x0000140401007387 */ /* 0x0001e20000100800 */
[----:B------:R-:W-:Y:S01]  /*2960*/  IMAD.HI.U32 R9, R5, R241, RZ ;  /* 0x000000f105097227 */ /* 0x000fe200078e00ff */
[C---:B------:R-:W-:Y:S02]  /*2970*/  ISETP.GT.U32.AND P1, PT, R3.reuse, R124, PT ;  /* 0x0000007c0300720c */ /* 0x040fe40003f24070 */
[----:B------:R-:W-:Y:S01]  /*2980*/  ISETP.GT.U32.AND P5, PT, R3, R11, PT ;  /* 0x0000000b0300720c */ /* 0x000fe20003fa4070 */
[----:B------:R-:W-:-:S04]  /*2990*/  IMAD.HI.U32 R242, R5, R10, RZ ;  /* 0x0000000a05f27227 */ /* 0x000fc800078e00ff */
[----:B------:R-:W-:Y:S02]  /*29a0*/  IMAD.MOV R9, RZ, RZ, -R9 ;  /* 0x000000ffff097224 */ /* 0x000fe400078e0a09 */
[----:B0-----:R-:W-:Y:S02]  /*29b0*/  IMAD.MOV.U32 R4, RZ, RZ, R240 ;  /* 0x000000ffff047224 */ /* 0x001fe400078e00f0 */
[----:B------:R-:W-:Y:S01]  /*29c0*/  @!P4 IMAD.IADD R239, R239, 0x1, -R3 ;  /* 0x00000001efefc824 */ /* 0x000fe200078e0a03 */
[----:B------:R-:W-:Y:S01]  /*29d0*/  ISETP.GE.AND P4, PT, R186, RZ, PT ;  /* 0x000000ffba00720c */ /* 0x000fe20003f86270 */
[----:B------:R-:W-:Y:S02]  /*29e0*/  @!P0 IMAD.MOV R4, RZ, RZ, -R4 ;  /* 0x000000ffff048224 */ /* 0x000fe400078e0a04 */
[----:B------:R-:W-:Y:S02]  /*29f0*/  IMAD.MOV R186, RZ, RZ, -R242 ;  /* 0x000000ffffba7224 */ /* 0x000fe400078e0af2 */
[----:B------:R-:W-:Y:S01]  /*2a00*/  IMAD R9, R3, R9, R241 ;  /* 0x0000000903097224 */ /* 0x000fe200078e02f1 */
[----:B------:R0:W-:Y:S01]  /*2a10*/  STL [R1+0x10], R4 ;  /* 0x0000100401007387 */ /* 0x0001e20000100800 */
[----:B------:R-:W-:-:S02]  /*2a20*/  @!P3 IMAD.IADD R236, R236, 0x1, -R3 ;  /* 0x00000001ececb824 */ /* 0x000fc400078e0a03 */
[C---:B------:R-:W-:Y:S01]  /*2a30*/  IMAD R10, R3.reuse, R186, R10 ;  /* 0x000000ba030a7224 */ /* 0x040fe200078e020a */
[----:B------:R-:W-:Y:S01]  /*2a40*/  ISETP.GT.U32.AND P3, PT, R3, R9, PT ;  /* 0x000000090300720c */ /* 0x000fe20003f64070 */
[--C-:B------:R-:W-:Y:S01]  /*2a50*/  @!P1 IMAD.IADD R124, R124, 0x1, -R3.reuse ;  /* 0x000000017c7c9824 */ /* 0x100fe200078e0a03 */
[----:B------:R-:W-:Y:S01]  /*2a60*/  IABS R186, R181 ;  /* 0x000000b500ba7213 */ /* 0x000fe20000000000 */
[----:B------:R-:W-:Y:S01]  /*2a70*/  @!P5 IMAD.IADD R11, R11, 0x1, -R3 ;  /* 0x000000010b0bd824 */ /* 0x000fe200078e0a03 */
[----:B------:R-:W-:Y:S01]  /*2a80*/  ISETP.GE.AND P1, PT, R235, RZ, PT ;  /* 0x000000ffeb00720c */ /* 0x000fe20003f26270 */
[----:B------:R-:W-:Y:S01]  /*2a90*/  IMAD.MOV.U32 R125, RZ, RZ, R239 ;  /* 0x000000ffff7d7224 */ /* 0x000fe200078e00ef */
[C---:B------:R-:W-:Y:S01]  /*2aa0*/  ISETP.GT.U32.AND P0, PT, R3.reuse, R124, PT ;  /* 0x0000007c0300720c */ /* 0x040fe20003f04070 */
[----:B0-----:R-:W-:Y:S01]  /*2ab0*/  IMAD.MOV.U32 R4, RZ, RZ, R236 ;  /* 0x000000ffff047224 */ /* 0x001fe200078e00ec */
[----:B------:R-:W-:Y:S01]  /*2ac0*/  ISETP.GT.U32.AND P5, PT, R3, R11, PT ;  /* 0x0000000b0300720c */ /* 0x000fe20003fa4070 */
[----:B------:R-:W-:Y:S01]  /*2ad0*/  @!P2 IMAD.MOV R125, RZ, RZ, -R125 ;  /* 0x000000ffff7da224 */ /* 0x000fe200078e0a7d */
[----:B------:R-:W-:Y:S01]  /*2ae0*/  ISETP.GE.AND P2, PT, R17, RZ, PT ;  /* 0x000000ff1100720c */ /* 0x000fe20003f46270 */
[----:B------:R-:W-:Y:S01]  /*2af0*/  @!P6 IMAD.MOV R4, RZ, RZ, -R4 ;  /* 0x000000ffff04e224 */ /* 0x000fe200078e0a04 */
[----:B------:R-:W-:Y:S01]  /*2b00*/  ISETP.GT.U32.AND P6, PT, R3, R10, PT ;  /* 0x0000000a0300720c */ /* 0x000fe20003fc4070 */
[----:B------:R-:W-:Y:S01]  /*2b10*/  @!P3 IMAD.IADD R9, R9, 0x1, -R3 ;  /* 0x000000010909b824 */ /* 0x000fe200078e0a03 */
[----:B------:R-:W-:Y:S01]  /*2b20*/  IABS R17, R182 ;  /* 0x000000b600117213 */ /* 0x000fe20000000000 */
[----:B------:R-:W-:Y:S01]  /*2b30*/  IMAD.HI.U32 R235, R5, R186, RZ ;  /* 0x000000ba05eb7227 */ /* 0x000fe200078e00ff */
[----:B------:R0:W-:Y:S01]  /*2b40*/  STL [R1+0xc], R125 ;  /* 0x00000c7d01007387 */ /* 0x0001e20000100800 */
[----:B------:R-:W-:-:S02]  /*2b50*/  ISETP.GE.AND P3, PT, R182, RZ, PT ;  /* 0x000000ffb600720c */ /* 0x000fc40003f66270 */
[--C-:B------:R-:W-:Y:S01]  /*2b60*/  @!P0 IMAD.IADD R124, R124, 0x1, -R3.reuse ;  /* 0x000000017c7c8824 */ /* 0x100fe200078e0a03 */
[----:B------:R-:W-:Y:S01]  /*2b70*/  ISETP.GE.AND P0, PT, R180, RZ, PT ;  /* 0x000000ffb400720c */ /* 0x000fe20003f06270 */
[----:B------:R-:W-:Y:S01]  /*2b80*/  @!P5 IMAD.IADD R11, R11, 0x1, -R3 ;  /* 0x000000010b0bd824 */ /* 0x000fe200078e0a03 */
[----:B------:R-:W-:Y:S01]  /*2b90*/  ISETP.GE.AND P5, PT, R181, RZ, PT ;  /* 0x000000ffb500720c */ /* 0x000fe20003fa6270 */
[----:B------:R-:W-:Y:S01]  /*2ba0*/  IMAD.MOV R235, RZ, RZ, -R235 ;  /* 0x000000ffffeb7224 */ /* 0x000fe200078e0aeb */
[----:B------:R-:W-:Y:S01]  /*2bb0*/  IABS R180, R12 ;  /* 0x0000000c00b47213 */ /* 0x000fe20000000000 */
[----:B------:R-:W-:Y:S01]  /*2bc0*/  @!P6 IMAD.IADD R10, R10, 0x1, -R3 ;  /* 0x000000010a0ae824 */ /* 0x000fe200078e0a03 */
[----:B------:R-:W-:Y:S01]  /*2bd0*/  ISETP.GT.U32.AND P6, PT, R3, R9, PT ;  /* 0x000000090300720c */ /* 0x000fe20003fc4070 */
[----:B0-----:R-:W-:Y:S01]  /*2be0*/  IMAD.MOV.U32 R125, RZ, RZ, R124 ;  /* 0x000000ffff7d7224 */ /* 0x001fe200078e007c */
[----:B------:R0:W-:Y:S01]  /*2bf0*/  STL [R1+0x8], R4 ;  /* 0x0000080401007387 */ /* 0x0001e20000100800 */
[----:B------:R-:W-:-:S04]  /*2c00*/  IMAD.HI.U32 R181, R5, R17, RZ ;  /* 0x0000001105b57227 */ /* 0x000fc800078e00ff */
[----:B------:R-:W-:Y:S01]  /*2c10*/  @!P4 IMAD.MOV R125, RZ, RZ, -R125 ;  /* 0x000000ffff7dc224 */ /* 0x000fe200078e0a7d */
[C---:B------:R-:W-:Y:S01]  /*2c20*/  ISETP.GT.U32.AND P4, PT, R3.reuse, R10, PT ;  /* 0x0000000a0300720c */ /* 0x040fe20003f84070 */
[----:B------:R-:W-:Y:S02]  /*2c30*/  IMAD.MOV R181, RZ, RZ, -R181 ;  /* 0x000000ffffb57224 */ /* 0x000fe400078e0ab5 */
[----:B0-----:R-:W-:Y:S01]  /*2c40*/  IMAD.MOV.U32 R4, RZ, RZ, R11 ;  /* 0x000000ffff047224 */ /* 0x001fe200078e000b */
[----:B------:R-:W-:Y:S01]  /*2c50*/  IABS R182, R13 ;  /* 0x0000000d00b67213 */ /* 0x000fe20000000000 */
[----:B------:R-:W-:Y:S01]  /*2c60*/  IMAD R11, R3, R235, R186 ;  /* 0x000000eb030b7224 */ /* 0x000fe200078e02ba */
[----:B------:R0:W-:Y:S01]  /*2c70*/  STL [R1+0x4], R125 ;  /* 0x0000047d01007387 */ /* 0x0001e20000100800 */
[----:B------:R-:W-:Y:S02]  /*2c80*/  IMAD.MOV.U32 R124, RZ, RZ, R180 ;  /* 0x000000ffff7c7224 */ /* 0x000fe400078e00b4 */
[----:B------:R-:W-:Y:S01]  /*2c90*/  @!P1 IMAD.MOV R4, RZ, RZ, -R4 ;  /* 0x000000ffff049224 */ /* 0x000fe200078e0a04 */
[----:B------:R-:W-:Y:S01]  /*2ca0*/  ISETP.GE.AND P1, PT, R12, RZ, PT ;  /* 0x000000ff0c00720c */ /* 0x000fe20003f26270 */
[----:B------:R-:W-:Y:S01]  /*2cb0*/  @!P6 IMAD.IADD R9, R9, 0x1, -R3 ;  /* 0x000000010909e824 */ /* 0x000fe200078e0a03 */
[C---:B------:R-:W-:Y:S01]  /*2cc0*/  ISETP.GT.U32.AND P6, PT, R3.reuse, R11, PT ;  /* 0x0000000b0300720c */ /* 0x040fe20003fc4070 */
[----:B------:R-:W-:-:S02]  /*2cd0*/  IMAD R12, R3, R181, R17 ;  /* 0x000000b5030c7224 */ /* 0x000fc400078e0211 */
[----:B------:R-:W-:-:S04]  /*2ce0*/  IMAD.HI.U32 R181, R5, R124, RZ ;  /* 0x0000007c05b57227 */ /* 0x000fc800078e00ff */
[----:B------:R-:W-:Y:S01]  /*2cf0*/  @!P4 IMAD.IADD R10, R10, 0x1, -R3 ;  /* 0x000000010a0ac824 */ /* 0x000fe200078e0a03 */
[----:B------:R-:W-:Y:S01]  /*2d00*/  IABS R186, R16 ;  /* 0x0000001000ba7213 */ /* 0x000fe20000000000 */
[----:B------:R-:W-:Y:S01]  /*2d10*/  IMAD.MOV R181, RZ, RZ, -R181 ;  /* 0x000000ffffb57224 */ /* 0x000fe200078e0ab5 */
[----:B------:R-:W-:Y:S01]  /*2d20*/  ISETP.GT.U32.AND P4, PT, R3, R12, PT ;  /* 0x0000000c0300720c */ /* 0x000fe20003f84070 */
[----:B------:R-:W-:Y:S01]  /*2d30*/  IMAD.HI.U32 R236, R5, R182, RZ ;  /* 0x000000b605ec7227 */ /* 0x000fe200078e00ff */
[----:B0-----:R-:W2:Y:S03]  /*2d40*/  LDL.LU R125, [R1+0x4c] ;  /* 0x00004c00017d7983 */ /* 0x001ea60000300800 */
[----:B------:R-:W-:Y:S02]  /*2d50*/  IMAD R124, R3, R181, R124 ;  /* 0x000000b5037c7224 */ /* 0x000fe400078e027c */
[----:B------:R-:W-:Y:S01]  /*2d60*/  @!P6 IMAD.IADD R11, R11, 0x1, -R3 ;  /* 0x000000010b0be824 */ /* 0x000fe200078e0a03 */
[----:B------:R-:W-:-:S05]  /*2d70*/  IABS R180, R28 ;  /* 0x0000001c00b47213 */ /* 0x000fca0000000000 */
[----:B------:R-:W-:Y:S01]  /*2d80*/  @!P4 IMAD.IADD R12, R12, 0x1, -R3 ;  /* 0x000000010c0cc824 */ /* 0x000fe200078e0a03 */
[C---:B------:R-:W-:Y:S02]  /*2d90*/  ISETP.GT.U32.AND P6, PT, R3.reuse, R124, PT ;  /* 0x0000007c0300720c */ /* 0x040fe40003fc4070 */
[----:B------:R-:W-:Y:S01]  /*2da0*/  IABS R17, R22 ;  /* 0x0000001600117213 */ /* 0x000fe20000000000 */
[----:B------:R-:W-:Y:S01]  /*2db0*/  @!P2 IMAD.MOV R9, RZ, RZ, -R9 ;  /* 0x000000ffff09a224 */ /* 0x000fe200078e0a09 */
[----:B------:R-:W-:Y:S01]  /*2dc0*/  ISETP.GT.U32.AND P4, PT, R3, R11, PT ;  /* 0x0000000b0300720c */ /* 0x000fe20003f84070 */
[----:B------:R-:W-:Y:S01]  /*2dd0*/  IMAD.HI.U32 R239, R5, R180, RZ ;  /* 0x000000b405ef7227 */ /* 0x000fe200078e00ff */
[----:B------:R-:W-:Y:S01]  /*2de0*/  ISETP.GT.U32.AND P2, PT, R3, R12, PT ;  /* 0x0000000c0300720c */ /* 0x000fe20003f44070 */
[----:B------:R0:W-:Y:S02]  /*2df0*/  STL [R1+0xe50], R4 ;  /* 0x000e500401007387 */ /* 0x0001e40000100800 */
[----:B------:R-:W-:-:S04]  /*2e00*/  IMAD.HI.U32 R235, R5, R186, RZ ;  /* 0x000000ba05eb7227 */ /* 0x000fc800078e00ff */
[----:B------:R-:W-:Y:S02]  /*2e10*/  @!P6 IMAD.IADD R124, R124, 0x1, -R3 ;  /* 0x000000017c7ce824 */ /* 0x000fe400078e0a03 */
[----:B------:R-:W-:Y:S01]  /*2e20*/  @!P0 IMAD.MOV R10, RZ, RZ, -R10 ;  /* 0x000000ffff0a8224 */ /* 0x000fe200078e0a0a */
[----:B------:R-:W-:Y:S01]  /*2e30*/  ISETP.GE.AND P0, PT, R16, RZ, PT ;  /* 0x000000ff1000720c */ /* 0x000fe20003f06270 */
[----:B------:R-:W-:Y:S01]  /*2e40*/  IMAD.HI.U32 R181, R5, R17, RZ ;  /* 0x0000001105b57227 */ /* 0x000fe200078e00ff */
[----:B------:R-:W-:Y:S01]  /*2e50*/  ISETP.GT.U32.AND P6, PT, R3, R124, PT ;  /* 0x0000007c0300720c */ /* 0x000fe20003fc4070 */
[----:B0-----:R-:W3:Y:S02]  /*2e60*/  LDL.LU R4, [R1+0x5c] ;  /* 0x00005c0001047983 */ /* 0x001ee40000300800 */
[----:B------:R-:W-:Y:S02]  /*2e70*/  IMAD.MOV R16, RZ, RZ, -R239 ;  /* 0x000000ffff107224 */ /* 0x000fe400078e0aef */
[----:B------:R-:W-:Y:S01]  /*2e80*/  IMAD.MOV R235, RZ, RZ, -R235 ;  /* 0x000000ffffeb7224 */ /* 0x000fe200078e0aeb */
[----:B------:R0:W-:Y:S01]  /*2e90*/  STL [R1+0xe54], R9 ;  /* 0x000e540901007387 */ /* 0x0001e20000100800 */
[----:B------:R-:W-:-:S02]  /*2ea0*/  IMAD.MOV R236, RZ, RZ, -R236 ;  /* 0x000000ffffec7224 */ /* 0x000fc400078e0aec */
[----:B------:R-:W-:Y:S02]  /*2eb0*/  IMAD.MOV R181, RZ, RZ, -R181 ;  /* 0x000000ffffb57224 */ /* 0x000fe400078e0ab5 */
[----:B------:R-:W-:Y:S02]  /*2ec0*/  IMAD R16, R3, R16, R180 ;  /* 0x0000001003107224 */ /* 0x000fe400078e02b4 */
[----:B------:R-:W-:Y:S02]  /*2ed0*/  @!P4 IMAD.IADD R11, R11, 0x1, -R3 ;  /* 0x000000010b0bc824 */ /* 0x000fe400078e0a03 */
[C---:B------:R-:W-:Y:S01]  /*2ee0*/  IMAD R186, R3.reuse, R235, R186 ;  /* 0x000000eb03ba7224 */ /* 0x040fe200078e02ba */
[----:B0-----:R-:W4:Y:S01]  /*2ef0*/  LDL.LU R9, [R1+0x54] ;  /* 0x0000540001097983 */ /* 0x001f220000300800 */
[C---:B------:R-:W-:Y:S02]  /*2f00*/  IMAD R182, R3.reuse, R236, R182 ;  /* 0x000000ec03b67224 */ /* 0x040fe400078e02b6 */
[----:B------:R-:W-:-:S02]  /*2f10*/  IMAD R17, R3, R181, R17 ;  /* 0x000000b503117224 */ /* 0x000fc400078e0211 */
[----:B------:R-:W-:Y:S01]  /*2f20*/  @!P5 IMAD.MOV R11, RZ, RZ, -R11 ;  /* 0x000000ffff0bd224 */ /* 0x000fe200078e0a0b */
[C---:B------:R-:W-:Y:S01]  /*2f30*/  ISETP.GT.U32.AND P5, PT, R3.reuse, R16, PT ;  /* 0x000000100300720c */ /* 0x040fe20003fa4070 */
[--C-:B------:R-:W-:Y:S01]  /*2f40*/  @!P2 IMAD.IADD R12, R12, 0x1, -R3.reuse ;  /* 0x000000010c0ca824 */ /* 0x100fe200078e0a03 */
[C---:B------:R-:W-:Y:S01]  /*2f50*/  ISETP.GT.U32.AND P4, PT, R3.reuse, R186, PT ;  /* 0x000000ba0300720c */ /* 0x040fe20003f84070 */
[----:B------:R-:W-:Y:S01]  /*2f60*/  @!P6 IMAD.IADD R124, R124, 0x1, -R3 ;  /* 0x000000017c7ce824 */ /* 0x000fe200078e0a03 */
[C---:B------:R-:W-:Y:S01]  /*2f70*/  ISETP.GT.U32.AND P2, PT, R3.reuse, R182, PT ;  /* 0x000000b60300720c */ /* 0x040fe20003f44070 */
[----:B------:R0:W-:Y:S01]  /*2f80*/  STL [R1+0xe58], R10 ;  /* 0x000e580a01007387 */ /* 0x0001e20000100800 */
[----:B------:R-:W-:Y:S02]  /*2f90*/  ISETP.GT.U32.AND P6, PT, R3, R17, PT ;  /* 0x000000110300720c */ /* 0x000fe40003fc4070 */
[----:B------:R-:W-:Y:S01]  /*2fa0*/  IABS R180, R15 ;  /* 0x0000000f00b47213 */ /* 0x000fe20000000000 */
[----:B------:R-:W-:Y:S01]  /*2fb0*/  @!P3 IMAD.MOV R12, RZ, RZ, -R12 ;  /* 0x000000ffff0cb224 */ /* 0x000fe200078e0a0c */
[----:B------:R-:W-:-:S02]  /*2fc0*/  ISETP.GE.AND P3, PT, R13, RZ, PT ;  /* 0x000000ff0d00720c */ /* 0x000fc40003f66270 */
[----:B------:R-:W-:Y:S01]  /*2fd0*/  IABS R181, R14 ;  /* 0x0000000e00b57213 */ /* 0x000fe20000000000 */
[----:B------:R-:W-:Y:S01]  /*2fe0*/  IMAD.HI.U32 R13, R5, R180, RZ ;  /* 0x000000b4050d7227 */ /* 0x000fe200078e00ff */
[----:B------:R-:W-:Y:S01]  /*2ff0*/  IABS R236, R20 ;  /* 0x0000001400ec7213 */ /* 0x000fe20000000000 */
[----:B0-----:R-:W3:Y:S02]  /*3000*/  LDL.LU R10, [R1+0x64] ;  /* 0x00006400010a7983 */ /* 0x001ee40000300800 */
[--C-:B------:R-:W-:Y:S02]  /*3010*/  @!P5 IMAD.IADD R16, R16, 0x1, -R3.reuse ;  /* 0x000000011010d824 */ /* 0x100fe400078e0a03 */
[--C-:B------:R-:W-:Y:S01]  /*3020*/  @!P4 IMAD.IADD R186, R186, 0x1, -R3.reuse ;  /* 0x00000001babac824 */ /* 0x100fe200078e0a03 */
[----:B------:R-:W-:Y:S01]  /*3030*/  ISETP.GE.AND P4, PT, R28, RZ, PT ;  /* 0x000000ff1c00720c */ /* 0x000fe20003f86270 */
[----:B------:R-:W-:Y:S01]  /*3040*/  @!P2 IMAD.IADD R182, R182, 0x1, -R3 ;  /* 0x00000001b6b6a824 */ /* 0x000fe200078e0a03 */
[----:B------:R0:W-:Y:S01]  /*3050*/  STL [R1+0xe5c], R11 ;  /* 0x000e5c0b01007387 */ /* 0x0001e20000100800 */
[----:B------:R-:W-:-:S02]  /*3060*/  IMAD.MOV R28, RZ, RZ, -R13 ;  /* 0x000000ffff1c7224 */ /* 0x000fc400078e0a0d */
[----:B------:R-:W-:Y:S01]  /*3070*/  @!P6 IMAD.IADD R17, R17, 0x1, -R3 ;  /* 0x000000011111e824 */ /* 0x000fe200078e0a03 */
[----:B------:R-:W-:Y:S01]  /*3080*/  ISETP.GT.U32.AND P6, PT, R3, R16, PT ;  /* 0x000000100300720c */ /* 0x000fe20003fc4070 */
[----:B------:R-:W-:Y:S02]  /*3090*/  IMAD.MOV.U32 R13, RZ, RZ, R124 ;  /* 0x000000ffff0d7224 */ /* 0x000fe400078e007c */
[----:B------:R-:W-:Y:S01]  /*30a0*/  IMAD.HI.U32 R124, R5, R181, RZ ;  /* 0x000000b5057c7227 */ /* 0x000fe200078e00ff */
[C---:B------:R-:W-:Y:S02]  /*30b0*/  ISETP.GT.U32.AND P5, PT, R3.reuse, R182, PT ;  /* 0x000000b60300720c */ /* 0x040fe40003fa4070 */
[C---:B------:R-:W-:Y:S01]  /*30c0*/  ISETP.GT.U32.AND P2, PT, R3.reuse, R186, PT ;  /* 0x000000ba0300720c */ /* 0x040fe20003f44070 */
[----:B------:R-:W-:Y:S01]  /*30d0*/  IMAD.MOV R124, RZ, RZ, -R124 ;  /* 0x000000ffff7c7224 */ /* 0x000fe200078e0a7c */
[----:B0-----:R-:W4:Y:S03]  /*30e0*/  LDL.LU R11, [R1+0x60] ;  /* 0x00006000010b7983 */ /* 0x001f260000300800 */
[----:B------:R-:W-:-:S02]  /*30f0*/  IMAD R124, R3, R124, R181 ;  /* 0x0000007c037c7224 */ /* 0x000fc400078e02b5 */
[C---:B------:R-:W-:Y:S02]  /*3100*/  IMAD R180, R3.reuse, R28, R180 ;  /* 0x0000001c03b47224 */ /* 0x040fe400078e02b4 */
[----:B------:R-:W-:Y:S01]  /*3110*/  @!P6 IMAD.IADD R16, R16, 0x1, -R3 ;  /* 0x000000011010e824 */ /* 0x000fe200078e0a03 */
[C---:B------:R-:W-:Y:S01]  /*3120*/  ISETP.GT.U32.AND P6, PT, R3.reuse, R124, PT ;  /* 0x0000007c0300720c */ /* 0x040fe20003fc4070 */
[----:B------:R-:W-:Y:S01]  /*3130*/  @!P1 IMAD.MOV R13, RZ, RZ, -R13 ;  /* 0x000000ffff0d9224 */ /* 0x000fe200078e0a0d */
[C---:B------:R-:W-:Y:S01]  /*3140*/  ISETP.GT.U32.AND P1, PT, R3.reuse, R17, PT ;  /* 0x000000110300720c */ /* 0x040fe20003f24070 */
[--C-:B------:R-:W-:Y:S01]  /*3150*/  @!P5 IMAD.IADD R182, R182, 0x1, -R3.reuse ;  /* 0x00000001b6b6d824 */ /* 0x100fe200078e0a03 */
[----:B------:R-:W-:Y:S01]  /*3160*/  ISETP.GT.U32.AND P5, PT, R3, R180, PT ;  /* 0x000000b40300720c */ /* 0x000fe20003fa4070 */
[----:B------:R-:W-:Y:S01]  /*3170*/  @!P2 IMAD.IADD R186, R186, 0x1, -R3 ;  /* 0x00000001babaa824 */ /* 0x000fe200078e0a03 */
[----:B------:R-:W-:Y:S01]  /*3180*/  IABS R28, R21 ;  /* 0x00000015001c7213 */ /* 0x000fe20000000000 */
[----:B------:R0:W-:Y:S01]  /*3190*/  STL [R1+0xe60], R12 ;  /* 0x000e600c01007387 */ /* 0x0001e20000100800 */
[----:B------:R-:W-:-:S03]  /*31a0*/  IABS R181, R19 ;  /* 0x0000001300b57213 */ /* 0x000fc60000000000 */
[----:B------:R-:W-:-:S04]  /*31b0*/  IMAD.HI.U32 R235, R5, R28, RZ ;  /* 0x0000001c05eb7227 */ /* 0x000fc800078e00ff */
[--C-:B------:R-:W-:Y:S02]  /*31c0*/  @!P6 IMAD.IADD R124, R124, 0x1, -R3.reuse ;  /* 0x000000017c7ce824 */ /* 0x100fe400078e0a03 */
[--C-:B------:R-:W-:Y:S01]  /*31d0*/  @!P1 IMAD.IADD R17, R17, 0x1, -R3.reuse ;  /* 0x0000000111119824 */ /* 0x100fe200078e0a03 */
[----:B------:R-:W-:Y:S01]  /*31e0*/  ISETP.GE.AND P1, PT, R15, RZ, PT ;  /* 0x000000ff0f00720c */ /* 0x000fe20003f26270 */
[----:B------:R-:W-:Y:S01]  /*31f0*/  @!P5 IMAD.IADD R180, R180, 0x1, -R3 ;  /* 0x00000001b4b4d824 */ /* 0x000fe200078e0a03 */
[----:B------:R-:W-:Y:S01]  /*3200*/  ISETP.GE.AND P5, PT, R14, RZ, PT ;  /* 0x000000ff0e00720c */ /* 0x000fe20003fa6270 */
[----:B------:R-:W-:Y:S01]  /*3210*/  IMAD.MOV R15, RZ, RZ, -R235 ;  /* 0x000000ffff0f7224 */ /* 0x000fe200078e0aeb */
[----:B------:R-:W-:Y:S01]  /*3220*/  ISETP.GT.U32.AND P6, PT, R3, R124, PT ;  /* 0x0000007c0300720c */ /* 0x000fe20003fc4070 */
[----:B------:R-:W-:Y:S02]  /*3230*/  IMAD.MOV.U32 R14, RZ, RZ, R186 ;  /* 0x000000ffff0e7224 */ /* 0x000fe400078e00ba */
[----:B------:R-:W-:Y:S01]  /*3240*/  @!P4 IMAD.MOV R16, RZ, RZ, -R16 ;  /* 0x000000ffff10c224 */ /* 0x000fe200078e0a10 */
[----:B------:R-:W-:Y:S01]  /*3250*/  ISETP.GE.AND P2, PT, R22, RZ, PT ;  /* 0x000000ff1600720c */ /* 0x000fe20003f46270 */
[----:B------:R-:W-:Y:S01]  /*3260*/  IMAD.HI.U32 R235, R5, R181, RZ ;  /* 0x000000b505eb7227 */ /* 0x000fe200078e00ff */
[----:B0-----:R-:W3:Y:S03]  /*3270*/  LDL.LU R12, [R1+0x58] ;  /* 0x00005800010c7983 */ /* 0x001ee60000300800 */
[----:B------:R-:W-:-:S02]  /*3280*/  IMAD R28, R3, R15, R28 ;  /* 0x0000000f031c7224 */ /* 0x000fc400078e021c */
[----:B------:R-:W-:Y:S01]  /*3290*/  @!P0 IMAD.MOV R14, RZ, RZ, -R14 ;  /* 0x000000ffff0e8224 */ /* 0x000fe200078e0a0e */
[----:B------:R-:W-:Y:S01]  /*32a0*/  ISETP.GT.U32.AND P0, PT, R3, R180, PT ;  /* 0x000000b40300720c */ /* 0x000fe20003f04070 */
[----:B------:R-:W-:Y:S01]  /*32b0*/  IMAD.MOV R235, RZ, RZ, -R235 ;  /* 0x000000ffffeb7224 */ /* 0x000fe200078e0aeb */
[----:B------:R-:W-:Y:S01]  /*32c0*/  ISETP.GE.AND P4, PT, R21, RZ, PT ;  /* 0x000000ff1500720c */ /* 0x000fe20003f86270 */
[----:B------:R-:W-:Y:S02]  /*32d0*/  IMAD.MOV.U32 R15, RZ, RZ, R182 ;  /* 0x000000ffff0f7224 */ /* 0x000fe400078e00b6 */
[----:B------:R-:W-:Y:S01]  /*32e0*/  @!P6 IMAD.IADD R124, R124, 0x1, -R3 ;  /* 0x000000017c7ce824 */ /* 0x000fe200078e0a03 */
[----:B------:R-:W-:Y:S01]  /*32f0*/  IABS R22, R18 ;  /* 0x0000001200167213 */ /* 0x000fe20000000000 */
[----:B------:R-:W-:Y:S01]  /*3300*/  @!P3 IMAD.MOV R15, RZ, RZ, -R15 ;  /* 0x000000ffff0fb224 */ /* 0x000fe200078e0a0f */
[C---:B------:R-:W-:Y:S01]  /*3310*/  ISETP.GT.U32.AND P3, PT, R3.reuse, R28, PT ;  /* 0x0000001c0300720c */ /* 0x040fe20003f64070 */
[C---:B------:R-:W-:Y:S01]  /*3320*/  IMAD R21, R3.reuse, R235, R181 ;  /* 0x000000eb03157224 */ /* 0x040fe200078e02b5 */
[----:B------:R0:W-:Y:S04]  /*3330*/  STL [R1+0xe64], R13 ;  /* 0x000e640d01007387 */ /* 0x0001e80000100800 */
[----:B------:R-:W-:Y:S01]  /*3340*/  ISETP.GT.U32.AND P6, PT, R3, R21, PT ;  /* 0x000000150300720c */ /* 0x000fe20003fc4070 */
[----:B------:R-:W-:Y:S01]  /*3350*/  @!P0 IMAD.IADD R180, R180, 0x1, -R3 ;  /* 0x00000001b4b48824 */ /* 0x000fe200078e0a03 */
[----:B------:R-:W-:-:S03]  /*3360*/  ISETP.GE.AND P0, PT, R18, RZ, PT ;  /* 0x000000ff1200720c */ /* 0x000fc60003f06270 */
[----:B------:R-:W-:Y:S02]  /*3370*/  IMAD.MOV.U32 R18, RZ, RZ, R180 ;  /* 0x000000ffff127224 */ /* 0x000fe400078e00b4 */
[----:B------:R-:W-:Y:S02]  /*3380*/  @!P3 IMAD.IADD R28, R28, 0x1, -R3 ;  /* 0x000000011c1cb824 */ /* 0x000fe400078e0a03 */
[----:B------:R-:W-:-:S04]  /*3390*/  IMAD.HI.U32 R186, R5, R22, RZ ;  /* 0x0000001605ba7227 */ /* 0x000fc800078e00ff */
[----:B------:R-:W-:Y:S01]  /*33a0*/  @!P2 IMAD.MOV R17, RZ, RZ, -R17 ;  /* 0x000000ffff11a224 */ /* 0x000fe200078e0a11 */
[----:B------:R-:W-:Y:S01]  /*33b0*/  IABS R235, R27 ;  /* 0x0000001b00eb7213 */ /* 0x000fe20000000000 */
[----:B------:R-:W-:Y:S01]  /*33c0*/  @!P1 IMAD.MOV R18, RZ, RZ, -R18 ;  /* 0x000000ffff129224 */ /* 0x000fe200078e0a12 */
[----:B------:R-:W-:Y:S01]  /*33d0*/  ISETP.GE.AND P1, PT, R23, RZ, PT ;  /* 0x000000ff1700720c */ /* 0x000fe20003f26270 */
[----:B------:R-:W-:Y:S01]  /*33e0*/  @!P6 IMAD.IADD R21, R21, 0x1, -R3 ;  /* 0x000000011515e824 */ /* 0x000fe200078e0a03 */
[----:B------:R-:W-:Y:S01]  /*33f0*/  IABS R23, R23 ;  /* 0x0000001700177213 */ /* 0x000fe20000000000 */
[----:B------:R-:W-:Y:S01]  /*3400*/  IMAD.HI.U32 R181, R5, R236, RZ ;  /* 0x000000ec05b57227 */ /* 0x000fe200078e00ff */
[----:B------:R-:W-:Y:S01]  /*3410*/  ISETP.GT.U32.AND P3, PT, R3, R28, PT ;  /* 0x0000001c0300720c */ /* 0x000fe20003f64070 */
[----:B0-----:R-:W4:Y:S01]  /*3420*/  LDL.LU R13, [R1+0x50] ;  /* 0x00005000010d7983 */ /* 0x001f220000300800 */
[----:B------:R-:W-:Y:S01]  /*3430*/  ISETP.GE.AND P2, PT, R19, RZ, PT ;  /* 0x000000ff1300720c */ /* 0x000fe20003f46270 */
[----:B------:R-:W-:Y:S01]  /*3440*/  IMAD.MOV.U32 R19, RZ, RZ, R124 ;  /* 0x000000ffff137224 */ /* 0x000fe200078e007c */
[----:B------:R-:W-:Y:S01]  /*3450*/  ISETP.GT.U32.AND P6, PT, R3, R21, PT ;  /* 0x000000150300720c */ /* 0x000fe20003fc4070 */
[----:B------:R-:W-:Y:S01]  /*3460*/  IMAD.MOV R186, RZ, RZ, -R186 ;  /* 0x000000ffffba7224 */ /* 0x000fe200078e0aba */
[----:B------:R0:W-:Y:S01]  /*3470*/  STL [R1+0xe6c], R14 ;  /* 0x000e6c0e01007387 */ /* 0x0001e20000100800 */
[----:B------:R-:W-:-:S04]  /*3480*/  IMAD.HI.U32 R124, R5, R23, RZ ;  /* 0x00000017057c7227 */ /* 0x000fc800078e00ff */
[C---:B------:R-:W-:Y:S02]  /*3490*/  IMAD R22, R3.reuse, R186, R22 ;  /* 0x000000ba03167224 */ /* 0x040fe400078e0216 */
[----:B------:R-:W-:Y:S02]  /*34a0*/  IMAD.MOV R124, RZ, RZ, -R124 ;  /* 0x000000ffff7c7224 */ /* 0x000fe400078e0a7c */
[----:B------:R-:W-:Y:S01]  /*34b0*/  @!P3 IMAD.IADD R28, R28, 0x1, -R3 ;  /* 0x000000011c1cb824 */ /* 0x000fe200078e0a03 */
[C---:B------:R-:W-:Y:S01]  /*34c0*/  ISETP.GT.U32.AND P3, PT, R3.reuse, R22, PT ;  /* 0x000000160300720c */ /* 0x040fe20003f64070 */
[----:B------:R-:W-:Y:S02]  /*34d0*/  IMAD R23, R3, R124, R23 ;  /* 0x0000007c03177224 */ /* 0x000fe400078e0217 */
[----:B------:R-:W-:Y:S01]  /*34e0*/  @!P6 IMAD.IADD R21, R21, 0x1, -R3 ;  /* 0x000000011515e824 */ /* 0x000fe200078e0a03 */
[----:B0-----:R-:W3:Y:S02]  /*34f0*/  LDL.LU R14, [R1+0x48] ;  /* 0x00004800010e7983 */ /* 0x001ee40000300800 */
[----:B------:R-:W-:Y:S01]  /*3500*/  ISETP.GT.U32.AND P6, PT, R3, R23, PT ;  /* 0x000000170300720c */ /* 0x000fe20003fc4070 */
[----:B------:R-:W-:-:S04]  /*3510*/  IMAD.HI.U32 R182, R5, R235, RZ ;  /* 0x000000eb05b67227 */ /* 0x000fc800078e00ff */
[----:B------:R-:W-:Y:S02]  /*3520*/  @!P5 IMAD.MOV R19, RZ, RZ, -R19 ;  /* 0x000000ffff13d224 */ /* 0x000fe400078e0a13 */
[----:B------:R-:W-:Y:S01]  /*3530*/  @!P3 IMAD.IADD R22, R22, 0x1, -R3 ;  /* 0x000000011616b824 */ /* 0x000fe200078e0a03 */
[----:B------:R-:W-:Y:S01]  /*3540*/  ISETP.GE.AND P5, PT, R27, RZ, PT ;  /* 0x000000ff1b00720c */ /* 0x000fe20003fa6270 */
[----:B------:R-:W-:Y:S01]  /*3550*/  IMAD.MOV R182, RZ, RZ, -R182 ;  /* 0x000000ffffb67224 */ /* 0x000fe200078e0ab6 */
[----:B------:R-:W-:Y:S01]  /*3560*/  IABS R27, R25 ;  /* 0x00000019001b7213 */ /* 0x000fe20000000000 */
[----:B------:R-:W-:Y:S01]  /*3570*/  IMAD.MOV R181, RZ, RZ, -R181 ;  /* 0x000000ffffb57224 */ /* 0x000fe200078e0ab5 */
[----:B------:R-:W-:Y:S01]  /*3580*/  IABS R186, R24 ;  /* 0x0000001800ba7213 */ /* 0x000fe20000000000 */
[----:B------:R-:W-:Y:S01]  /*3590*/  @!P6 IMAD.IADD R23, R23, 0x1, -R3 ;  /* 0x000000011717e824 */ /* 0x000fe200078e0a03 */
[C---:B------:R-:W-:Y:S01]  /*35a0*/  ISETP.GT.U32.AND P6, PT, R3.reuse, R22, PT ;  /* 0x000000160300720c */ /* 0x040fe20003fc4070 */
[----:B------:R-:W-:Y:S01]  /*35b0*/  IMAD R235, R3, R182, R235 ;  /* 0x000000b603eb7224 */ /* 0x000fe200078e02eb */
[----:B------:R-:W-:Y:S01]  /*35c0*/  ISETP.GE.AND P3, PT, R20, RZ, PT ;  /* 0x000000ff1400720c */ /* 0x000fe20003f66270 */
[----:B------:R-:W-:Y:S01]  /*35d0*/  IMAD.MOV.U32 R20, RZ, RZ, R28 ;  /* 0x000000ffff147224 */ /* 0x000fe200078e001c */
[----:B------:R0:W-:Y:S01]  /*35e0*/  STL [R1+0xe70], R15 ;  /* 0x000e700f01007387 */ /* 0x0001e20000100800 */
[----:B------:R-:W-:Y:S01]  /*35f0*/  IMAD.HI.U32 R124, R5, R27, RZ ;  /* 0x0000001b057c7227 */ /* 0x000fe200078e00ff */
[----:B------:R-:W-:-:S03]  /*3600*/  IABS R28, R26 ;  /* 0x0000001a001c7213 */ /* 0x000fc60000000000 */
[C---:B------:R-:W-:Y:S02]  /*3610*/  IMAD R236, R3.reuse, R181, R236 ;  /* 0x000000b503ec7224 */ /* 0x040fe400078e02ec */
[----:B------:R-:W-:Y:S01]  /*3620*/  @!P4 IMAD.MOV R20, RZ, RZ, -R20 ;  /* 0x000000ffff14c224 */ /* 0x000fe200078e0a14 */
[C---:B------:R-:W-:Y:S01]  /*3630*/  ISETP.GT.U32.AND P4, PT, R3.reuse, R23, PT ;  /* 0x000000170300720c */ /* 0x040fe20003f84070 */
[----:B------:R-:W-:Y:S01]  /*3640*/  @!P2 IMAD.MOV R21, RZ, RZ, -R21 ;  /* 0x000000ffff15a224 */ /* 0x000fe200078e0a15 */
[----:B------:R-:W-:Y:S01]  /*3650*/  ISETP.GT.U32.AND P2, PT, R3, R235, PT ;  /* 0x000000eb0300720c */ /* 0x000fe20003f44070 */
[----:B------:R-:W-:Y:S02]  /*3660*/  IMAD.MOV R124, RZ, RZ, -R124 ;  /* 0x000000ffff7c7224 */ /* 0x000fe400078e0a7c */
[----:B------:R-:W-:-:S04]  /*3670*/  IMAD.HI.U32 R180, R5, R186, RZ ;  /* 0x000000ba05b47227 */ /* 0x000fc800078e00ff */
[----:B------:R-:W-:Y:S01]  /*3680*/  @!P6 IMAD.IADD R22, R22, 0x1, -R3 ;  /* 0x000000011616e824 */ /* 0x000fe200078e0a03 */
[C---:B------:R-:W-:Y:S01]  /*3690*/  ISETP.GT.U32.AND P6, PT, R3.reuse, R236, PT ;  /* 0x000000ec0300720c */ /* 0x040fe20003fc4070 */
[----:B------:R-:W-:Y:S01]  /*36a0*/  IMAD R27, R3, R124, R27 ;  /* 0x0000007c031b7224 */ /* 0x000fe200078e021b */
[----:B------:R-:W-:Y:S01]  /*36b0*/  IABS R182, R46 ;  /* 0x0000002e00b67213 */ /* 0x000fe20000000000 */
[----:B------:R-:W-:Y:S01]  /*36c0*/  IMAD.MOV R180, RZ, RZ, -R180 ;  /* 0x000000ffffb47224 */ /* 0x000fe200078e0ab4 */
[----:B0-----:R-:W3:Y:S01]  /*36d0*/  LDL.LU R15, [R1+0x44] ;  /* 0x00004400010f7983 */ /* 0x001ee20000300800 */
[----:B------:R-:W-:Y:S01]  /*36e0*/  IMAD.HI.U32 R124, R5, R28, RZ ;  /* 0x0000001c057c7227 */ /* 0x000fe200078e00ff */
[----:B------:R-:W-:Y:S02]  /*36f0*/  IABS R181, R29 ;  /* 0x0000001d00b57213 */ /* 0x000fe40000000000 */
[----:B------:R0:W-:Y:S01]  /*3700*/  STL [R1+0xe74], R16 ;  /* 0x000e741001007387 */ /* 0x0001e20000100800 */
[----:B------:R-:W-:-:S02]  /*3710*/  IMAD R186, R3, R180, R186 ;  /* 0x000000b403ba7224 */ /* 0x000fc400078e02ba */
[----:B------:R-:W-:Y:S02]  /*3720*/  IMAD.MOV R124, RZ, RZ, -R124 ;  /* 0x000000ffff7c7224 */ /* 0x000fe400078e0a7c */
[--C-:B------:R-:W-:Y:S01]  /*3730*/  @!P4 IMAD.IADD R23, R23, 0x1, -R3.reuse ;  /* 0x000000011717c824 */ /* 0x100fe200078e0a03 */
[----:B------:R-:W-:Y:S01]  /*3740*/  ISETP.GT.U32.AND P4, PT, R3, R186, PT ;  /* 0x000000ba0300720c */ /* 0x000fe20003f84070 */
[--C-:B------:R-:W-:Y:S01]  /*3750*/  @!P2 IMAD.IADD R235, R235, 0x1, -R3.reuse ;  /* 0x00000001ebeba824 */ /* 0x100fe200078e0a03 */
[C---:B------:R-:W-:Y:S01]  /*3760*/  ISETP.GT.U32.AND P2, PT, R3.reuse, R27, PT ;  /* 0x0000001b0300720c */ /* 0x040fe20003f44070 */
[C---:B------:R-:W-:Y:S02]  /*3770*/  IMAD R28, R3.reuse, R124, R28 ;  /* 0x0000007c031c7224 */ /* 0x040fe400078e021c */
[--C-:B------:R-:W-:Y:S01]  /*3780*/  @!P6 IMAD.IADD R236, R236, 0x1, -R3.reuse ;  /* 0x00000001ecece824 */ /* 0x100fe200078e0a03 */
[----:B0-----:R-:W3:Y:S02]  /*3790*/  LDL.LU R16, [R1+0x40] ;  /* 0x0000400001107983 */ /* 0x001ee40000300800 */
[C---:B------:R-:W-:Y:S01]  /*37a0*/  ISETP.GT.U32.AND P6, PT, R3.reuse, R28, PT ;  /* 0x0000001c0300720c */ /* 0x040fe20003fc4070 */
[----:B------:R-:W-:Y:S01]  /*37b0*/  @!P0 IMAD.MOV R22, RZ, RZ, -R22 ;  /* 0x000000ffff168224 */ /* 0x000fe200078e0a16 */
[----:B------:R-:W-:Y:S01]  /*37c0*/  ISETP.GT.U32.AND P0, PT, R3, R236, PT ;  /* 0x000000ec0300720c */ /* 0x000fe20003f04070 */
[----:B------:R-:W-:Y:S01]  /*37d0*/  IMAD.HI.U32 R239, R5, R181, RZ ;  /* 0x000000b505ef7227 */ /* 0x000fe200078e00ff */
[----:B------:R-:W-:Y:S01]  /*37e0*/  IABS R180, R30 ;  /* 0x0000001e00b47213 */ /* 0x000fe20000000000 */
[----:B------:R0:W-:Y:S02]  /*37f0*/  STL [R1+0xe78], R17 ;  /* 0x000e781101007387 */ /* 0x0001e40000100800 */
[--C-:B------:R-:W-:Y:S01]  /*3800*/  @!P4 IMAD.IADD R186, R186, 0x1, -R3.reuse ;  /* 0x00000001babac824 */ /* 0x100fe200078e0a03 */
[----:B------:R-:W-:Y:S01]  /*3810*/  ISETP.GT.U32.AND P4, PT, R3, R235, PT ;  /* 0x000000eb0300720c */ /* 0x000fe20003f84070 */
[----:B------:R-:W-:-:S02]  /*3820*/  @!P2 IMAD.IADD R27, R27, 0x1, -R3 ;  /* 0x000000011b1ba824 */ /* 0x000fc400078e0a03 */
[----:B------:R-:W-:Y:S01]  /*3830*/  IMAD.HI.U32 R240, R5, R182, RZ ;  /* 0x000000b605f07227 */ /* 0x000fe200078e00ff */
[----:B------:R-:W-:-:S03]  /*3840*/  ISETP.GT.U32.AND P2, PT, R3, R186, PT ;  /* 0x000000ba0300720c */ /* 0x000fc60003f44070 */
[----:B------:R-:W-:Y:S01]  /*3850*/  IMAD.MOV R239, RZ, RZ, -R239 ;  /* 0x000000ffffef7224 */ /* 0x000fe200078e0aef */
[----:B0-----:R-:W3:Y:S01]  /*3860*/  LDL.LU R17, [R1+0x3c] ;  /* 0x00003c0001117983 */ /* 0x001ee20000300800 */
[----:B------:R-:W-:Y:S01]  /*3870*/  @!P6 IMAD.IADD R28, R28, 0x1, -R3 ;  /* 0x000000011c1ce824 */ /* 0x000fe200078e0a03 */
[----:B------:R-:W-:Y:S01]  /*3880*/  ISETP.GT.U32.AND P6, PT, R3, R27, PT ;  /* 0x0000001b0300720c */ /* 0x000fe20003fc4070 */
[----:B------:R-:W-:Y:S01]  /*3890*/  IMAD.MOV R240, RZ, RZ, -R240 ;  /* 0x000000fffff07224 */ /* 0x000fe200078e0af0 */
[----:B------:R0:W-:Y:S01]  /*38a0*/  STL [R1+0xe7c], R18 ;  /* 0x000e7c1201007387 */ /* 0x0001e20000100800 */
[----:B------:R-:W-:-:S04]  /*38b0*/  IMAD.HI.U32 R124, R5, R180, RZ ;  /* 0x000000b4057c7227 */ /* 0x000fc800078e00ff */
[C---:B------:R-:W-:Y:S02]  /*38c0*/  IMAD R181, R3.reuse, R239, R181 ;  /* 0x000000ef03b57224 */ /* 0x040fe400078e02b5 */
[C---:B------:R-:W-:Y:S02]  /*38d0*/  IMAD R182, R3.reuse, R240, R182 ;  /* 0x000000f003b67224 */ /* 0x040fe400078e02b6 */
[----:B------:R-:W-:Y:S02]  /*38e0*/  IMAD.MOV R124, RZ, RZ, -R124 ;  /* 0x000000ffff7c7224 */ /* 0x000fe400078e0a7c */
[----:B------:R-:W-:Y:S01]  /*38f0*/  @!P1 IMAD.MOV R23, RZ, RZ, -R23 ;  /* 0x000000ffff179224 */ /* 0x000fe200078e0a17 */
[C---:B------:R-:W-:Y:S01]  /*3900*/  ISETP.GT.U32.AND P1, PT, R3.reuse, R28, PT ;  /* 0x0000001c0300720c */ /* 0x040fe20003f24070 */
[--C-:B------:R-:W-:Y:S01]  /*3910*/  @!P0 IMAD.IADD R236, R236, 0x1, -R3.reuse ;  /* 0x00000001ecec8824 */ /* 0x100fe200078e0a03 */
[C---:B------:R-:W-:Y:S01]  /*3920*/  ISETP.GT.U32.AND P0, PT, R3.reuse, R181, PT ;  /* 0x000000b50300720c */ /* 0x040fe20003f04070 */
[----:B------:R-:W-:Y:S01]  /*3930*/  IMAD R180, R3, R124, R180 ;  /* 0x0000007c03b47224 */ /* 0x000fe200078e02b4 */
[----:B------:R-:W-:Y:S01]  /*3940*/  IABS R239, R38 ;  /* 0x0000002600ef7213 */ /* 0x000fe20000000000 */
[--C-:B------:R-:W-:Y:S01]  /*3950*/  @!P4 IMAD.IADD R235, R235, 0x1, -R3.reuse ;  /* 0x00000001ebebc824 */ /* 0x100fe200078e0a03 */
[----:B------:R-:W-:Y:S01]  /*3960*/  ISETP.GT.U32.AND P4, PT, R3, R182, PT ;  /* 0x000000b60300720c */ /* 0x000fe20003f84070 */
[--C-:B------:R-:W-:Y:S01]  /*3970*/  @!P2 IMAD.IADD R186, R186, 0x1, -R3.reuse ;  /* 0x00000001babaa824 */ /* 0x100fe200078e0a03 */
[----:B------:R-:W-:Y:S01]  /*3980*/  IABS R124, R34 ;  /* 0x00000022007c7213 */ /* 0x000fe20000000000 */
[----:B------:R-:W-:Y:S01]  /*3990*/  @!P6 IMAD.IADD R27, R27, 0x1, -R3 ;  /* 0x000000011b1be824 */ /* 0x000fe200078e0a03 */
[----:B------:R-:W-:Y:S01]  /*39a0*/  ISETP.GE.AND P2, PT, R24, RZ, PT ;  /* 0x000000ff1800720c */ /* 0x000fe20003f46270 */
[----:B------:R-:W-:Y:S01]  /*39b0*/  IMAD.HI.U32 R24, R5, R239, RZ ;  /* 0x000000ef05187227 */ /* 0x000fe200078e00ff */
[----:B------:R-:W-:Y:S01]  /*39c0*/  ISETP.GT.U32.AND P6, PT, R3, R180, PT ;  /* 0x000000b40300720c */ /* 0x000fe20003fc4070 */
[----:B0-----:R-:W3:Y:S02]  /*39d0*/  LDL.LU R18, [R1+0x38] ;  /* 0x0000380001127983 */ /* 0x001ee40000300800 */
[----:B------:R-:W-:-:S02]  /*39e0*/  IMAD.HI.U32 R240, R5, R124, RZ ;  /* 0x0000007c05f07227 */ /* 0x000fc400078e00ff */
[----:B------:R0:W-:Y:S02]  /*39f0*/  STL [R1+0xe80], R19 ;  /* 0x000e801301007387 */ /* 0x0001e40000100800 */
[--C-:B------:R-:W-:Y:S01]  /*3a00*/  @!P1 IMAD.IADD R28, R28, 0x1, -R3.reuse ;  /* 0x000000011c1c9824 */ /* 0x100fe200078e0a03 */
[----:B------:R-:W-:Y:S01]  /*3a10*/  ISETP.GE.AND P1, PT, R25, RZ, PT ;  /* 0x000000ff1900720c */ /* 0x000fe20003f26270 */
[----:B------:R-:W-:Y:S01]  /*3a20*/  IMAD.MOV R24, RZ, RZ, -R24 ;  /* 0x000000ffff187224 */ /* 0x000fe200078e0a18 */
[----:B------:R-:W-:Y:S01]  /*3a30*/  IABS R25, R45 ;  /* 0x0000002d00197213 */ /* 0x000fe20000000000 */
[--C-:B------:R-:W-:Y:S01]  /*3a40*/  @!P0 IMAD.IADD R181, R181, 0x1, -R3.reuse ;  /* 0x00000001b5b58824 */ /* 0x100fe200078e0a03 */
[----:B------:R-:W-:Y:S01]  /*3a50*/  ISETP.GE.AND P0, PT, R46, RZ, PT ;  /* 0x000000ff2e00720c */ /* 0x000fe20003f06270 */
[----:B------:R-:W-:Y:S02]  /*3a60*/  @!P4 IMAD.IADD R182, R182, 0x1, -R3 ;  /* 0x00000001b6b6c824 */ /* 0x000fe400078e0a03 */
[----:B------:R-:W-:Y:S01]  /*3a70*/  IMAD.MOV R240, RZ, RZ, -R240 ;  /* 0x000000fffff07224 */ /* 0x000fe200078e0af0 */
[----:B0-----:R-:W3:Y:S01]  /*3a80*/  LDL.LU R19, [R1+0x24] ;  /* 0x0000240001137983 */ /* 0x001ee20000300800 */
[----:B------:R-:W-:-:S02]  /*3a90*/  IMAD R46, R3, R24, R239 ;  /* 0x00000018032e7224 */ /* 0x000fc400078e02ef */
[----:B------:R-:W-:Y:S01]  /*3aa0*/  IMAD.MOV.U32 R24, RZ, RZ, R235 ;  /* 0x000000ffff187224 */ /* 0x000fe200078e00eb */
[----:B------:R-:W-:Y:S01]  /*3ab0*/  ISETP.GE.AND P4, PT, R26, RZ, PT ;  /* 0x000000ff1a00720c */ /* 0x000fe20003f86270 */
[----:B------:R-:W-:Y:S01]  /*3ac0*/  IMAD.MOV.U32 R235, RZ, RZ, R25 ;  /* 0x000000ffffeb7224 */ /* 0x000fe200078e0019 */
[----:B------:R0:W-:Y:S01]  /*3ad0*/  STL [R1+0xe84], R20 ;  /* 0x000e841401007387 */ /* 0x0001e20000100800 */
[C---:B------:R-:W-:Y:S02]  /*3ae0*/  IMAD R124, R3.reuse, R240, R124 ;  /* 0x000000f0037c7224 */ /* 0x040fe400078e027c */
[----:B------:R-:W-:Y:S01]  /*3af0*/  @!P6 IMAD.IADD R180, R180, 0x1, -R3 ;  /* 0x00000001b4b4e824 */ /* 0x000fe200078e0a03 */
[C---:B------:R-:W-:Y:S01]  /*3b00*/  ISETP.GT.U32.AND P6, PT, R3.reuse, R182, PT ;  /* 0x000000b60300720c */ /* 0x040fe20003fc4070 */
[----:B------:R-:W-:Y:S02]  /*3b10*/  IMAD.MOV.U32 R25, RZ, RZ, R236 ;  /* 0x000000ffff197224 */ /* 0x000fe400078e00ec */
[----:B------:R-:W-:Y:S01]  /*3b20*/  @!P5 IMAD.MOV R24, RZ, RZ, -R24 ;  /* 0x000000ffff18d224 */ /* 0x000fe200078e0a18 */
[C---:B------:R-:W-:Y:S01]  /*3b30*/  ISETP.GT.U32.AND P5, PT, R3.reuse, R181, PT ;  /* 0x000000b50300720c */ /* 0x040fe20003fa4070 */
[----:B------:R-:W-:Y:S01]  /*3b40*/  @!P3 IMAD.MOV R25, RZ, RZ, -R25 ;  /* 0x000000ffff19b224 */ /* 0x000fe200078e0a19 */
[----:B------:R-:W-:Y:S01]  /*3b50*/  ISETP.GT.U32.AND P3, PT, R3, R124, PT ;  /* 0x0000007c0300720c */ /* 0x000fe20003f64070 */
[----:B------:R-:W-:Y:S01]  /*3b60*/  @!P1 IMAD.MOV R27, RZ, RZ, -R27 ;  /* 0x000000ffff1b9224 */ /* 0x000fe200078e0a1b */
[----:B------:R-:W-:Y:S01]  /*3b70*/  ISETP.GE.AND P1, PT, R29, RZ, PT ;  /* 0x000000ff1d00720c */ /* 0x000fe20003f26270 */
[----:B------:R-:W-:Y:S01]  /*3b80*/  IMAD.MOV.U32 R26, RZ, RZ, R186 ;  /* 0x000000ffff1a7224 */ /* 0x000fe200078e00ba */
[----:B0-----:R-:W3:Y:S01]  /*3b90*/  LDL.LU R20, [R1+0x20] ;  /* 0x0000200001147983 */ /* 0x001ee20000300800 */
[----:B------:R-:W-:Y:S01]  /*3ba0*/  IMAD.HI.U32 R29, R5, R235, RZ ;  /* 0x000000eb051d7227 */ /* 0x000fe200078e00ff */
[----:B------:R-:W-:-:S02]  /*3bb0*/  IABS R236, R31 ;  /* 0x0000001f00ec7213 */ /* 0x000fc40000000000 */
[----:B--2---:R-:W-:Y:S01]  /*3bc0*/  IABS R250, R125 ;  /* 0x0000007d00fa7213 */ /* 0x004fe20000000000 */
[----:B------:R-:W-:Y:S01]  /*3bd0*/  @!P4 IMAD.MOV R28, RZ, RZ, -R28 ;  /* 0x000000ffff1cc224 */ /* 0x000fe200078e0a1c */
[----:B------:R-:W-:Y:S01]  /*3be0*/  ISETP.GT.U32.AND P4, PT, R3, R46, PT ;  /* 0x0000002e0300720c */ /* 0x000fe20003f84070 */
[--C-:B------:R-:W-:Y:S01]  /*3bf0*/  @!P6 IMAD.IADD R182, R182, 0x1, -R3.reuse ;  /* 0x00000001b6b6e824 */ /* 0x100fe200078e0a03 */
[----:B------:R-:W-:Y:S01]  /*3c00*/  ISETP.GE.AND P6, PT, R30, RZ, PT ;  /* 0x000000ff1e00720c */ /* 0x000fe20003fc6270 */
[----:B------:R-:W-:Y:S01]  /*3c10*/  @!P5 IMAD.IADD R181, R181, 0x1, -R3 ;  /* 0x00000001b5b5d824 */ /* 0x000fe200078e0a03 */
[----:B------:R-:W-:Y:S01]  /*3c20*/  ISETP.GE.AND P5, PT, R34, RZ, PT ;  /* 0x000000ff2200720c */ /* 0x000fe20003fa6270 */
[----:B------:R-:W-:Y:S01]  /*3c30*/  @!P2 IMAD.MOV R26, RZ, RZ, -R26 ;  /* 0x000000ffff1aa224 */ /* 0x000fe200078e0a1a */
[----:B------:R-:W-:Y:S01]  /*3c40*/  ISETP.GT.U32.AND P2, PT, R3, R180, PT ;  /* 0x000000b40300720c */ /* 0x000fe20003f44070 */
[----:B------:R-:W-:Y:S01]  /*3c50*/  IMAD.MOV R34, RZ, RZ, -R29 ;  /* 0x000000ffff227224 */ /* 0x000fe200078e0a1d */
[----:B------:R-:W-:Y:S01]  /*3c60*/  STL [R1+0xe88], R21 ;  /* 0x000e881501007387 */ /* 0x000fe20000100800 */
[--C-:B------:R-:W-:Y:S01]  /*3c70*/  @!P3 IMAD.IADD R124, R124, 0x1, -R3.reuse ;  /* 0x000000017c7cb824 */ /* 0x100fe200078e0a03 */
[----:B------:R-:W-:Y:S01]  /*3c80*/  ISETP.GE.AND P3, PT, R45, RZ, PT ;  /* 0x000000ff2d00720c */ /* 0x000fe20003f66270 */
[----:B------:R-:W-:Y:S01]  /*3c90*/  IMAD.MOV.U32 R29, RZ, RZ, R182 ;  /* 0x000000ffff1d7224 */ /* 0x000fe200078e00b6 */
[----:B------:R-:W-:Y:S01]  /*3ca0*/  IABS R45, R33 ;  /* 0x00000021002d7213 */ /* 0x000fe20000000000 */
[----:B------:R-:W-:Y:S01]  /*3cb0*/  @!P4 IMAD.IADD R46, R46, 0x1, -R3 ;  /* 0x000000012e2ec824 */ /* 0x000fe200078e0a03 */
[----:B------:R-:W-:Y:S01]  /*3cc0*/  STL [R1+0xe8c], R22 ;  /* 0x000e8c1601007387 */ /* 0x000fe20000100800 */
[----:B------:R-:W-:Y:S01]  /*3cd0*/  @!P0 IMAD.MOV R29, RZ, RZ, -R29 ;  /* 0x000000ffff1d8224 */ /* 0x000fe200078e0a1d */
[C---:B------:R-:W-:Y:S01]  /*3ce0*/  ISETP.GT.U32.AND P0, PT, R3.reuse, R124, PT ;  /* 0x0000007c0300720c */ /* 0x040fe20003f04070 */
[----:B------:R-:W-:Y:S01]  /*3cf0*/  IMAD.MOV.U32 R30, RZ, RZ, R181 ;  /* 0x000000ffff1e7224 */ /* 0x000fe200078e00b5 */
[C---:B------:R-:W-:Y:S01]  /*3d00*/  ISETP.GT.U32.AND P4, PT, R3.reuse, R46, PT ;  /* 0x0000002e0300720c */ /* 0x040fe20003f84070 */
[----:B------:R-:W-:Y:S01]  /*3d10*/  @!P2 IMAD.IADD R180, R180, 0x1, -R3 ;  /* 0x00000001b4b4a824 */ /* 0x000fe200078e0a03 */
[----:B------:R-:W-:Y:S01]  /*3d20*/  ISETP.GE.AND P2, PT, R38, RZ, PT ;  /* 0x000000ff2600720c */ /* 0x000fe20003f46270 */
[----:B------:R-:W-:Y:S01]  /*3d30*/  @!P1 IMAD.MOV R30, RZ, RZ, -R30 ;  /* 0x000000ffff1e9224 */ /* 0x000fe200078e0a1e */
[----:B------:R-:W-:Y:S01]  /*3d40*/  IABS R38, R32 ;  /* 0x0000002000267213 */ /* 0x000fe20000000000 */
[----:B------:R-:W-:Y:S01]  /*3d50*/  IMAD R34, R3, R34, R235 ;  /* 0x0000002203227224 */ /* 0x000fe200078e02eb */
[----:B------:R-:W-:Y:S01]  /*3d60*/  ISETP.GE.AND P1, PT, R31, RZ, PT ;  /* 0x000000ff1f00720c */ /* 0x000fe20003f26270 */
[----:B------:R-:W-:Y:S01]  /*3d70*/  IMAD.MOV.U32 R31, RZ, RZ, R180 ;  /* 0x000000ffff1f7224 */ /* 0x000fe200078e00b4 */
[----:B------:R-:W-:Y:S01]  /*3d80*/  IABS R181, R35 ;  /* 0x0000002300b57213 */ /* 0x000fe20000000000 */
[C---:B------:R-:W-:Y:S01]  /*3d90*/  IMAD.HI.U32 R180, R5.reuse, R236, RZ ;  /* 0x000000ec05b47227 */ /* 0x040fe200078e00ff */
[----:B------:R-:W-:Y:S01]  /*3da0*/  IABS R235, R39 ;  /* 0x0000002700eb7213 */ /* 0x000fe20000000000 */
[----:B------:R0:W-:Y:S02]  /*3db0*/  STL [R1+0xe90], R23 ;  /* 0x000e901701007387 */ /* 0x0001e40000100800 */
[----:B------:R-:W-:Y:S01]  /*3dc0*/  @!P0 IMAD.IADD R124, R124, 0x1, -R3 ;  /* 0x000000017c7c8824 */ /* 0x000fe200078e0a03 */
[----:B------:R-:W-:Y:S01]  /*3dd0*/  ISETP.GE.AND P0, PT, R32, RZ, PT ;  /* 0x000000ff2000720c */ /* 0x000fe20003f06270 */
[----:B------:R-:W-:-:S04]  /*3de0*/  IMAD.HI.U32 R32, R5, R38, RZ ;  /* 0x0000002605207227 */ /* 0x000fc800078e00ff */
[----:B------:R-:W-:Y:S01]  /*3df0*/  @!P6 IMAD.MOV R31, RZ, RZ, -R31 ;  /* 0x000000ffff1fe224 */ /* 0x000fe200078e0a1f */
[----:B------:R-:W-:Y:S01]  /*3e00*/  ISETP.GT.U32.AND P6, PT, R3, R34, PT ;  /* 0x000000220300720c */ /* 0x000fe20003fc4070 */
[----:B------:R-:W-:Y:S02]  /*3e10*/  IMAD.MOV R32, RZ, RZ, -R32 ;  /* 0x000000ffff207224 */ /* 0x000fe400078e0a20 */
[----:B------:R-:W-:Y:S02]  /*3e20*/  IMAD.MOV R180, RZ, RZ, -R180 ;  /* 0x000000ffffb47224 */ /* 0x000fe400078e0ab4 */
[----:B------:R-:W-:Y:S01]  /*3e30*/  @!P4 IMAD.IADD R46, R46, 0x1, -R3 ;  /* 0x000000012e2ec824 */ /* 0x000fe200078e0a03 */
[----:B------:R-:W-:Y:S01]  /*3e40*/  ISETP.GE.AND P4, PT, R33, RZ, PT ;  /* 0x000000ff2100720c */ /* 0x000fe20003f86270 */
[C---:B------:R-:W-:Y:S02]  /*3e50*/  IMAD R38, R3.reuse, R32, R38 ;  /* 0x0000002003267224 */ /* 0x040fe400078e0226 */
[----:B------:R-:W-:-:S02]  /*3e60*/  IMAD R236, R3, R180, R236 ;  /* 0x000000b403ec7224 */ /* 0x000fc400078e02ec */
[----:B------:R-:W-:Y:S02]  /*3e70*/  IMAD.MOV.U32 R32, RZ, RZ, R124 ;  /* 0x000000ffff207224 */ /* 0x000fe400078e007c */
[----:B------:R-:W-:-:S04]  /*3e80*/  IMAD.HI.U32 R33, R5, R45, RZ ;  /* 0x0000002d05217227 */ /* 0x000fc800078e00ff */
[----:B------:R-:W-:Y:S01]  /*3e90*/  @!P5 IMAD.MOV R32, RZ, RZ, -R32 ;  /* 0x000000ffff20d224 */ /* 0x000fe200078e0a20 */
[----:B------:R-:W-:Y:S01]  /*3ea0*/  ISETP.GT.U32.AND P5, PT, R3, R236, PT ;  /* 0x000000ec0300720c */ /* 0x000fe20003fa4070 */
[----:B------:R-:W-:Y:S02]  /*3eb0*/  IMAD.MOV R33, RZ, RZ, -R33 ;  /* 0x000000ffff217224 */ /* 0x000fe400078e0a21 */
[----:B------:R-:W-:Y:S02]  /*3ec0*/  @!P6 IMAD.IADD R34, R34, 0x1, -R3 ;  /* 0x000000012222e824 */ /* 0x000fe400078e0a03 */
[----:B------:R-:W-:-:S03]  /*3ed0*/  IMAD.HI.U32 R180, R5, R181, RZ ;  /* 0x000000b505b47227 */ /* 0x000fc600078e00ff */
[C---:B------:R-:W-:Y:S01]  /*3ee0*/  ISETP.GT.U32.AND P6, PT, R3.reuse, R34, PT ;  /* 0x000000220300720c */ /* 0x040fe20003fc4070 */
[C---:B------:R-:W-:Y:S01]  /*3ef0*/  IMAD R124, R3.reuse, R33, R45 ;  /* 0x00000021037c7224 */ /* 0x040fe200078e022d */
[----:B------:R-:W-:Y:S01]  /*3f00*/  IABS R45, R37 ;  /* 0x00000025002d7213 */ /* 0x000fe20000000000 */
[----:B------:R-:W-:Y:S01]  /*3f10*/  IMAD.MOV.U32 R33, RZ, RZ, R46 ;  /* 0x000000ffff217224 */ /* 0x000fe200078e002e */
[----:B------:R-:W-:Y:S01]  /*3f20*/  IABS R46, R36 ;  /* 0x00000024002e7213 */ /* 0x000fe20000000000 */
[----:B------:R-:W-:Y:S02]  /*3f30*/  IMAD.MOV R180, RZ, RZ, -R180 ;  /* 0x000000ffffb47224 */ /* 0x000fe400078e0ab4 */
[----:B------:R-:W-:Y:S01]  /*3f40*/  @!P2 IMAD.MOV R33, RZ, RZ, -R33 ;  /* 0x000000ffff21a224 */ /* 0x000fe200078e0a21 */
[C---:B------:R-:W-:Y:S01]  /*3f50*/  ISETP.GT.U32.AND P2, PT, R3.reuse, R38, PT ;  /* 0x000000260300720c */ /* 0x040fe20003f44070 */
[----:B------:R-:W-:Y:S01]  /*3f60*/  IMAD R181, R3, R180, R181 ;  /* 0x000000b403b57224 */ /* 0x000fe200078e02b5 */
[----:B------:R-:W-:Y:S01]  /*3f70*/  IABS R180, R41 ;  /* 0x0000002900b47213 */ /* 0x000fe20000000000 */
[----:B------:R-:W-:-:S02]  /*3f80*/  @!P5 IMAD.IADD R236, R236, 0x1, -R3 ;  /* 0x00000001ececd824 */ /* 0x000fc400078e0a03 */
[----:B------:R-:W-:Y:S01]  /*3f90*/  @!P6 IMAD.IADD R34, R34, 0x1, -R3 ;  /* 0x000000012222e824 */ /* 0x000fe200078e0a03 */
[----:B------:R-:W-:Y:S01]  /*3fa0*/  ISETP.GT.U32.AND P5, PT, R3, R181, PT ;  /* 0x000000b50300720c */ /* 0x000fe20003fa4070 */
[----:B------:R-:W-:Y:S01]  /*3fb0*/  IMAD.HI.U32 R186, R5, R45, RZ ;  /* 0x0000002d05ba7227 */ /* 0x000fe200078e00ff */
[----:B------:R-:W-:-:S03]  /*3fc0*/  ISETP.GT.U32.AND P6, PT, R3, R124, PT ;  /* 0x0000007c0300720c */ /* 0x000fc60003fc4070 */
[----:B------:R-:W-:Y:S02]  /*3fd0*/  @!P3 IMAD.MOV R34, RZ, RZ, -R34 ;  /* 0x000000ffff22b224 */ /* 0x000fe400078e0a22 */
[----:B------:R-:W-:Y:S01]  /*3fe0*/  @!P2 IMAD.IADD R38, R38, 0x1, -R3 ;  /* 0x000000012626a824 */ /* 0x000fe200078e0a03 */
[----:B------:R-:W-:Y:S01]  /*3ff0*/  ISETP.GT.U32.AND P2, PT, R3, R236, PT ;  /* 0x000000ec0300720c */ /* 0x000fe20003f44070 */
[----:B------:R-:W-:Y:S02]  /*4000*/  IMAD.MOV R186, RZ, RZ, -R186 ;  /* 0x000000ffffba7224 */ /* 0x000fe400078e0aba */
[----:B------:R-:W-:Y:S01]  /*4010*/  IMAD.HI.U32 R182, R5, R46, RZ ;  /* 0x0000002e05b67227 */ /* 0x000fe200078e00ff */
[----:B------:R-:W-:-:S03]  /*4020*/  ISETP.GT.U32.AND P3, PT, R3, R38, PT ;  /* 0x000000260300720c */ /* 0x000fc60003f64070 */
[----:B------:R-:W-:Y:S02]  /*4030*/  @!P5 IMAD.IADD R181, R181, 0x1, -R3 ;  /* 0x00000001b5b5d824 */ /* 0x000fe400078e0a03 */
[C---:B------:R-:W-:Y:S02]  /*4040*/  IMAD R45, R3.reuse, R186, R45 ;  /* 0x000000ba032d7224 */ /* 0x040fe400078e022d */
[----:B------:R-:W-:Y:S01]  /*4050*/  @!P6 IMAD.IADD R124, R124, 0x1, -R3 ;  /* 0x000000017c7ce824 */ /* 0x000fe200078e0a03 */
[----:B------:R-:W-:Y:S01]  /*4060*/  ISETP.GT.U32.AND P5, PT, R3, R181, PT ;  /* 0x000000b50300720c */ /* 0x000fe20003fa4070 */
[----:B------:R-:W-:-:S03]  /*4070*/  IMAD.HI.U32 R186, R5, R180, RZ ;  /* 0x000000b405ba7227 */ /* 0x000fc600078e00ff */
[C---:B------:R-:W-:Y:S01]  /*4080*/  ISETP.GT.U32.AND P6, PT, R3.reuse, R124, PT ;  /* 0x0000007c0300720c */ /* 0x040fe20003fc4070 */
[----:B------:R-:W-:Y:S02]  /*4090*/  IMAD.MOV R182, RZ, RZ, -R182 ;  /* 0x000000ffffb67224 */ /* 0x000fe400078e0ab6 */
[----:B------:R-:W-:Y:S02]  /*40a0*/  IMAD.MOV R186, RZ, RZ, -R186 ;  /* 0x000000ffffba7224 */ /* 0x000fe400078e0aba */
[C---:B------:R-:W-:Y:S01]  /*40b0*/  IMAD R46, R3.reuse, R182, R46 ;  /* 0x000000b6032e7224 */ /* 0x040fe200078e022e */
[----:B------:R-:W-:Y:S01]  /*40c0*/  IABS R182, R42 ;  /* 0x0000002a00b67213 */ /* 0x000fe20000000000 */
[--C-:B------:R-:W-:Y:S01]  /*40d0*/  @!P3 IMAD.IADD R38, R38, 0x1, -R3.reuse ;  /* 0x000000012626b824 */ /* 0x100fe200078e0a03 */
[C---:B------:R-:W-:Y:S01]  /*40e0*/  ISETP.GT.U32.AND P3, PT, R3.reuse, R45, PT ;  /* 0x0000002d0300720c */ /* 0x040fe20003f64070 */
[C---:B------:R-:W-:Y:S01]  /*40f0*/  IMAD R180, R3.reuse, R186, R180 ;  /* 0x000000ba03b47224 */ /* 0x040fe200078e02b4 */
[----:B------:R-:W-:Y:S01]  /*4100*/  IABS R186, R40 ;  /* 0x0000002800ba7213 */ /* 0x000fe20000000000 */
[--C-:B------:R-:W-:Y:S01]  /*4110*/  @!P2 IMAD.IADD R236, R236, 0x1, -R3.reuse ;  /* 0x00000001ececa824 */ /* 0x100fe200078e0a03 */
[----:B------:R-:W-:Y:S01]  /*4120*/  ISETP.GT.U32.AND P2, PT, R3, R46, PT ;  /* 0x0000002e0300720c */ /* 0x000fe20003f44070 */
[--C-:B------:R-:W-:Y:S01]  /*4130*/  @!P5 IMAD.IADD R181, R181, 0x1, -R3.reuse ;  /* 0x00000001b5b5d824 */ /* 0x100fe200078e0a03 */
[----:B------:R-:W-:Y:S01]  /*4140*/  ISETP.GT.U32.AND P5, PT, R3, R180, PT ;  /* 0x000000b40300720c */ /* 0x000fe20003fa4070 */
[----:B------:R-:W-:Y:S01]  /*4150*/  @!P6 IMAD.IADD R124, R124, 0x1, -R3 ;  /* 0x000000017c7ce824 */ /* 0x000fe200078e0a03 */
[----:B------:R-:W-:Y:S01]  /*4160*/  ISETP.GE.AND P6, PT, R35, RZ, PT ;  /* 0x000000ff2300720c */ /* 0x000fe20003fc6270 */
[----:B------:R-:W-:-:S04]  /*4170*/  IMAD.HI.U32 R35, R5, R182, RZ ;  /* 0x000000b605237227 */ /* 0x000fc800078e00ff */
[----:B------:R-:W-:Y:S01]  /*4180*/  @!P3 IMAD.IADD R45, R45, 0x1, -R3 ;  /* 0x000000012d2db824 */ /* 0x000fe200078e0a03 */
[----:B------:R-:W-:Y:S01]  /*4190*/  ISETP.GE.AND P3, PT, R37, RZ, PT ;  /* 0x000000ff2500720c */ /* 0x000fe20003f66270 */
[----:B------:R-:W-:Y:S02]  /*41a0*/  IMAD.MOV R35, RZ, RZ, -R35 ;  /* 0x000000ffff237224 */ /* 0x000fe400078e0a23 */
[--C-:B------:R-:W-:Y:S01]  /*41b0*/  @!P2 IMAD.IADD R46, R46, 0x1, -R3.reuse ;  /* 0x000000012e2ea824 */ /* 0x100fe200078e0a03 */
[----:B------:R-:W-:Y:S01]  /*41c0*/  ISETP.GE.AND P2, PT, R36, RZ, PT ;  /* 0x000000ff2400720c */ /* 0x000fe20003f46270 */
[----:B------:R-:W-:Y:S01]  /*41d0*/  @!P5 IMAD.IADD R180, R180, 0x1, -R3 ;  /* 0x00000001b4b4d824 */ /* 0x000fe200078e0a03 */
[C---:B------:R-:W-:Y:S01]  /*41e0*/  ISETP.GT.U32.AND P5, PT, R3.reuse, R45, PT ;  /* 0x0000002d0300720c */ /* 0x040fe20003fa4070 */
[----:B------:R-:W-:Y:S02]  /*41f0*/  IMAD.MOV.U32 R36, RZ, RZ, R38 ;  /* 0x000000ffff247224 */ /* 0x000fe400078e0026 */
[----:B------:R-:W-:-:S02]  /*4200*/  IMAD R182, R3, R35, R182 ;  /* 0x0000002303b67224 */ /* 0x000fc400078e02b6 */
[----:B------:R-:W-:Y:S01]  /*4210*/  IMAD.HI.U32 R239, R5, R235, RZ ;  /* 0x000000eb05ef7227 */ /* 0x000fe200078e00ff */
[----:B----4-:R-:W-:-:S03]  /*4220*/  IABS R251, R13 ;  /* 0x0000000d00fb7213 */ /* 0x010fc60000000000 */
[----:B------:R-:W-:Y:S02]  /*4230*/  IMAD.MOV.U32 R38, RZ, RZ, R181 ;  /* 0x000000ffff267224 */ /* 0x000fe400078e00b5 */
[----:B------:R-:W-:Y:S02]  /*4240*/  IMAD.MOV.U32 R35, RZ, RZ, R236 ;  /* 0x000000ffff237224 */ /* 0x000fe400078e00ec */
[----:B------:R-:W-:Y:S02]  /*4250*/  IMAD.MOV R239, RZ, RZ, -R239 ;  /* 0x000000ffffef7224 */ /* 0x000fe400078e0aef */
[----:B------:R-:W-:Y:S01]  /*4260*/  @!P6 IMAD.MOV R38, RZ, RZ, -R38 ;  /* 0x000000ffff26e224 */ /* 0x000fe200078e0a26 */
[----:B------:R-:W-:Y:S01]  /*4270*/  ISETP.GT.U32.AND P6, PT, R3, R182, PT ;  /* 0x000000b60300720c */ /* 0x000fe20003fc4070 */
[----:B------:R-:W-:-:S04]  /*4280*/  IMAD.HI.U32 R236, R5, R186, RZ ;  /* 0x000000ba05ec7227 */ /* 0x000fc800078e00ff */
[----:B------:R-:W-:Y:S01]  /*4290*/  @!P1 IMAD.MOV R35, RZ, RZ, -R35 ;  /* 0x000000ffff239224 */ /* 0x000fe200078e0a23 */
[C---:B------:R-:W-:Y:S01]  /*42a0*/  ISETP.GT.U32.AND P1, PT, R3.reuse, R46, PT ;  /* 0x0000002e0300720c */ /* 0x040fe20003f24070 */
[C---:B------:R-:W-:Y:S01]  /*42b0*/  IMAD R181, R3.reuse, R239, R235 ;  /* 0x000000ef03b57224 */ /* 0x040fe200078e02eb */
[----:B------:R-:W-:Y:S01]  /*42c0*/  IABS R239, R52 ;  /* 0x0000003400ef7213 */ /* 0x000fe20000000000 */
[----:B------:R-:W-:Y:S01]  /*42d0*/  @!P0 IMAD.MOV R36, RZ, RZ, -R36 ;  /* 0x000000ffff248224 */ /* 0x000fe200078e0a24 */
[----:B------:R-:W-:Y:S01]  /*42e0*/  ISETP.GT.U32.AND P0, PT, R3, R180, PT ;  /* 0x000000b40300720c */ /* 0x000fe20003f04070 */
[----:B------:R-:W-:Y:S02]  /*42f0*/  IMAD.MOV R236, RZ, RZ, -R236 ;  /* 0x000000ffffec7224 */ /* 0x000fe400078e0aec */
[----:B------:R-:W-:Y:S01]  /*4300*/  @!P5 IMAD.IADD R45, R45, 0x1, -R3 ;  /* 0x000000012d2dd824 */ /* 0x000fe200078e0a03 */
[----:B------:R-:W-:Y:S01]  /*4310*/  ISETP.GT.U32.AND P5, PT, R3, R181, PT ;  /* 0x000000b50300720c */ /* 0x000fe20003fa4070 */
[----:B------:R-:W-:-:S02]  /*4320*/  IMAD.MOV.U32 R37, RZ, RZ, R124 ;  /* 0x000000ffff257224 */ /* 0x000fc400078e007c */
[C---:B------:R-:W-:Y:S01]  /*4330*/  IMAD R124, R3.reuse, R236, R186 ;  /* 0x000000ec037c7224 */ /* 0x040fe200078e02ba */
[----:B------:R-:W-:Y:S01]  /*4340*/  IABS R186, R51 ;  /* 0x0000003300ba7213 */ /* 0x000fe20000000000 */
[--C-:B------:R-:W-:Y:S01]  /*4350*/  @!P6 IMAD.IADD R182, R182, 0x1, -R3.reuse ;  /* 0x00000001b6b6e824 */ /* 0x100fe200078e0a03 */
[----:B------:R-:W-:Y:S01]  /*4360*/  IABS R236, R44 ;  /* 0x0000002c00ec7213 */ /* 0x000fe20000000000 */
[----:B------:R-:W-:Y:S01]  /*4370*/  @!P1 IMAD.IADD R46, R46, 0x1, -R3 ;  /* 0x000000012e2e9824 */ /* 0x000fe200078e0a03 */
[----:B------:R-:W-:Y:S01]  /*4380*/  ISETP.GT.U32.AND P6, PT, R3, R124, PT ;  /* 0x0000007c0300720c */ /* 0x000fe20003fc4070 */
[----:B------:R-:W-:Y:S01]  /*4390*/  @!P4 IMAD.MOV R37, RZ, RZ, -R37 ;  /* 0x000000ffff25c224 */ /* 0x000fe200078e0a25 */
[----:B------:R-:W-:Y:S01]  /*43a0*/  ISETP.GE.AND P1, PT, R42, RZ, PT ;  /* 0x000000ff2a00720c */ /* 0x000fe20003f26270 */
[--C-:B------:R-:W-:Y:S01]  /*43b0*/  @!P0 IMAD.IADD R180, R180, 0x1, -R3.reuse ;  /* 0x00000001b4b48824 */ /* 0x100fe200078e0a03 */
[----:B------:R-:W-:Y:S01]  /*43c0*/  IABS R42, R47 ;  /* 0x0000002f002a7213 */ /* 0x000fe20000000000 */
[----:B------:R-:W-:Y:S01]  /*43d0*/  @!P5 IMAD.IADD R181, R181, 0x1, -R3 ;  /* 0x00000001b5b5d824 */ /* 0x000fe200078e0a03 */
[----:B------:R-:W-:-:S02]  /*43e0*/  ISETP.GE.AND P4, PT, R41, RZ, PT ;  /* 0x000000ff2900720c */ /* 0x000fc40003f86270 */
[----:B------:R-:W-:Y:S01]  /*43f0*/  ISETP.GE.AND P0, PT, R39, RZ, PT ;  /* 0x000000ff2700720c */ /* 0x000fe20003f06270 */
[----:B------:R-:W-:Y:S01]  /*4400*/  IMAD.MOV.U32 R39, RZ, RZ, R46 ;  /* 0x000000ffff277224 */ /* 0x000fe200078e002e */
[----:B------:R-:W-:Y:S01]  /*4410*/  IABS R41, R43 ;  /* 0x0000002b00297213 */ /* 0x000fe20000000000 */
[----:B------:R-:W-:Y:S01]  /*4420*/  IMAD.HI.U32 R46, R5, R42, RZ ;  /* 0x0000002a052e7227 */ /* 0x000fe200078e00ff */
[----:B------:R-:W-:-:S03]  /*4430*/  ISETP.GT.U32.AND P5, PT, R3, R182, PT ;  /* 0x000000b60300720c */ /* 0x000fc60003fa4070 */
[----:B------:R-:W-:Y:S01]  /*4440*/  @!P2 IMAD.MOV R39, RZ, RZ, -R39 ;  /* 0x000000ffff27a224 */ /* 0x000fe200078e0a27 */
[----:B------:R-:W-:Y:S01]  /*4450*/  ISETP.GE.AND P2, PT, R40, RZ, PT ;  /* 0x000000ff2800720c */ /* 0x000fe20003f46270 */
[----:B------:R-:W-:-:S04]  /*4460*/  IMAD.HI.U32 R235, R5, R41, RZ ;  /* 0x0000002905eb7227 */ /* 0x000fc800078e00ff */
[----:B------:R-:W-:Y:S02]  /*4470*/  IMAD.MOV.U32 R40, RZ, RZ, R45 ;  /* 0x000000ffff287224 */ /* 0x000fe400078e002d */
[----:B------:R-:W-:Y:S02]  /*4480*/  IMAD.MOV R46, RZ, RZ, -R46 ;  /* 0x000000ffff2e7224 */ /* 0x000fe400078e0a2e */
[----:B------:R-:W-:Y:S01]  /*4490*/  @!P6 IMAD.IADD R124, R124, 0x1, -R3 ;  /* 0x000000017c7ce824 */ /* 0x000fe200078e0a03 */
[C---:B------:R-:W-:Y:S01]  /*44a0*/  ISETP.GT.U32.AND P6, PT, R3.reuse, R181, PT ;  /* 0x000000b50300720c */ /* 0x040fe20003fc4070 */
[----:B------:R-:W-:Y:S02]  /*44b0*/  IMAD.MOV R235, RZ, RZ, -R235 ;  /* 0x000000ffffeb7224 */ /* 0x000fe400078e0aeb */
[----:B------:R-:W-:Y:S01]  /*44c0*/  @!P3 IMAD.MOV R40, RZ, RZ, -R40 ;  /* 0x000000ffff28b224 */ /* 0x000fe200078e0a28 */
[C---:B------:R-:W-:Y:S01]  /*44d0*/  ISETP.GT.U32.AND P3, PT, R3.reuse, R124, PT ;  /* 0x0000007c0300720c */ /* 0x040fe20003f64070 */
[----:B------:R-:W-:-:S02]  /*44e0*/  IMAD R45, R3, R46, R42 ;  /* 0x0000002e032d7224 */ /* 0x000fc400078e022a */
[----:B------:R-:W-:-:S04]  /*44f0*/  IMAD.HI.U32 R42, R5, R186, RZ ;  /* 0x000000ba052a7227 */ /* 0x000fc800078e00ff */
[C---:B------:R-:W-:Y:S01]  /*4500*/  IMAD R46, R3.reuse, R235, R41 ;  /* 0x000000eb032e7224 */ /* 0x040fe200078e0229 */
[----:B------:R-:W-:Y:S01]  /*4510*/  IABS R235, R48 ;  /* 0x0000003000eb7213 */ /* 0x000fe20000000000 */
[----:B------:R-:W-:Y:S01]  /*4520*/  @!P5 IMAD.IADD R182, R182, 0x1, -R3 ;  /* 0x00000001b6b6d824 */ /* 0x000fe200078e0a03 */
[----:B------:R-:W-:Y:S01]  /*4530*/  ISETP.GT.U32.AND P5, PT, R3, R45, PT ;  /* 0x0000002d0300720c */ /* 0x000fe20003fa4070 */
[----:B------:R-:W-:Y:S02]  /*4540*/  IMAD.MOV.U32 R41, RZ, RZ, R180 ;  /* 0x000000ffff297224 */ /* 0x000fe400078e00b4 */
[----:B------:R-:W-:Y:S02]  /*4550*/  IMAD.MOV R180, RZ, RZ, -R42 ;  /* 0x000000ffffb47224 */ /* 0x000fe400078e0a2a */
[----:B------:R-:W-:Y:S01]  /*4560*/  @!P4 IMAD.MOV R41, RZ, RZ, -R41 ;  /* 0x000000ffff29c224 */ /* 0x000fe200078e0a29 */
[----:B------:R-:W-:Y:S01]  /*4570*/  ISETP.GE.AND P4, PT, R47, RZ, PT ;  /* 0x000000ff2f00720c */ /* 0x000fe20003f86270 */
[----:B------:R-:W-:Y:S01]  /*4580*/  IMAD R47, R3, R180, R186 ;  /* 0x000000b4032f7224 */ /* 0x000fe200078e02ba */
[----:B------:R-:W-:Y:S01]  /*4590*/  IABS R186, R49 ;  /* 0x0000003100ba7213 */ /* 0x000fe20000000000 */
[----:B------:R-:W-:-:S02]  /*45a0*/  @!P3 IMAD.IADD R124, R124, 0x1, -R3 ;  /* 0x000000017c7cb824 */ /* 0x000fc400078e0a03 */
[--C-:B------:R-:W-:Y:S01]  /*45b0*/  @!P6 IMAD.IADD R181, R181, 0x1, -R3.reuse ;  /* 0x00000001b5b5e824 */ /* 0x100fe200078e0a03 */
[----:B------:R-:W-:Y:S01]  /*45c0*/  ISETP.GT.U32.AND P3, PT, R3, R47, PT ;  /* 0x0000002f0300720c */ /* 0x000fe20003f64070 */
[----:B------:R-:W-:Y:S01]  /*45d0*/  @!P5 IMAD.IADD R45, R45, 0x1, -R3 ;  /* 0x000000012d2dd824 */ /* 0x000fe200078e0a03 */
[----:B------:R-:W-:Y:S01]  /*45e0*/  ISETP.GT.U32.AND P6, PT, R3, R46, PT ;  /* 0x0000002e0300720c */ /* 0x000fe20003fc4070 */
[----:B------:R-:W-:Y:S01]  /*45f0*/  IMAD.MOV.U32 R42, RZ, RZ, R182 ;  /* 0x000000ffff2a7224 */ /* 0x000fe200078e00b6 */
[----:B------:R-:W-:Y:S01]  /*4600*/  IABS R182, R53 ;  /* 0x0000003500b67213 */ /* 0x000fe20000000000 */
[----:B------:R-:W-:Y:S01]  /*4610*/  IMAD.HI.U32 R180, R5, R236, RZ ;  /* 0x000000ec05b47227 */ /* 0x000fe200078e00ff */
[----:B------:R-:W-:-:S03]  /*4620*/  ISETP.GT.U32.AND P5, PT, R3, R45, PT ;  /* 0x0000002d0300720c */ /* 0x000fc60003fa4070 */
[----:B------:R-:W-:Y:S01]  /*4630*/  @!P1 IMAD.MOV R42, RZ, RZ, -R42 ;  /* 0x000000ffff2a9224 */ /* 0x000fe200078e0a2a */
[----:B------:R-:W-:Y:S01]  /*4640*/  ISETP.GE.AND P1, PT, R43, RZ, PT ;  /* 0x000000ff2b00720c */ /* 0x000fe20003f26270 */
[----:B------:R-:W-:Y:S02]  /*4650*/  IMAD.MOV.U32 R43, RZ, RZ, R181 ;  /* 0x000000ffff2b7224 */ /* 0x000fe400078e00b5 */
[--C-:B------:R-:W-:Y:S02]  /*4660*/  @!P3 IMAD.IADD R47, R47, 0x1, -R3.reuse ;  /* 0x000000012f2fb824 */ /* 0x100fe400078e0a03 */
[--C-:B------:R-:W-:Y:S02]  /*4670*/  @!P6 IMAD.IADD R46, R46, 0x1, -R3.reuse ;  /* 0x000000012e2ee824 */ /* 0x100fe400078e0a03 */
[----:B------:R-:W-:Y:S01]  /*4680*/  IMAD.HI.U32 R181, R5, R239, RZ ;  /* 0x000000ef05b57227 */ /* 0x000fe200078e00ff */
[C---:B------:R-:W-:Y:S02]  /*4690*/  ISETP.GT.U32.AND P3, PT, R3.reuse, R47, PT ;  /* 0x0000002f0300720c */ /* 0x040fe40003f64070 */
[----:B------:R-:W-:Y:S01]  /*46a0*/  ISETP.GT.U32.AND P6, PT, R3, R46, PT ;  /* 0x0000002e0300720c */ /* 0x000fe20003fc4070 */
[----:B------:R-:W-:Y:S01]  /*46b0*/  @!P5 IMAD.IADD R45, R45, 0x1, -R3 ;  /* 0x000000012d2dd824 */ /* 0x000fe200078e0a03 */
[----:B------:R-:W-:Y:S01]  /*46c0*/  ISETP.GE.AND P5, PT, R52, RZ, PT ;  /* 0x000000ff3400720c */ /* 0x000fe20003fa6270 */
[----:B------:R-:W-:-:S02]  /*46d0*/  IMAD.MOV R52, RZ, RZ, -R180 ;  /* 0x000000ffff347224 */ /* 0x000fc400078e0ab4 */
[----:B------:R-:W-:Y:S02]  /*46e0*/  IMAD.MOV R181, RZ, RZ, -R181 ;  /* 0x000000ffffb57224 */ /* 0x000fe400078e0ab5 */
[----:B------:R-:W-:Y:S01]  /*46f0*/  @!P0 IMAD.MOV R43, RZ, RZ, -R43 ;  /* 0x000000ffff2b8224 */ /* 0x000fe200078e0a2b */
[----:B------:R-:W-:Y:S01]  /*4700*/  ISETP.GE.AND P0, PT, R51, RZ, PT ;  /* 0x000000ff3300720c */ /* 0x000fe20003f06270 */
[C---:B------:R-:W-:Y:S01]  /*4710*/  IMAD R236, R3.reuse, R52, R236 ;  /* 0x0000003403ec7224 */ /* 0x040fe200078e02ec */
[----:B------:R-:W-:Y:S01]  /*4720*/  IABS R51, R176 ;  /* 0x000000b000337213 */ /* 0x000fe20000000000 */
[----:B------:R-:W-:Y:S01]  /*4730*/  IMAD R239, R3, R181, R239 ;  /* 0x000000b503ef7224 */ /* 0x000fe200078e02ef */
[----:B------:R-:W-:Y:S01]  /*4740*/  IABS R52, R50 ;  /* 0x0000003200347213 */ /* 0x000fe20000000000 */
[--C-:B------:R-:W-:Y:S01]  /*4750*/  @!P3 IMAD.IADD R47, R47, 0x1, -R3.reuse ;  /* 0x000000012f2fb824 */ /* 0x100fe200078e0a03 */
[C---:B------:R-:W-:Y:S01]  /*4760*/  ISETP.GT.U32.AND P3, PT, R3.reuse, R236, PT ;  /* 0x000000ec0300720c */ /* 0x040fe20003f64070 */
[----:B------:R-:W-:Y:S01]  /*4770*/  @!P6 IMAD.IADD R46, R46, 0x1, -R3 ;  /* 0x000000012e2ee824 */ /* 0x000fe200078e0a03 */
[----:B------:R-:W-:Y:S01]  /*4780*/  ISETP.GT.U32.AND P6, PT, R3, R239, PT ;  /* 0x000000ef0300720c */ /* 0x000fe20003fc4070 */
[----:B------:R-:W-:-:S04]  /*4790*/  IMAD.HI.U32 R180, R5, R51, RZ ;  /* 0x0000003305b47227 */ /* 0x000fc800078e00ff */
[----:B------:R-:W-:-:S04]  /*47a0*/  IMAD.HI.U32 R181, R5, R235, RZ ;  /* 0x000000eb05b57227 */ /* 0x000fc800078e00ff */
[----:B------:R-:W-:Y:S02]  /*47b0*/  IMAD.MOV R180, RZ, RZ, -R180 ;  /* 0x000000ffffb47224 */ /* 0x000fe400078e0ab4 */
[----:B------:R-:W-:Y:S02]  /*47c0*/  IMAD.MOV R181, RZ, RZ, -R181 ;  /* 0x000000ffffb57224 */ /* 0x000fe400078e0ab5 */
[C---:B------:R-:W-:Y:S02]  /*47d0*/  IMAD R51, R3.reuse, R180, R51 ;  /* 0x000000b403337224 */ /* 0x040fe400078e0233 */
[C---:B------:R-:W-:Y:S01]  /*47e0*/  IMAD R235, R3.reuse, R181, R235 ;  /* 0x000000b503eb7224 */ /* 0x040fe200078e02eb */
[----:B------:R-:W-:Y:S01]  /*47f0*/  IABS R181, R54 ;  /* 0x0000003600b57213 */ /* 0x000fe20000000000 */
[--C-:B------:R-:W-:Y:S01]  /*4800*/  @!P3 IMAD.IADD R236, R236, 0x1, -R3.reuse ;  /* 0x00000001ececb824 */ /* 0x100fe200078e0a03 */
[----:B------:R-:W-:Y:S01]  /*4810*/  ISETP.GT.U32.AND P3, PT, R3, R51, PT ;  /* 0x000000330300720c */ /* 0x000fe20003f64070 */
[----:B------:R-:W-:Y:S01]  /*4820*/  @!P6 IMAD.IADD R239, R239, 0x1, -R3 ;  /* 0x00000001efefe824 */ /* 0x000fe200078e0a03 */
[----:B------:R-:W-:Y:S01]  /*4830*/  ISETP.GT.U32.AND P6, PT, R3, R235, PT ;  /* 0x000000eb0300720c */ /* 0x000fe20003fc4070 */
[----:B------:R-:W-:-:S04]  /*4840*/  IMAD.HI.U32 R180, R5, R52, RZ ;  /* 0x0000003405b47227 */ /* 0x000fc800078e00ff */
[----:B------:R-:W-:Y:S02]  /*4850*/  IMAD.MOV R180, RZ, RZ, -R180 ;  /* 0x000000ffffb47224 */ /* 0x000fe400078e0ab4 */
[----:B------:R-:W-:-:S04]  /*4860*/  IMAD.HI.U32 R243, R5, R186, RZ ;  /* 0x000000ba05f37227 */ /* 0x000fc800078e00ff */
[----:B------:R-:W-:Y:S01]  /*4870*/  IMAD R52, R3, R180, R52 ;  /* 0x000000b403347224 */ /* 0x000fe200078e0234 */
[----:B------:R-:W-:Y:S01]  /*4880*/  IABS R180, R55 ;  /* 0x0000003700b47213 */ /* 0x000fe20000000000 */
[--C-:B------:R-:W-:Y:S01]  /*4890*/  @!P3 IMAD.IADD R51, R51, 0x1, -R3.reuse ;  /* 0x000000013333b824 */ /* 0x100fe200078e0a03 */
[----:B------:R-:W-:Y:S01]  /*48a0*/  ISETP.GE.AND P3, PT, R44, RZ, PT ;  /* 0x000000ff2c00720c */ /* 0x000fe20003f66270 */
[----:B------:R-:W-:Y:S01]  /*48b0*/  @!P6 IMAD.IADD R235, R235, 0x1, -R3 ;  /* 0x00000001ebebe824 */ /* 0x000fe200078e0a03 */
[C---:B------:R-:W-:Y:S01]  /*48c0*/  ISETP.GT.U32.AND P6, PT, R3.reuse, R52, PT ;  /* 0x000000340300720c */ /* 0x040fe20003fc4070 */
[----:B------:R-:W-:Y:S01]  /*48d0*/  IMAD.MOV.U32 R44, RZ, RZ, R124 ;  /* 0x000000ffff2c7224 */ /* 0x000fe200078e007c */
[----:B------:R-:W-:Y:S01]  /*48e0*/  IABS R124, R175 ;  /* 0x000000af007c7213 */ /* 0x000fe20000000000 */
[----:B------:R-:W-:Y:S02]  /*48f0*/  IMAD.MOV R243, RZ, RZ, -R243 ;  /* 0x000000fffff37224 */ /* 0x000fe400078e0af3 */
[----:B------:R-:W-:Y:S01]  /*4900*/  @!P2 IMAD.MOV R44, RZ, RZ, -R44 ;  /* 0x000000ffff2ca224 */ /* 0x000fe200078e0a2c */
[C---:B------:R-:W-:Y:S01]  /*4910*/  ISETP.GT.U32.AND P2, PT, R3.reuse, R239, PT ;  /* 0x000000ef0300720c */ /* 0x040fe20003f44070 */
[----:B------:R-:W-:Y:S01]  /*4920*/  @!P4 IMAD.MOV R45, RZ, RZ, -R45 ;  /* 0x000000ffff2dc224 */ /* 0x000fe200078e0a2d */
[----:B------:R-:W-:Y:S01]  /*4930*/  ISETP.GT.U32.AND P4, PT, R3, R236, PT ;  /* 0x000000ec0300720c */ /* 0x000fe20003f84070 */
[----:B------:R-:W-:-:S04]  /*4940*/  IMAD.HI.U32 R242, R5, R182, RZ ;  /* 0x000000b605f27227 */ /* 0x000fc800078e00ff */
[--C-:B------:R-:W-:Y:S02]  /*4950*/  @!P6 IMAD.IADD R52, R52, 0x1, -R3.reuse ;  /* 0x000000013434e824 */ /* 0x100fe400078e0a03 */
[C---:B------:R-:W-:Y:S02]  /*4960*/  IMAD R186, R3.reuse, R243, R186 ;  /* 0x000000f303ba7224 */ /* 0x040fe400078e02ba */
[----:B------:R-:W-:Y:S01]  /*4970*/  IMAD.MOV R242, RZ, RZ, -R242 ;  /* 0x000000fffff27224 */ /* 0x000fe200078e0af2 */
[C---:B------:R-:W-:Y:S01]  /*4980*/  ISETP.GT.U32.AND P6, PT, R3.reuse, R52, PT ;  /* 0x000000340300720c */ /* 0x040fe20003fc4070 */
[----:B------:R-:W-:Y:S01]  /*4990*/  @!P1 IMAD.MOV R46, RZ, RZ, -R46 ;  /* 0x000000ffff2e9224 */ /* 0x000fe200078e0a2e */
[----:B------:R-:W-:Y:S01]  /*49a0*/  ISETP.GT.U32.AND P1, PT, R3, R235, PT ;  /* 0x000000eb0300720c */ /* 0x000fe20003f24070 */
[----:B------:R-:W-:Y:S01]  /*49b0*/  @!P2 IMAD.IADD R239, R239, 0x1, -R3 ;  /* 0x00000001efefa824 */ /* 0x000fe200078e0a03 */
[----:B------:R-:W-:Y:S01]  /*49c0*/  ISETP.GT.U32.AND P2, PT, R3, R186, PT ;  /* 0x000000ba0300720c */ /* 0x000fe20003f44070 */
[----:B------:R-:W-:-:S04]  /*49d0*/  IMAD.HI.U32 R240, R5, R180, RZ ;  /* 0x000000b405f07227 */ /* 0x000fc800078e00ff */
[----:B------:R-:W-:-:S04]  /*49e0*/  IMAD.HI.U32 R241, R5, R181, RZ ;  /* 0x000000b505f17227 */ /* 0x000fc800078e00ff */
[C---:B------:R-:W-:Y:S02]  /*49f0*/  IMAD R182, R3.reuse, R242, R182 ;  /* 0x000000f203b67224 */ /* 0x040fe400078e02b6 */
[----:B------:R-:W-:Y:S02]  /*4a00*/  IMAD.MOV R240, RZ, RZ, -R240 ;  /* 0x000000fffff07224 */ /* 0x000fe400078e0af0 */
[----:B------:R-:W-:Y:S02]  /*4a10*/  IMAD.MOV R241, RZ, RZ, -R241 ;  /* 0x000000fffff17224 */ /* 0x000fe400078e0af1 */
[----:B------:R-:W-:Y:S01]  /*4a20*/  @!P4 IMAD.IADD R236, R236, 0x1, -R3 ;  /* 0x00000001ececc824 */ /* 0x000fe200078e0a03 */
[C---:B------:R-:W-:Y:S01]  /*4a30*/  ISETP.GT.U32.AND P4, PT, R3.reuse, R182, PT ;  /* 0x000000b60300720c */ /* 0x040fe20003f84070 */
[----:B------:R-:W-:Y:S01]  /*4a40*/  @!P0 IMAD.MOV R47, RZ, RZ, -R47 ;  /* 0x000000ffff2f8224 */ /* 0x000fe200078e0a2f */
[C---:B------:R-:W-:Y:S01]  /*4a50*/  ISETP.GT.U32.AND P0, PT, R3.reuse, R51, PT ;  /* 0x000000330300720c */ /* 0x040fe20003f04070 */
[C---:B------:R-:W-:Y:S01]  /*4a60*/  IMAD R180, R3.reuse, R240, R180 ;  /* 0x000000f003b47224 */ /* 0x040fe200078e02b4 */
[----:B------:R-:W-:Y:S01]  /*4a70*/  IABS R240, R56 ;  /* 0x0000003800f07213 */ /* 0x000fe20000000000 */
[----:B------:R-:W-:-:S02]  /*4a80*/  IMAD R181, R3, R241, R181 ;  /* 0x000000f103b57224 */ /* 0x000fc400078e02b5 */
[--C-:B------:R-:W-:Y:S01]  /*4a90*/  @!P6 IMAD.IADD R52, R52, 0x1, -R3.reuse ;  /* 0x000000013434e824 */ /* 0x100fe200078e0a03 */
[----:B------:R-:W-:Y:S01]  /*4aa0*/  ISETP.GT.U32.AND P6, PT, R3, R180, PT ;  /* 0x000000b40300720c */ /* 0x000fe20003fc4070 */
[--C-:B------:R-:W-:Y:S01]  /*4ab0*/  @!P1 IMAD.IADD R235, R235, 0x1, -R3.reuse ;  /* 0x00000001ebeb9824 */ /* 0x100fe200078e0a03 */
[----:B------:R-:W-:Y:S01]  /*4ac0*/  ISETP.GT.U32.AND P1, PT, R3, R181, PT ;  /* 0x000000b50300720c */ /* 0x000fe20003f24070 */
[----:B------:R-:W-:Y:S01]  /*4ad0*/  @!P2 IMAD.IADD R186, R186, 0x1, -R3 ;  /* 0x00000001babaa824 */ /* 0x000fe200078e0a03 */
[----:B------:R-:W-:Y:S01]  /*4ae0*/  ISETP.GE.AND P2, PT, R176, RZ, PT ;  /* 0x000000ffb000720c */ /* 0x000fe20003f46270 */
[----:B------:R-:W-:-:S04]  /*4af0*/  IMAD.HI.U32 R241, R5, R240, RZ ;  /* 0x000000f005f17227 */ /* 0x000fc800078e00ff */
[----:B------:R-:W-:Y:S02]  /*4b00*/  IMAD.MOV R241, RZ, RZ, -R241 ;  /* 0x000000fffff17224 */ /* 0x000fe400078e0af1 */
[--C-:B------:R-:W-:Y:S01]  /*4b10*/  @!P4 IMAD.IADD R182, R182, 0x1, -R3.reuse ;  /* 0x00000001b6b6c824 */ /* 0x100fe200078e0a03 */
[----:B------:R-:W-:Y:S01]  /*4b20*/  ISETP.GE.AND P4, PT, R50, RZ, PT ;  /* 0x000000ff3200720c */ /* 0x000fe20003f86270 */
[--C-:B------:R-:W-:Y:S01]  /*4b30*/  @!P0 IMAD.IADD R51, R51, 0x1, -R3.reuse ;  /* 0x0000000133338824 */ /* 0x100fe200078e0a03 */
[----:B------:R-:W-:Y:S01]  /*4b40*/  ISETP.GE.AND P0, PT, R48, RZ, PT ;  /* 0x000000ff3000720c */ /* 0x000fe20003f06270 */
[C---:B------:R-:W-:Y:S01]  /*4b50*/  IMAD R176, R3.reuse, R241, R240 ;  /* 0x000000f103b07224 */ /* 0x040fe200078e02f0 */
[----:B------:R-:W-:Y:S01]  /*4b60*/  IABS R240, R57 ;  /* 0x0000003900f07213 */ /* 0x000fe20000000000 */
[--C-:B------:R-:W-:Y:S01]  /*4b70*/  @!P6 IMAD.IADD R180, R180, 0x1, -R3.reuse ;  /* 0x00000001b4b4e824 */ /* 0x100fe200078e0a03 */
[----:B------:R-:W-:Y:S01]  /*4b80*/  ISETP.GT.U32.AND P6, PT, R3, R186, PT ;  /* 0x000000ba0300720c */ /* 0x000fe20003fc4070 */
[----:B------:R-:W-:Y:S01]  /*4b90*/  @!P1 IMAD.IADD R181, R181, 0x1, -R3 ;  /* 0x00000001b5b59824 */ /* 0x000fe200078e0a03 */
[----:B------:R-:W-:Y:S01]  /*4ba0*/  ISETP.GE.AND P1, PT, R49, RZ, PT ;  /* 0x000000ff3100720c */ /* 0x000fe20003f26270 */
[----:B------:R-:W-:Y:S01]  /*4bb0*/  @!P2 IMAD.MOV R51, RZ, RZ, -R51 ;  /* 0x000000ffff33a224 */ /* 0x000fe200078e0a33 */
[----:B------:R-:W-:Y:S01]  /*4bc0*/  ISETP.GT.U32.AND P2, PT, R3, R176, PT ;  /* 0x000000b00300720c */ /* 0x000fe20003f44070 */
[----:B------:R-:W-:-:S04]  /*4bd0*/  IMAD.HI.U32 R48, R5, R124, RZ ;  /* 0x0000007c05307227 */ /* 0x000fc800078e00ff */
[----:B------:R-:W-:Y:S01]  /*4be0*/  IMAD.MOV.U32 R49, RZ, RZ, R236 ;  /* 0x000000ffff317224 */ /* 0x000fe200078e00ec */
[----:B------:R-:W-:Y:S01]  /*4bf0*/  IABS R236, R66 ;  /* 0x0000004200ec7213 */ /* 0x000fe20000000000 */
[----:B------:R-:W-:Y:S01]  /*4c00*/  IMAD.MOV.U32 R50, RZ, RZ, R235 ;  /* 0x000000ffff327224 */ /* 0x000fe200078e00eb */
[----:B------:R-:W-:Y:S01]  /*4c10*/  IABS R235, R65 ;  /* 0x0000004100eb7213 */ /* 0x000fe20000000000 */
[----:B------:R-:W-:Y:S02]  /*4c20*/  IMAD.MOV R48, RZ, RZ, -R48 ;  /* 0x000000ffff307224 */ /* 0x000fe400078e0a30 */
[----:B------:R-:W-:Y:S01]  /*4c30*/  @!P3 IMAD.MOV R49, RZ, RZ, -R49 ;  /* 0x000000ffff31b224 */ /* 0x000fe200078e0a31 */
[----:B------:R-:W-:Y:S01]  /*4c40*/  ISETP.GT.U32.AND P3, PT, R3, R182, PT ;  /* 0x000000b60300720c */ /* 0x000fe20003f64070 */
[----:B------:R-:W-:Y:S01]  /*4c50*/  @!P4 IMAD.MOV R52, RZ, RZ, -R52 ;  /* 0x000000ffff34c224 */ /* 0x000fe200078e0a34 */
[----:B------:R-:W-:Y:S01]  /*4c60*/  ISETP.GE.AND P4, PT, R53, RZ, PT ;  /* 0x000000ff3500720c */ /* 0x000fe20003f86270 */
[----:B------:R-:W-:-:S04]  /*4c70*/  IMAD.HI.U32 R53, R5, R240, RZ ;  /* 0x000000f005357227 */ /* 0x000fc800078e00ff */
[----:B------:R-:W-:Y:S01]  /*4c80*/  @!P0 IMAD.MOV R50, RZ, RZ, -R50 ;  /* 0x000000ffff328224 */ /* 0x000fe200078e0a32 */
[C---:B------:R-:W-:Y:S01]  /*4c90*/  ISETP.GT.U32.AND P0, PT, R3.reuse, R181, PT ;  /* 0x000000b50300720c */ /* 0x040fe20003f04070 */
[C---:B------:R-:W-:Y:S02]  /*4ca0*/  IMAD R124, R3.reuse, R48, R124 ;  /* 0x00000030037c7224 */ /* 0x040fe400078e027c */
[----:B------:R-:W-:Y:S02]  /*4cb0*/  IMAD.MOV.U32 R48, RZ, RZ, R239 ;  /* 0x000000ffff307224 */ /* 0x000fe400078e00ef */
[----:B------:R-:W-:Y:S02]  /*4cc0*/  IMAD.MOV R53, RZ, RZ, -R53 ;  /* 0x000000ffff357224 */ /* 0x000fe400078e0a35 */
[--C-:B------:R-:W-:Y:S01]  /*4cd0*/  @!P6 IMAD.IADD R186, R186, 0x1, -R3.reuse ;  /* 0x00000001babae824 */ /* 0x100fe200078e0a03 */
[----:B------:R-:W-:Y:S01]  /*4ce0*/  ISETP.GT.U32.AND P6, PT, R3, R124, PT ;  /* 0x0000007c0300720c */ /* 0x000fe20003fc4070 */
[----:B------:R-:W-:Y:S01]  /*4cf0*/  @!P2 IMAD.IADD R176, R176, 0x1, -R3 ;  /* 0x00000001b0b0a824 */ /* 0x000fe200078e0a03 */
[----:B------:R-:W-:Y:S01]  /*4d00*/  ISETP.GE.AND P2, PT, R175, RZ, PT ;  /* 0x000000ffaf00720c */ /* 0x000fe20003f46270 */
[----:B------:R-:W-:Y:S01]  /*4d10*/  @!P5 IMAD.MOV R48, RZ, RZ, -R48 ;  /* 0x000000ffff30d224 */ /* 0x000fe200078e0a30 */
[C---:B------:R-:W-:Y:S01]  /*4d20*/  ISETP.GT.U32.AND P5, PT, R3.reuse, R180, PT ;  /* 0x000000b40300720c */ /* 0x040fe20003fa4070 */
[----:B------:R-:W-:-:S02]  /*4d30*/  IMAD R175, R3, R53, R240 ;  /* 0x0000003503af7224 */ /* 0x000fc400078e02f0 */
[----:B------:R-:W-:Y:S02]  /*4d40*/  IMAD.MOV.U32 R53, RZ, RZ, R186 ;  /* 0x000000ffff357224 */ /* 0x000fe400078e00ba */
[----:B------:R-:W-:Y:S01]  /*4d50*/  @!P3 IMAD.IADD R182, R182, 0x1, -R3 ;  /* 0x00000001b6b6b824 */ /* 0x000fe200078e0a03 */
[----:B------:R-:W-:Y:S01]  /*4d60*/  ISETP.GE.AND P3, PT, R54, RZ, PT ;  /* 0x000000ff3600720c */ /* 0x000fe20003f66270 */
[----:B------:R-:W-:Y:S01]  /*4d70*/  @!P1 IMAD.MOV R53, RZ, RZ, -R53 ;  /* 0x000000ffff359224 */ /* 0x000fe200078e0a35 */
[----:B------:R-:W-:Y:S01]  /*4d80*/  IABS R54, R60 ;  /* 0x0000003c00367213 */ /* 0x000fe20000000000 */
[--C-:B------:R-:W-:Y:S01]  /*4d90*/  @!P0 IMAD.IADD R181, R181, 0x1, -R3.reuse ;  /* 0x00000001b5b58824 */ /* 0x100fe200078e0a03 */
[----:B------:R-:W-:Y:S01]  /*4da0*/  ISETP.GT.U32.AND P1, PT, R3, R176, PT ;  /* 0x000000b00300720c */ /* 0x000fe20003f24070 */
[--C-:B------:R-:W-:Y:S01]  /*4db0*/  @!P6 IMAD.IADD R124, R124, 0x1, -R3.reuse ;  /* 0x000000017c7ce824 */ /* 0x100fe200078e0a03 */
[----:B------:R-:W-:Y:S01]  /*4dc0*/  ISETP.GE.AND P0, PT, R55, RZ, PT ;  /* 0x000000ff3700720c */ /* 0x000fe20003f06270 */
[----:B------:R-:W-:Y:S01]  /*4dd0*/  IMAD.MOV.U32 R186, RZ, RZ, R54 ;  /* 0x000000ffffba7224 */ /* 0x000fe200078e0036 */
[----:B------:R-:W-:Y:S01]  /*4de0*/  ISETP.GT.U32.AND P6, PT, R3, R175, PT ;  /* 0x000000af0300720c */ /* 0x000fe20003fc4070 */
[----:B------:R-:W-:Y:S01]  /*4df0*/  @!P5 IMAD.IADD R180, R180, 0x1, -R3 ;  /* 0x00000001b4b4d824 */ /* 0x000fe200078e0a03 */
[----:B------:R-:W-:Y:S01]  /*4e00*/  ISETP.GE.AND P5, PT, R56, RZ, PT ;  /* 0x000000ff3800720c */ /* 0x000fe20003fa6270 */
[----:B------:R-:W-:-:S02]  /*4e10*/  IMAD.MOV.U32 R54, RZ, RZ, R182 ;  /* 0x000000ffff367224 */ /* 0x000fc400078e00b6 */
[----:B------:R-:W-:-:S04]  /*4e20*/  IMAD.HI.U32 R182, R5, R186, RZ ;  /* 0x000000ba05b67227 */ /* 0x000fc800078e00ff */
[----:B------:R-:W-:Y:S02]  /*4e30*/  IMAD.MOV.U32 R55, RZ, RZ, R181 ;  /* 0x000000ffff377224 */ /* 0x000fe400078e00b5 */
[----:B------:R-:W-:Y:S02]  /*4e40*/  IMAD.MOV.U32 R56, RZ, RZ, R180 ;  /* 0x000000ffff387224 */ /* 0x000fe400078e00b4 */
[----:B------:R-:W-:Y:S02]  /*4e50*/  IMAD.MOV R182, RZ, RZ, -R182 ;  /* 0x000000ffffb67224 */ /* 0x000fe400078e0ab6 */
[----:B------:R-:W-:Y:S01]  /*4e60*/  @!P1 IMAD.IADD R176, R176, 0x1, -R3 ;  /* 0x00000001b0b09824 */ /* 0x000fe200078e0a03 */
[----:B------:R-:W-:Y:S01]  /*4e70*/  ISETP.GE.AND P1, PT, R65, RZ, PT ;  /* 0x000000ff4100720c */ /* 0x000fe20003f26270 */
[----:B------:R-:W-:Y:S01]  /*4e80*/  @!P4 IMAD.MOV R54, RZ, RZ, -R54 ;  /* 0x000000ffff36c224 */ /* 0x000fe200078e0a36 */
[----:B------:R-:W-:Y:S01]  /*4e90*/  ISETP.GT.U32.AND P4, PT, R3, R124, PT ;  /* 0x0000007c0300720c */ /* 0x000fe20003f84070 */
[----:B------:R-:W-:Y:S01]  /*4ea0*/  @!P3 IMAD.MOV R55, RZ, RZ, -R55 ;  /* 0x000000ffff37b224 */ /* 0x000fe200078e0a37 */
[----:B------:R-:W-:Y:S01]  /*4eb0*/  ISETP.GE.AND P3, PT, R57, RZ, PT ;  /* 0x000000ff3900720c */ /* 0x000fe20003f66270 */
[----:B------:R-:W-:Y:S01]  /*4ec0*/  @!P0 IMAD.MOV R56, RZ, RZ, -R56 ;  /* 0x000000ffff388224 */ /* 0x000fe200078e0a38 */
[----:B------:R-:W-:Y:S01]  /*4ed0*/  ISETP.GE.AND P0, PT, R60, RZ, PT ;  /* 0x000000ff3c00720c */ /* 0x000fe20003f06270 */
[----:B------:R-:W-:Y:S01]  /*4ee0*/  IMAD R60, R3, R182, R186 ;  /* 0x000000b6033c7224 */ /* 0x000fe200078e02ba */
[----:B------:R-:W-:Y:S01]  /*4ef0*/  IABS R186, R58 ;  /* 0x0000003a00ba7213 */ /* 0x000fe20000000000 */
[----:B------:R-:W-:Y:S01]  /*4f00*/  IMAD.MOV.U32 R57, RZ, RZ, R176 ;  /* 0x000000ffff397224 */ /* 0x000fe200078e00b0 */
[----:B------:R-:W-:Y:S01]  /*4f10*/  IABS R182, R59 ;  /* 0x0000003b00b67213 */ /* 0x000fe20000000000 */
[----:B------:R-:W-:Y:S01]  /*4f20*/  @!P6 IMAD.IADD R175, R175, 0x1, -R3 ;  /* 0x00000001afafe824 */ /* 0x000fe200078e0a03 */
[----:B------:R-:W-:Y:S01]  /*4f30*/  IABS R176, R62 ;  /* 0x0000003e00b07213 */ /* 0x000fe20000000000 */
[----:B------:R-:W-:Y:S01]  /*4f40*/  @!P5 IMAD.MOV R57, RZ, RZ, -R57 ;  /* 0x000000ffff39d224 */ /* 0x000fe200078e0a39 */
[----:B------:R-:W-:Y:S01]  /*4f50*/  ISETP.GT.U32.AND P5, PT, R3, R60, PT ;  /* 0x0000003c0300720c */ /* 0x000fe20003fa4070 */
[----:B------:R-:W-:Y:S01]  /*4f60*/  @!P4 IMAD.IADD R124, R124, 0x1, -R3 ;  /* 0x000000017c7cc824 */ /* 0x000fe200078e0a03 */
[----:B------:R-:W-:Y:S01]  /*4f70*/  ISETP.GE.AND P4, PT, R58, RZ, PT ;  /* 0x000000ff3a00720c */ /* 0x000fe20003f86270 */
[----:B------:R-:W-:Y:S01]  /*4f80*/  IMAD.HI.U32 R65, R5, R235, RZ ;  /* 0x000000eb05417227 */ /* 0x000fe200078e00ff */
[----:B------:R-:W-:-:S03]  /*4f90*/  ISETP.GT.U32.AND P6, PT, R3, R175, PT ;  /* 0x000000af0300720c */ /* 0x000fc60003fc4070 */
[----:B------:R-:W-:Y:S02]  /*4fa0*/  IMAD.MOV.U32 R58, RZ, RZ, R124 ;  /* 0x000000ffff3a7224 */ /* 0x000fe400078e007c */
[----:B------:R-:W-:Y:S01]  /*4fb0*/  IMAD.MOV R124, RZ, RZ, -R65 ;  /* 0x000000ffff7c7224 */ /* 0x000fe200078e0a41 */
[----:B------:R-:W-:Y:S01]  /*4fc0*/  IABS R65, R61 ;  /* 0x0000003d00417213 */ /* 0x000fe20000000000 */
[----:B------:R-:W-:Y:S01]  /*4fd0*/  @!P2 IMAD.MOV R58, RZ, RZ, -R58 ;  /* 0x000000ffff3aa224 */ /* 0x000fe200078e0a3a */
[----:B------:R-:W-:Y:S01]  /*4fe0*/  ISETP.GE.AND P2, PT, R59, RZ, PT ;  /* 0x000000ff3b00720c */ /* 0x000fe20003f46270 */
[----:B------:R-:W-:Y:S02]  /*4ff0*/  @!P5 IMAD.IADD R60, R60, 0x1, -R3 ;  /* 0x000000013c3cd824 */ /* 0x000fe400078e0a03 */
[----:B------:R-:W-:-:S03]  /*5000*/  IMAD.HI.U32 R59, R5, R186, RZ ;  /* 0x000000ba053b7227 */ /* 0x000fc600078e00ff */
[C---:B------:R-:W-:Y:S01]  /*5010*/  ISETP.GT.U32.AND P5, PT, R3.reuse, R60, PT ;  /* 0x0000003c0300720c */ /* 0x040fe20003fa4070 */
[----:B------:R-:W-:Y:S01]  /*5020*/  IMAD R235, R3, R124, R235 ;  /* 0x0000007c03eb7224 */ /* 0x000fe200078e02eb */
[----:B------:R-:W-:Y:S01]  /*5030*/  IABS R124, R63 ;  /* 0x0000003f007c7213 */ /* 0x000fe20000000000 */
[----:B------:R-:W-:Y:S02]  /*5040*/  IMAD.MOV R59, RZ, RZ, -R59 ;  /* 0x000000ffff3b7224 */ /* 0x000fe400078e0a3b */
[----:B------:R-:W-:-:S04]  /*5050*/  IMAD.HI.U32 R180, R5, R65, RZ ;  /* 0x0000004105b47227 */ /* 0x000fc800078e00ff */
[----:B------:R-:W-:-:S04]  /*5060*/  IMAD.HI.U32 R181, R5, R182, RZ ;  /* 0x000000b605b57227 */ /* 0x000fc800078e00ff */
[----:B------:R-:W-:Y:S01]  /*5070*/  @!P6 IMAD.IADD R175, R175, 0x1, -R3 ;  /* 0x00000001afafe824 */ /* 0x000fe200078e0a03 */
[C---:B------:R-:W-:Y:S01]  /*5080*/  ISETP.GT.U32.AND P6, PT, R3.reuse, R235, PT ;  /* 0x000000eb0300720c */ /* 0x040fe20003fc4070 */
[----:B------:R-:W-:Y:S02]  /*5090*/  IMAD R186, R3, R59, R186 ;  /* 0x0000003b03ba7224 */ /* 0x000fe400078e02ba */
[----:B------:R-:W-:Y:S02]  /*50a0*/  IMAD.MOV R180, RZ, RZ, -R180 ;  /* 0x000000ffffb47224 */ /* 0x000fe400078e0ab4 */
[----:B------:R-:W-:-:S04]  /*50b0*/  IMAD.HI.U32 R59, R5, R176, RZ ;  /* 0x000000b0053b7227 */ /* 0x000fc800078e00ff */
[----:B------:R-:W-:Y:S02]  /*50c0*/  IMAD.MOV R181, RZ, RZ, -R181 ;  /* 0x000000ffffb57224 */ /* 0x000fe400078e0ab5 */
[C---:B------:R-:W-:Y:S02]  /*50d0*/  IMAD R65, R3.reuse, R180, R65 ;  /* 0x000000b403417224 */ /* 0x040fe400078e0241 */
[----:B------:R-:W-:Y:S02]  /*50e0*/  IMAD.MOV R180, RZ, RZ, -R59 ;  /* 0x000000ffffb47224 */ /* 0x000fe400078e0a3b */
[C---:B------:R-:W-:Y:S01]  /*50f0*/  IMAD R182, R3.reuse, R181, R182 ;  /* 0x000000b503b67224 */ /* 0x040fe200078e02b6 */
[----:B------:R-:W-:Y:S01]  /*5100*/  IABS R181, R64 ;  /* 0x0000004000b57213 */ /* 0x000fe20000000000 */
[----:B------:R-:W-:Y:S02]  /*5110*/  IMAD.MOV.U32 R59, RZ, RZ, R175 ;  /* 0x000000ffff3b7224 */ /* 0x000fe400078e00af */
[----:B------:R-:W-:Y:S01]  /*5120*/  @!P5 IMAD.IADD R60, R60, 0x1, -R3 ;  /* 0x000000013c3cd824 */ /* 0x000fe200078e0a03 */
[C---:B------:R-:W-:Y:S01]  /*5130*/  ISETP.GT.U32.AND P5, PT, R3.reuse, R186, PT ;  /* 0x000000ba0300720c */ /* 0x040fe20003fa4070 */
[----:B------:R-:W-:Y:S01]  /*5140*/  @!P3 IMAD.MOV R59, RZ, RZ, -R59 ;  /* 0x000000ffff3bb224 */ /* 0x000fe200078e0a3b */
[----:B------:R-:W-:Y:S01]  /*5150*/  ISETP.GT.U32.AND P3, PT, R3, R182, PT ;  /* 0x000000b60300720c */ /* 0x000fe20003f64070 */
[----:B------:R-:W-:-:S02]  /*5160*/  @!P6 IMAD.IADD R235, R235, 0x1, -R3 ;  /* 0x00000001ebebe824 */ /* 0x000fc400078e0a03 */
[----:B------:R-:W-:Y:S01]  /*5170*/  @!P0 IMAD.MOV R60, RZ, RZ, -R60 ;  /* 0x000000ffff3c8224 */ /* 0x000fe200078e0a3c */
[C---:B------:R-:W-:Y:S01]  /*5180*/  ISETP.GT.U32.AND P0, PT, R3.reuse, R65, PT ;  /* 0x000000410300720c */ /* 0x040fe20003f04070 */
[C---:B------:R-:W-:Y:S01]  /*5190*/  IMAD R176, R3.reuse, R180, R176 ;  /* 0x000000b403b07224 */ /* 0x040fe200078e02b0 */
[----:B------:R-:W-:Y:S01]  /*51a0*/  ISETP.GT.U32.AND P6, PT, R3, R235, PT ;  /* 0x000000eb0300720c */ /* 0x000fe20003fc4070 */
[----:B------:R-:W-:Y:S01]  /*51b0*/  IMAD.HI.U32 R175, R5, R124, RZ ;  /* 0x0000007c05af7227 */ /* 0x000fe200078e00ff */
[----:B------:R-:W-:-:S03]  /*51c0*/  IABS R180, R69 ;  /* 0x0000004500b47213 */ /* 0x000fc60000000000 */
[--C-:B------:R-:W-:Y:S01]  /*51d0*/  @!P5 IMAD.IADD R186, R186, 0x1, -R3.reuse ;  /* 0x00000001babad824 */ /* 0x100fe200078e0a03 */
[C---:B------:R-:W-:Y:S01]  /*51e0*/  ISETP.GT.U32.AND P5, PT, R3.reuse, R176, PT ;  /* 0x000000b00300720c */ /* 0x040fe20003fa4070 */
[----:B------:R-:W-:Y:S02]  /*51f0*/  @!P3 IMAD.IADD R182, R182, 0x1, -R3 ;  /* 0x00000001b6b6b824 */ /* 0x000fe400078e0a03 */
[----:B------:R-:W-:Y:S01]  /*5200*/  IMAD.MOV R175, RZ, RZ, -R175 ;  /* 0x000000ffffaf7224 */ /* 0x000fe200078e0aaf */
[----:B------:R-:W-:Y:S01]  /*5210*/  ISETP.GT.U32.AND P3, PT, R3, R186, PT ;  /* 0x000000ba0300720c */ /* 0x000fe20003f64070 */
[--C-:B------:R-:W-:Y:S01]  /*5220*/  @!P0 IMAD.IADD R65, R65, 0x1, -R3.reuse ;  /* 0x0000000141418824 */ /* 0x100fe200078e0a03 */
[----:B------:R-:W-:Y:S01]  /*5230*/  ISETP.GT.U32.AND P0, PT, R3, R182, PT ;  /* 0x000000b60300720c */ /* 0x000fe20003f04070 */
[----:B------:R-:W-:Y:S01]  /*5240*/  @!P6 IMAD.IADD R235, R235, 0x1, -R3 ;  /* 0x00000001ebebe824 */ /* 0x000fe200078e0a03 */
[----:B------:R-:W-:Y:S01]  /*5250*/  ISETP.GE.AND P6, PT, R61, RZ, PT ;  /* 0x000000ff3d00720c */ /* 0x000fe20003fc6270 */
[----:B------:R-:W-:Y:S01]  /*5260*/  IMAD R124, R3, R175, R124 ;  /* 0x000000af037c7224 */ /* 0x000fe200078e027c */
[----:B------:R-:W-:Y:S01]  /*5270*/  IABS R175, R70 ;  /* 0x0000004600af7213 */ /* 0x000fe20000000000 */
[----:B------:R-:W-:-:S02]  /*5280*/  IMAD.MOV.U32 R61, RZ, RZ, R235 ;  /* 0x000000ffff3d7224 */ /* 0x000fc400078e00eb */
[----:B------:R-:W-:Y:S01]  /*5290*/  @!P5 IMAD.IADD R176, R176, 0x1, -R3 ;  /* 0x00000001b0b0d824 */ /* 0x000fe200078e0a03 */
[----:B------:R-:W-:Y:S01]  /*52a0*/  ISETP.GT.U32.AND P5, PT, R3, R65, PT ;  /* 0x000000410300720c */ /* 0x000fe20003fa4070 */
[----:B------:R-:W-:-:S04]  /*52b0*/  IMAD.HI.U32 R235, R5, R181, RZ ;  /* 0x000000b505eb7227 */ /* 0x000fc800078e00ff */
[----:B------:R-:W-:Y:S01]  /*52c0*/  @!P3 IMAD.IADD R186, R186, 0x1, -R3 ;  /* 0x00000001babab824 */ /* 0x000fe200078e0a03 */
[C---:B------:R-:W-:Y:S01]  /*52d0*/  ISETP.GT.U32.AND P3, PT, R3.reuse, R124, PT ;  /* 0x0000007c0300720c */ /* 0x040fe20003f64070 */
[----:B------:R-:W-:Y:S01]  /*52e0*/  @!P1 IMAD.MOV R61, RZ, RZ, -R61 ;  /* 0x000000ffff3d9224 */ /* 0x000fe200078e0a3d */
[----:B------:R-:W-:Y:S01]  /*52f0*/  ISETP.GT.U32.AND P1, PT, R3, R176, PT ;  /* 0x000000b00300720c */ /* 0x000fe20003f24070 */
[----:B------:R-:W-:Y:S01]  /*5300*/  @!P0 IMAD.IADD R182, R182, 0x1, -R3 ;  /* 0x00000001b6b68824 */ /* 0x000fe200078e0a03 */
[----:B------:R-:W-:Y:S01]  /*5310*/  ISETP.GE.AND P0, PT, R62, RZ, PT ;  /* 0x000000ff3e00720c */ /* 0x000fe20003f06270 */
[----:B------:R-:W-:Y:S02]  /*5320*/  IMAD.MOV R235, RZ, RZ, -R235 ;  /* 0x000000ffffeb7224 */ /* 0x000fe400078e0aeb */
[----:B------:R-:W-:-:S04]  /*5330*/  IMAD.HI.U32 R62, R5, R175, RZ ;  /* 0x000000af053e7227 */ /* 0x000fc800078e00ff */
[----:B------:R-:W-:Y:S02]  /*5340*/  IMAD R181, R3, R235, R181 ;  /* 0x000000eb03b57224 */ /* 0x000fe400078e02b5 */
[----:B------:R-:W-:Y:S02]  /*5350*/  IMAD.MOV R62, RZ, RZ, -R62 ;  /* 0x000000ffff3e7224 */ /* 0x000fe400078e0a3e */
[----:B------:R-:W-:Y:S01]  /*5360*/  @!P5 IMAD.IADD R65, R65, 0x1, -R3 ;  /* 0x000000014141d824 */ /* 0x000fe200078e0a03 */
[----:B------:R-:W-:Y:S01]  /*5370*/  ISETP.GT.U32.AND P5, PT, R3, R181, PT ;  /* 0x000000b50300720c */ /* 0x000fe20003fa4070 */
[----:B------:R-:W-:-:S04]  /*5380*/  IMAD.HI.U32 R239, R5, R180, RZ ;  /* 0x000000b405ef7227 */ /* 0x000fc800078e00ff */
[----:B------:R-:W-:Y:S02]  /*5390*/  IMAD R175, R3, R62, R175 ;  /* 0x0000003e03af7224 */ /* 0x000fe400078e02af */
[--C-:B------:R-:W-:Y:S01]  /*53a0*/  @!P3 IMAD.IADD R124, R124, 0x1, -R3.reuse ;  /* 0x000000017c7cb824 */ /* 0x100fe200078e0a03 */
[----:B------:R-:W-:Y:S01]  /*53b0*/  ISETP.GE.AND P3, PT, R64, RZ, PT ;  /* 0x000000ff4000720c */ /* 0x000fe20003f66270 */
[----:B------:R-:W-:Y:S01]  /*53c0*/  IMAD.MOV.U32 R62, RZ, RZ, R186 ;  /* 0x000000ffff3e7224 */ /* 0x000fe200078e00ba */
[----:B------:R-:W-:Y:S01]  /*53d0*/  IABS R64, R68 ;  /* 0x0000004400407213 */ /* 0x000fe20000000000 */
[----:B------:R-:W-:Y:S01]  /*53e0*/  @!P1 IMAD.IADD R176, R176, 0x1, -R3 ;  /* 0x00000001b0b09824 */ /* 0x000fe200078e0a03 */
[----:B------:R-:W-:Y:S01]  /*53f0*/  ISETP.GE.AND P1, PT, R63, RZ, PT ;  /* 0x000000ff3f00720c */ /* 0x000fe20003f26270 */
[----:B------:R-:W-:Y:S01]  /*5400*/  IMAD.MOV R63, RZ, RZ, -R239 ;  /* 0x000000ffff3f7224 */ /* 0x000fe200078e0aef */
[----:B------:R-:W-:Y:S01]  /*5410*/  IABS R239, R67 ;  /* 0x0000004300ef7213 */ /* 0x000fe20000000000 */
[----:B------:R-:W-:Y:S01]  /*5420*/  IMAD.HI.U32 R235, R5, R236, RZ ;  /* 0x000000ec05eb7227 */ /* 0x000fe200078e00ff */
[----:B------:R-:W-:-:S03]  /*5430*/  IABS R186, R71 ;  /* 0x0000004700ba7213 */ /* 0x000fc60000000000 */
[----:B------:R-:W-:Y:S01]  /*5440*/  @!P4 IMAD.MOV R62, RZ, RZ, -R62 ;  /* 0x000000ffff3ec224 */ /* 0x000fe200078e0a3e */
[C---:B------:R-:W-:Y:S01]  /*5450*/  ISETP.GT.U32.AND P4, PT, R3.reuse, R124, PT ;  /* 0x0000007c0300720c */ /* 0x040fe20003f84070 */
[----:B------:R-:W-:Y:S02]  /*5460*/  IMAD R180, R3, R63, R180 ;  /* 0x0000003f03b47224 */ /* 0x000fe400078e02b4 */
[----:B------:R-:W-:Y:S02]  /*5470*/  IMAD.MOV R235, RZ, RZ, -R235 ;  /* 0x000000ffffeb7224 */ /* 0x000fe400078e0aeb */
[----:B------:R-:W-:Y:S02]  /*5480*/  IMAD.MOV.U32 R63, RZ, RZ, R182 ;  /* 0x000000ffff3f7224 */ /* 0x000fe400078e00b6 */
[----:B------:R-:W-:Y:S02]  /*5490*/  IMAD.MOV.U32 R182, RZ, RZ, R64 ;  /* 0x000000ffffb67224 */ /* 0x000fe400078e0040 */
[----:B------:R-:W-:-:S02]  /*54a0*/  IMAD.MOV.U32 R64, RZ, RZ, R65 ;  /* 0x000000ffff407224 */ /* 0x000fc400078e0041 */
[----:B------:R-:W-:Y:S01]  /*54b0*/  IMAD R236, R3, R235, R236 ;  /* 0x000000eb03ec7224 */ /* 0x000fe200078e02ec */
[----:B------:R-:W-:Y:S01]  /*54c0*/  IABS R235, R72 ;  /* 0x0000004800eb7213 */ /* 0x000fe20000000000 */
[----:B------:R-:W-:Y:S02]  /*54d0*/  @!P5 IMAD.IADD R181, R181, 0x1, -R3 ;  /* 0x00000001b5b5d824 */ /* 0x000fe400078e0a03 */
[----:B------:R-:W-:Y:S01]  /*54e0*/  @!P6 IMAD.MOV R64, RZ, RZ, -R64 ;  /* 0x000000ffff40e224 */ /* 0x000fe200078e0a40 */
[C---:B------:R-:W-:Y:S01]  /*54f0*/  ISETP.GT.U32.AND P6, PT, R3.reuse, R180, PT ;  /* 0x000000b40300720c */ /* 0x040fe20003fc4070 */
[----:B------:R-:W-:Y:S01]  /*5500*/  @!P2 IMAD.MOV R63, RZ, RZ, -R63 ;  /* 0x000000ffff3fa224 */ /* 0x000fe200078e0a3f */
[C---:B------:R-:W-:Y:S01]  /*5510*/  ISETP.GT.U32.AND P2, PT, R3.reuse, R181, PT ;  /* 0x000000b50300720c */ /* 0x040fe20003f44070 */
[----:B------:R-:W-:Y:S01]  /*5520*/  @!P4 IMAD.IADD R124, R124, 0x1, -R3 ;  /* 0x000000017c7cc824 */ /* 0x000fe200078e0a03 */
[C---:B------:R-:W-:Y:S01]  /*5530*/  ISETP.GT.U32.AND P5, PT, R3.reuse, R236, PT ;  /* 0x000000ec0300720c */ /* 0x040fe20003fa4070 */
[----:B------:R-:W-:Y:S01]  /*5540*/  IMAD.MOV.U32 R65, RZ, RZ, R176 ;  /* 0x000000ffff417224 */ /* 0x000fe200078e00b0 */
[----:B------:R-:W-:Y:S01]  /*5550*/  ISETP.GT.U32.AND P4, PT, R3, R175, PT ;  /* 0x000000af0300720c */ /* 0x000fe20003f84070 */
[----:B------:R-:W-:-:S04]  /*5560*/  IMAD.HI.U32 R176, R5, R239, RZ ;  /* 0x000000ef05b07227 */ /* 0x000fc800078e00ff */
[----:B------:R-:W-:Y:S01]  /*5570*/  @!P0 IMAD.MOV R65, RZ, RZ, -R65 ;  /* 0x000000ffff418224 */ /* 0x000fe200078e0a41 */
[----:B------:R-:W-:Y:S01]  /*5580*/  ISETP.GE.AND P0, PT, R66, RZ, PT ;  /* 0x000000ff4200720c */ /* 0x000fe20003f06270 */
[----:B------:R-:W-:-:S04]  /*5590*/  IMAD.HI.U32 R66, R5, R182, RZ ;  /* 0x000000b605427227 */ /* 0x000fc800078e00ff */
[--C-:B------:R-:W-:Y:S02]  /*55a0*/  @!P6 IMAD.IADD R180, R180, 0x1, -R3.reuse ;  /* 0x00000001b4b4e824 */ /* 0x100fe400078e0a03 */
[--C-:B------:R-:W-:Y:S01]  /*55b0*/  @!P2 IMAD.IADD R181, R181, 0x1, -R3.reuse ;  /* 0x00000001b5b5a824 */ /* 0x100fe200078e0a03 */
[----:B------:R-:W-:Y:S01]  /*55c0*/  ISETP.GE.AND P2, PT, R69, RZ, PT ;  /* 0x000000ff4500720c */ /* 0x000fe20003f46270 */
[--C-:B------:R-:W-:Y:S01]  /*55d0*/  @!P5 IMAD.IADD R236, R236, 0x1, -R3.reuse ;  /* 0x00000001ececd824 */ /* 0x100fe200078e0a03 */
[----:B------:R-:W-:Y:S01]  /*55e0*/  ISETP.GE.AND P5, PT, R70, RZ, PT ;  /* 0x000000ff4600720c */ /* 0x000fe20003fa6270 */
[----:B------:R-:W-:Y:S02]  /*55f0*/  IMAD.MOV R69, RZ, RZ, -R66 ;  /* 0x000000ffff457224 */ /* 0x000fe400078e0a42 */
[----:B------:R-:W-:Y:S01]  /*5600*/  @!P4 IMAD.IADD R175, R175, 0x1, -R3 ;  /* 0x00000001afafc824 */ /* 0x000fe200078e0a03 */
[C---:B------:R-:W-:Y:S01]  /*5610*/  ISETP.GT.U32.AND P4, PT, R3.reuse, R180, PT ;  /* 0x000000b40300720c */ /* 0x040fe20003f84070 */
[----:B------:R-:W-:Y:S01]  /*5620*/  IMAD.MOV.U32 R66, RZ, RZ, R124 ;  /* 0x000000ffff427224 */ /* 0x000fe200078e007c */
[C---:B------:R-:W-:Y:S01]  /*5630*/  ISETP.GT.U32.AND P6, PT, R3.reuse, R236, PT ;  /* 0x000000ec0300720c */ /* 0x040fe20003fc4070 */
[----:B------:R-:W-:Y:S01]  /*5640*/  IMAD.MOV R176, RZ, RZ, -R176 ;  /* 0x000000ffffb07224 */ /* 0x000fe200078e0ab0 */
[----:B------:R-:W-:Y:S01]  /*5650*/  IABS R124, R74 ;  /* 0x0000004a007c7213 */ /* 0x000fe20000000000 */
[----:B------:R-:W-:Y:S01]  /*5660*/  @!P1 IMAD.MOV R66, RZ, RZ, -R66 ;  /* 0x000000ffff429224 */ /* 0x000fe200078e0a42 */
[C---:B------:R-:W-:Y:S01]  /*5670*/  ISETP.GT.U32.AND P1, PT, R3.reuse, R175, PT ;  /* 0x000000af0300720c */ /* 0x040fe20003f24070 */
[----:B------:R-:W-:-:S02]  /*5680*/  IMAD R182, R3, R69, R182 ;  /* 0x0000004503b67224 */ /* 0x000fc400078e02b6 */
[----:B------:R-:W-:Y:S01]  /*5690*/  IMAD R239, R3, R176, R239 ;  /* 0x000000b003ef7224 */ /* 0x000fe200078e02ef */
[----:B------:R-:W-:Y:S01]  /*56a0*/  IABS R176, R73 ;  /* 0x0000004900b07213 */ /* 0x000fe20000000000 */
[----:B------:R-:W-:-:S04]  /*56b0*/  IMAD.HI.U32 R69, R5, R186, RZ ;  /* 0x000000ba05457227 */ /* 0x000fc800078e00ff */
[--C-:B------:R-:W-:Y:S01]  /*56c0*/  @!P4 IMAD.IADD R180, R180, 0x1, -R3.reuse ;  /* 0x00000001b4b4c824 */ /* 0x100fe200078e0a03 */
[C---:B------:R-:W-:Y:S01]  /*56d0*/  ISETP.GT.U32.AND P4, PT, R3.reuse, R182, PT ;  /* 0x000000b60300720c */ /* 0x040fe20003f84070 */
[--C-:B------:R-:W-:Y:S01]  /*56e0*/  @!P6 IMAD.IADD R236, R236, 0x1, -R3.reuse ;  /* 0x00000001ecece824 */ /* 0x100fe200078e0a03 */
[----:B------:R-:W-:Y:S01]  /*56f0*/  ISETP.GT.U32.AND P6, PT, R3, R239, PT ;  /* 0x000000ef0300720c */ /* 0x000fe20003fc4070 */
[----:B------:R-:W-:Y:S01]  /*5700*/  @!P1 IMAD.IADD R175, R175, 0x1, -R3 ;  /* 0x00000001afaf9824 */ /* 0x000fe200078e0a03 */
[----:B------:R-:W-:Y:S01]  /*5710*/  ISETP.GE.AND P1, PT, R67, RZ, PT ;  /* 0x000000ff4300720c */ /* 0x000fe20003f26270 */
[----:B------:R-:W-:Y:S02]  /*5720*/  IMAD.MOV R69, RZ, RZ, -R69 ;  /* 0x000000ffff457224 */ /* 0x000fe400078e0a45 */
[----:B------:R-:W-:-:S04]  /*5730*/  IMAD.HI.U32 R67, R5, R124, RZ ;  /* 0x0000007c05437227 */ /* 0x000fc800078e00ff */
[----:B------:R-:W-:-:S04]  /*5740*/  IMAD.HI.U32 R70, R5, R235, RZ ;  /* 0x000000eb05467227 */ /* 0x000fc800078e00ff */
[----:B------:R-:W-:Y:S02]  /*5750*/  IMAD R186, R3, R69, R186 ;  /* 0x0000004503ba7224 */ /* 0x000fe400078e02ba */
[----:B------:R-:W-:-:S04]  /*5760*/  IMAD.HI.U32 R69, R5, R176, RZ ;  /* 0x000000b005457227 */ /* 0x000fc800078e00ff */
[----:B------:R-:W-:Y:S02]  /*5770*/  IMAD.MOV R67, RZ, RZ, -R67 ;  /* 0x000000ffff437224 */ /* 0x000fe400078e0a43 */
[----:B------:R-:W-:Y:S02]  /*5780*/  IMAD.MOV R70, RZ, RZ, -R70 ;  /* 0x000000ffff467224 */ /* 0x000fe400078e0a46 */
[----:B------:R-:W-:Y:S01]  /*5790*/  @!P4 IMAD.IADD R182, R182, 0x1, -R3 ;  /* 0x00000001b6b6c824 */ /* 0x000fe200078e0a03 */
[----:B------:R-:W-:Y:S01]  /*57a0*/  ISETP.GE.AND P4, PT, R68, RZ, PT ;  /* 0x000000ff4400720c */ /* 0x000fe20003f86270 */
[----:B------:R-:W-:Y:S01]  /*57b0*/  IMAD.MOV R69, RZ, RZ, -R69 ;  /* 0x000000ffff457224 */ /* 0x000fe200078e0a45 */
[----:B------:R-:W-:Y:S01]  /*57c0*/  IABS R68, R75 ;  /* 0x0000004b00447213 */ /* 0x000fe20000000000 */
[----:B------:R-:W-:Y:S02]  /*57d0*/  IMAD R124, R3, R67, R124 ;  /* 0x00000043037c7224 */ /* 0x000fe400078e027c */
[----:B------:R-:W-:Y:S01]  /*57e0*/  @!P6 IMAD.IADD R239, R239, 0x1, -R3 ;  /* 0x00000001efefe824 */ /* 0x000fe200078e0a03 */
[----:B------:R-:W-:Y:S01]  /*57f0*/  ISETP.GT.U32.AND P6, PT, R3, R186, PT ;  /* 0x000000ba0300720c */ /* 0x000fe20003fc4070 */
[----:B------:R-:W-:-:S02]  /*5800*/  IMAD.MOV.U32 R67, RZ, RZ, R181 ;  /* 0x000000ffff437224 */ /* 0x000fc400078e00b5 */
[C---:B------:R-:W-:Y:S01]  /*5810*/  IMAD R235, R3.reuse, R70, R235 ;  /* 0x0000004603eb7224 */ /* 0x040fe200078e02eb */
[----:B------:R-:W-:Y:S01]  /*5820*/  IABS R70, R76 ;  /* 0x0000004c00467213 */ /* 0x000fe20000000000 */
[C---:B------:R-:W-:Y:S02]  /*5830*/  IMAD R176, R3.reuse, R69, R176 ;  /* 0x0000004503b07224 */ /* 0x040fe400078e02b0 */
[----:B------:R-:W-:Y:S01]  /*5840*/  @!P3 IMAD.MOV R67, RZ, RZ, -R67 ;  /* 0x000000ffff43b224 */ /* 0x000fe200078e0a43 */
[----:B------:R-:W-:Y:S01]  /*5850*/  ISETP.GT.U32.AND P3, PT, R3, R239, PT ;  /* 0x000000ef0300720c */ /* 0x000fe20003f64070 */
[----:B------:R-:W-:Y:S02]  /*5860*/  IMAD.MOV.U32 R69, RZ, RZ, R180 ;  /* 0x000000ffff457224 */ /* 0x000fe400078e00b4 */
[----:B------:R-:W-:Y:S02]  /*5870*/  IMAD.MOV.U32 R181, RZ, RZ, R68 ;  /* 0x000000ffffb57224 */ /* 0x000fe400078e0044 */
[----:B------:R-:W-:-:S02]  /*5880*/  IMAD.MOV.U32 R68, RZ, RZ, R236 ;  /* 0x000000ffff447224 */ /* 0x000fc400078e00ec */
[----:B------:R-:W-:Y:S02]  /*5890*/  IMAD.MOV.U32 R236, RZ, RZ, R70 ;  /* 0x000000ffffec7224 */ /* 0x000fe400078e0046 */
[----:B------:R-:W-:Y:S02]  /*58a0*/  IMAD.MOV.U32 R70, RZ, RZ, R175 ;  /* 0x000000ffff467224 */ /* 0x000fe400078e00af */
[----:B------:R-:W-:Y:S01]  /*58b0*/  @!P2 IMAD.MOV R69, RZ, RZ, -R69 ;  /* 0x000000ffff45a224 */ /* 0x000fe200078e0a45 */
[C---:B------:R-:W-:Y:S01]  /*58c0*/  ISETP.GT.U32.AND P2, PT, R3.reuse, R235, PT ;  /* 0x000000eb0300720c */ /* 0x040fe20003f44070 */
[----:B------:R-:W-:Y:S01]  /*58d0*/  @!P5 IMAD.MOV R70, RZ, RZ, -R70 ;  /* 0x000000ffff46d224 */ /* 0x000fe200078e0a46 */
[C---:B------:R-:W-:Y:S01]  /*58e0*/  ISETP.GT.U32.AND P5, PT, R3.reuse, R176, PT ;  /* 0x000000b00300720c */ /* 0x040fe20003fa4070 */
[--C-:B------:R-:W-:Y:S01]  /*58f0*/  @!P6 IMAD.IADD R186, R186, 0x1, -R3.reuse ;  /* 0x00000001babae824 */ /* 0x100fe200078e0a03 */
[----:B------:R-:W-:Y:S01]  /*5900*/  ISETP.GT.U32.AND P6, PT, R3, R182, PT ;  /* 0x000000b60300720c */ /* 0x000fe20003fc4070 */
[----:B------:R-:W-:Y:S01]  /*5910*/  @!P3 IMAD.IADD R239, R239, 0x1, -R3 ;  /* 0x00000001efefb824 */ /* 0x000fe200078e0a03 */
[C---:B------:R-:W-:Y:S01]  /*5920*/  ISETP.GT.U32.AND P3, PT, R3.reuse, R124, PT ;  /* 0x0000007c0300720c */ /* 0x040fe20003f64070 */
[----:B------:R-:W-:Y:S01]  /*5930*/  @!P0 IMAD.MOV R68, RZ, RZ, -R68 ;  /* 0x000000ffff448224 */ /* 0x000fe200078e0a44 */
[----:B------:R-:W-:Y:S01]  /*5940*/  ISETP.GT.U32.AND P0, PT, R3, R186, PT ;  /* 0x000000ba0300720c */ /* 0x000fe20003f04070 */
[----:B------:R-:W-:-:S04]  /*5950*/  IMAD.HI.U32 R180, R5, R181, RZ ;  /* 0x000000b505b47227 */ /* 0x000fc800078e00ff */
[--C-:B------:R-:W-:Y:S01]  /*5960*/  @!P2 IMAD.IADD R235, R235, 0x1, -R3.reuse ;  /* 0x00000001ebeba824 */ /* 0x100fe200078e0a03 */
[----:B------:R-:W-:Y:S01]  /*5970*/  ISETP.GE.AND P2, PT, R73, RZ, PT ;  /* 0x000000ff4900720c */ /* 0x000fe20003f46270 */
[----:B------:R-:W-:Y:S02]  /*5980*/  @!P5 IMAD.IADD R176, R176, 0x1, -R3 ;  /* 0x00000001b0b0d824 */ /* 0x000fe400078e0a03 */
[----:B------:R-:W-:Y:S01]  /*5990*/  IMAD.HI.U32 R175, R5, R236, RZ ;  /* 0x000000ec05af7227 */ /* 0x000fe200078e00ff */
[----:B------:R-:W-:-:S03]  /*59a0*/  ISETP.GT.U32.AND P5, PT, R3, R235, PT ;  /* 0x000000eb0300720c */ /* 0x000fc60003fa4070 */
[----:B------:R-:W-:Y:S01]  /*59b0*/  @!P6 IMAD.IADD R182, R182, 0x1, -R3 ;  /* 0x00000001b6b6e824 */ /* 0x000fe200078e0a03 */
[----:B------:R-:W-:Y:S01]  /*59c0*/  ISETP.GE.AND P6, PT, R71, RZ, PT ;  /* 0x000000ff4700720c */ /* 0x000fe20003fc6270 */
[----:B------:R-:W-:Y:S01]  /*59d0*/  IMAD.MOV.U32 R71, RZ, RZ, R239 ;  /* 0x000000ffff477224 */ /* 0x000fe200078e00ef */
[----:B------:R-:W-:Y:S01]  /*59e0*/  IABS R239, R108 ;  /* 0x0000006c00ef7213 */ /* 0x000fe20000000000 */
[----:B------:R-:W-:Y:S02]  /*59f0*/  IMAD.MOV R180, RZ, RZ, -R180 ;  /* 0x000000ffffb47224 */ /* 0x000fe400078e0ab4 */
[----:B------:R-:W-:Y:S02]  /*5a00*/  IMAD.MOV R175, RZ, RZ, -R175 ;  /* 0x000000ffffaf7224 */ /* 0x000fe400078e0aaf */
[--C-:B------:R-:W-:Y:S02]  /*5a10*/  @!P3 IMAD.IADD R124, R124, 0x1, -R3.reuse ;  /* 0x000000017c7cb824 */ /* 0x100fe400078e0a03 */
[----:B------:R-:W-:Y:S01]  /*5a20*/  @!P0 IMAD.IADD R186, R186, 0x1, -R3 ;  /* 0x00000001baba8824 */ /* 0x000fe200078e0a03 */
[----:B------:R-:W-:Y:S01]  /*5a30*/  ISETP.GE.AND P0, PT, R72, RZ, PT ;  /* 0x000000ff4800720c */ /* 0x000fe20003f06270 */
[----:B------:R-:W-:Y:S01]  /*5a40*/  @!P1 IMAD.MOV R71, RZ, RZ, -R71 ;  /* 0x000000ffff479224 */ /* 0x000fe200078e0a47 */
[C---:B------:R-:W-:Y:S01]  /*5a50*/  ISETP.GT.U32.AND P1, PT, R3.reuse, R176, PT ;  /* 0x000000b00300720c */ /* 0x040fe20003f24070 */
[C---:B------:R-:W-:Y:S01]  /*5a60*/  IMAD R180, R3.reuse, R180, R181 ;  /* 0x000000b403b47224 */ /* 0x040fe200078e02b5 */
[C---:B------:R-:W-:Y:S01]  /*5a70*/  ISETP.GT.U32.AND P3, PT, R3.reuse, R124, PT ;  /* 0x0000007c0300720c */ /* 0x040fe20003f64070 */
[----:B------:R-:W-:Y:S01]  /*5a80*/  IMAD.MOV.U32 R72, RZ, RZ, R182 ;  /* 0x000000ffff487224 */ /* 0x000fe200078e00b6 */
[----:B------:R-:W-:Y:S01]  /*5a90*/  IABS R181, R83 ;  /* 0x0000005300b57213 */ /* 0x000fe20000000000 */
[C---:B------:R-:W-:Y:S01]  /*5aa0*/  IMAD R175, R3.reuse, R175, R236 ;  /* 0x000000af03af7224 */ /* 0x040fe200078e02ec */
[----:B------:R-:W-:Y:S01]  /*5ab0*/  IABS R236, R93 ;  /* 0x0000005d00ec7213 */ /* 0x000fe20000000000 */
[----:B------:R-:W-:Y:S01]  /*5ac0*/  @!P4 IMAD.MOV R72, RZ, RZ, -R72 ;  /* 0x000000ffff48c224 */ /* 0x000fe200078e0a48 */
[----:B------:R-:W-:Y:S01]  /*5ad0*/  ISETP.GT.U32.AND P4, PT, R3, R180, PT ;  /* 0x000000b40300720c */ /* 0x000fe20003f84070 */
[----:B------:R-:W-:Y:S01]  /*5ae0*/  @!P5 IMAD.IADD R235, R235, 0x1, -R3 ;  /* 0x00000001ebebd824 */ /* 0x000fe200078e0a03 */
[----:B------:R-:W-:Y:S01]  /*5af0*/  ISETP.GT.U32.AND P5, PT, R3, R175, PT ;  /* 0x000000af0300720c */ /* 0x000fe20003fa4070 */
[----:B------:R-:W-:-:S02]  /*5b00*/  IMAD.MOV.U32 R73, RZ, RZ, R186 ;  /* 0x000000ffff497224 */ /* 0x000fc400078e00ba */
[----:B------:R-:W-:Y:S01]  /*5b10*/  @!P1 IMAD.IADD R176, R176, 0x1, -R3 ;  /* 0x00000001b0b09824 */ /* 0x000fe200078e0a03 */
[----:B------:R-:W-:Y:S01]  /*5b20*/  ISETP.GE.AND P1, PT, R75, RZ, PT ;  /* 0x000000ff4b00720c */ /* 0x000fe20003f26270 */
[----:B------:R-:W-:Y:S01]  /*5b30*/  @!P6 IMAD.MOV R73, RZ, RZ, -R73 ;  /* 0x000000ffff49e224 */ /* 0x000fe200078e0a49 */
[----:B------:R-:W-:Y:S01]  /*5b40*/  ISETP.GE.AND P6, PT, R74, RZ, PT ;  /* 0x000000ff4a00720c */ /* 0x000fe20003fc6270 */
[----:B------:R-:W-:Y:S01]  /*5b50*/  IMAD.HI.U32 R74, R5, R181, RZ ;  /* 0x000000b5054a7227 */ /* 0x000fe200078e00ff */
[----:B------:R-:W-:-:S03]  /*5b60*/  IABS R75, R77 ;  /* 0x0000004d004b7213 */ /* 0x000fc60000000000 */
[--C-:B------:R-:W-:Y:S01]  /*5b70*/  @!P3 IMAD.IADD R124, R124, 0x1, -R3.reuse ;  /* 0x000000017c7cb824 */ /* 0x100fe200078e0a03 */
[----:B------:R-:W-:Y:S01]  /*5b80*/  ISETP.GE.AND P3, PT, R76, RZ, PT ;  /* 0x000000ff4c00720c */ /* 0x000fe20003f66270 */
[----:B------:R-:W-:Y:S02]  /*5b90*/  IMAD.MOV R76, RZ, RZ, -R74 ;  /* 0x000000ffff4c7224 */ /* 0x000fe400078e0a4a */
[----:B------:R-:W-:Y:S01]  /*5ba0*/  @!P4 IMAD.IADD R180, R180, 0x1, -R3 ;  /* 0x00000001b4b4c824 */ /* 0x000fe200078e0a03 */
[----:B------:R-:W-:Y:S01]  /*5bb0*/  ISETP.GE.AND P4, PT, R83, RZ, PT ;  /* 0x000000ff5300720c */ /* 0x000fe20003f86270 */
[----:B------:R-:W-:Y:S01]  /*5bc0*/  IMAD.MOV.U32 R74, RZ, RZ, R235 ;  /* 0x000000ffff4a7224 */ /* 0x000fe200078e00eb */
[----:B------:R-:W-:Y:S01]  /*5bd0*/  IABS R235, R91 ;  /* 0x0000005b00eb7213 */ /* 0x000fe20000000000 */
[----:B------:R-:W-:Y:S02]  /*5be0*/  @!P5 IMAD.IADD R175, R175, 0x1, -R3 ;  /* 0x00000001afafd824 */ /* 0x000fe400078e0a03 */
[----:B------:R-:W-:-:S02]  /*5bf0*/  IMAD.MOV.U32 R83, RZ, RZ, R75 ;  /* 0x000000ffff537224 */ /* 0x000fc400078e004b */
[C---:B------:R-:W-:Y:S01]  /*5c00*/  IMAD R181, R3.reuse, R76, R181 ;  /* 0x0000004c03b57224 */ /* 0x040fe200078e02b5 */
[C---:B------:R-:W-:Y:S01]  /*5c10*/  ISETP.GT.U32.AND P5, PT, R3.reuse, R175, PT ;  /* 0x000000af0300720c */ /* 0x040fe20003fa4070 */
[----:B------:R-:W-:Y:S01]  /*5c20*/  IMAD.MOV.U32 R75, RZ, RZ, R176 ;  /* 0x000000ffff4b7224 */ /* 0x000fe200078e00b0 */
[----:B------:R-:W-:Y:S01]  /*5c30*/  IABS R176, R80 ;  /* 0x0000005000b07213 */ /* 0x000fe20000000000 */
[----:B------:R-:W-:Y:S01]  /*5c40*/  @!P0 IMAD.MOV R74, RZ, RZ, -R74 ;  /* 0x000000ffff4a8224 */ /* 0x000fe200078e0a4a */
[C---:B------:R-:W-:Y:S01]  /*5c50*/  ISETP.GT.U32.AND P0, PT, R3.reuse, R180, PT ;  /* 0x000000b40300720c */ /* 0x040fe20003f04070 */
[----:B------:R-:W-:Y:S01]  /*5c60*/  @!P2 IMAD.MOV R75, RZ, RZ, -R75 ;  /* 0x000000ffff4ba224 */ /* 0x000fe200078e0a4b */
[----:B------:R-:W-:Y:S01]  /*5c70*/  ISETP.GT.U32.AND P2, PT, R3, R181, PT ;  /* 0x000000b50300720c */ /* 0x000fe20003f44070 */
[----:B------:R-:W-:-:S04]  /*5c80*/  IMAD.HI.U32 R182, R5, R83, RZ ;  /* 0x0000005305b67227 */ /* 0x000fc800078e00ff */
[----:B------:R-:W-:Y:S02]  /*5c90*/  IMAD.MOV R182, RZ, RZ, -R182 ;  /* 0x000000ffffb67224 */ /* 0x000fe400078e0ab6 */
[----:B------:R-:W-:-:S04]  /*5ca0*/  IMAD.HI.U32 R186, R5, R176, RZ ;  /* 0x000000b005ba7227 */ /* 0x000fc800078e00ff */
[----:B------:R-:W-:Y:S02]  /*5cb0*/  IMAD.MOV.U32 R76, RZ, RZ, R124 ;  /* 0x000000ffff4c7224 */ /* 0x000fe400078e007c */
[----:B------:R-:W-:Y:S01]  /*5cc0*/  IMAD R124, R3, R182, R83 ;  /* 0x000000b6037c7224 */ /* 0x000fe200078e0253 */
[----:B------:R-:W-:Y:S01]  /*5cd0*/  IABS R182, R78 ;  /* 0x0000004e00b67213 */ /* 0x000fe20000000000 */
[--C-:B------:R-:W-:Y:S01]  /*5ce0*/  @!P0 IMAD.IADD R180, R180, 0x1, -R3.reuse ;  /* 0x00000001b4b48824 */ /* 0x100fe200078e0a03 */
[----:B------:R-:W-:Y:S01]  /*5cf0*/  IABS R83, R79 ;  /* 0x0000004f00537213 */ /* 0x000fe20000000000 */
[--C-:B------:R-:W-:Y:S01]  /*5d00*/  @!P5 IMAD.IADD R175, R175, 0x1, -R3.reuse ;  /* 0x00000001afafd824 */ /* 0x100fe200078e0a03 */
[----:B------:R-:W-:Y:S01]  /*5d10*/  ISETP.GT.U32.AND P5, PT, R3, R124, PT ;  /* 0x0000007c0300720c */ /* 0x000fe20003fa4070 */
[----:B------:R-:W-:Y:S01]  /*5d20*/  IMAD.MOV R186, RZ, RZ, -R186 ;  /* 0x000000ffffba7224 */ /* 0x000fe200078e0aba */
[----:B------:R-:W-:Y:S01]  /*5d30*/  ISETP.GE.AND P0, PT, R80, RZ, PT ;  /* 0x000000ff5000720c */ /* 0x000fe20003f06270 */
[----:B------:R-:W-:Y:S01]  /*5d40*/  @!P6 IMAD.MOV R76, RZ, RZ, -R76 ;  /* 0x000000ffff4ce224 */ /* 0x000fe200078e0a4c */
[----:B------:R-:W-:Y:S01]  /*5d50*/  ISETP.GE.AND P6, PT, R77, RZ, PT ;  /* 0x000000ff4d00720c */ /* 0x000fe20003fc6270 */
[----:B------:R-:W-:Y:S01]  /*5d60*/  @!P2 IMAD.IADD R181, R181, 0x1, -R3 ;  /* 0x00000001b5b5a824 */ /* 0x000fe200078e0a03 */
[----:B------:R-:W-:Y:S01]  /*5d70*/  ISETP.GE.AND P2, PT, R78, RZ, PT ;  /* 0x000000ff4e00720c */ /* 0x000fe20003f46270 */
[----:B------:R-:W-:Y:S01]  /*5d80*/  IMAD.MOV.U32 R77, RZ, RZ, R180 ;  /* 0x000000ffff4d7224 */ /* 0x000fe200078e00b4 */
[----:B------:R-:W-:Y:S01]  /*5d90*/  IABS R180, R81 ;  /* 0x0000005100b47213 */ /* 0x000fe20000000000 */
[----:B------:R-:W-:Y:S01]  /*5da0*/  IMAD R186, R3, R186, R176 ;  /* 0x000000ba03ba7224 */ /* 0x000fe200078e02b0 */
[----:B------:R-:W-:Y:S01]  /*5db0*/  IABS R176, R82 ;  /* 0x0000005200b07213 */ /* 0x000fe20000000000 */
[----:B------:R-:W-:-:S02]  /*5dc0*/  IMAD.MOV.U32 R78, RZ, RZ, R175 ;  /* 0x000000ffff4e7224 */ /* 0x000fc400078e00af */
[----:B------:R-:W-:Y:S01]  /*5dd0*/  @!P1 IMAD.MOV R77, RZ, RZ, -R77 ;  /* 0x000000ffff4d9224 */ /* 0x000fe200078e0a4d */
[C---:B------:R-:W-:Y:S01]  /*5de0*/  ISETP.GT.U32.AND P1, PT, R3.reuse, R181, PT ;  /* 0x000000b50300720c */ /* 0x040fe20003f24070 */
[----:B------:R-:W-:Y:S01]  /*5df0*/  @!P3 IMAD.MOV R78, RZ, RZ, -R78 ;  /* 0x000000ffff4eb224 */ /* 0x000fe200078e0a4e */
[----:B------:R-:W-:Y:S01]  /*5e00*/  ISETP.GT.U32.AND P3, PT, R3, R186, PT ;  /* 0x000000ba0300720c */ /* 0x000fe20003f64070 */
[----:B------:R-:W-:Y:S02]  /*5e10*/  @!P5 IMAD.IADD R124, R124, 0x1, -R3 ;  /* 0x000000017c7cd824 */ /* 0x000fe400078e0a03 */
[----:B------:R-:W-:-:S03]  /*5e20*/  IMAD.HI.U32 R80, R5, R83, RZ ;  /* 0x0000005305507227 */ /* 0x000fc600078e00ff */
[----:B------:R-:W-:Y:S01]  /*5e30*/  ISETP.GT.U32.AND P5, PT, R3, R124, PT ;  /* 0x0000007c0300720c */ /* 0x000fe20003fa4070 */
[----:B------:R-:W-:Y:S02]  /*5e40*/  IMAD.MOV R80, RZ, RZ, -R80 ;  /* 0x000000ffff507224 */ /* 0x000fe400078e0a50 */
[----:B------:R-:W-:-:S04]  /*5e50*/  IMAD.HI.U32 R175, R5, R182, RZ ;  /* 0x000000b605af7227 */ /* 0x000fc800078e00ff */
[--C-:B------:R-:W-:Y:S01]  /*5e60*/  @!P1 IMAD.IADD R181, R181, 0x1, -R3.reuse ;  /* 0x00000001b5b59824 */ /* 0x100fe200078e0a03 */
[----:B------:R-:W-:Y:S01]  /*5e70*/  ISETP.GE.AND P1, PT, R79, RZ, PT ;  /* 0x000000ff4f00720c */ /* 0x000fe20003f26270 */
[----:B------:R-:W-:Y:S02]  /*5e80*/  @!P3 IMAD.IADD R186, R186, 0x1, -R3 ;  /* 0x00000001babab824 */ /* 0x000fe400078e0a03 */
[C---:B------:R-:W-:Y:S02]  /*5e90*/  IMAD R83, R3.reuse, R80, R83 ;  /* 0x0000005003537224 */ /* 0x040fe400078e0253 */
[----:B------:R-:W-:Y:S01]  /*5ea0*/  IMAD.MOV.U32 R79, RZ, RZ, R181 ;  /* 0x000000ffff4f7224 */ /* 0x000fe200078e00b5 */
[C---:B------:R-:W-:Y:S01]  /*5eb0*/  ISETP.GT.U32.AND P3, PT, R3.reuse, R186, PT ;  /* 0x000000ba0300720c */ /* 0x040fe20003f64070 */
[----:B------:R-:W-:Y:S02]  /*5ec0*/  IMAD.MOV R175, RZ, RZ, -R175 ;  /* 0x000000ffffaf7224 */ /* 0x000fe400078e0aaf */
[----:B------:R-:W-:Y:S01]  /*5ed0*/  @!P4 IMAD.MOV R79, RZ, RZ, -R79 ;  /* 0x000000ffff4fc224 */ /* 0x000fe200078e0a4f */
[C---:B------:R-:W-:Y:S01]  /*5ee0*/  ISETP.GT.U32.AND P4, PT, R3.reuse, R83, PT ;  /* 0x000000530300720c */ /* 0x040fe20003f84070 */
[----:B------:R-:W-:-:S02]  /*5ef0*/  IMAD R182, R3, R175, R182 ;  /* 0x000000af03b67224 */ /* 0x000fc400078e02b6 */
[----:B------:R-:W-:Y:S02]  /*5f00*/  @!P5 IMAD.IADD R124, R124, 0x1, -R3 ;  /* 0x000000017c7cd824 */ /* 0x000fe400078e0a03 */
[----:B------:R-:W-:Y:S01]  /*5f10*/  IMAD.HI.U32 R175, R5, R180, RZ ;  /* 0x000000b405af7227 */ /* 0x000fe200078e00ff */
[----:B------:R-:W-:-:S03]  /*5f20*/  ISETP.GT.U32.AND P5, PT, R3, R182, PT ;  /* 0x000000b60300720c */ /* 0x000fc60003fa4070 */
[----:B------:R-:W-:-:S04]  /*5f30*/  IMAD.HI.U32 R181, R5, R176, RZ ;  /* 0x000000b005b57227 */ /* 0x000fc800078e00ff */
[----:B------:R-:W-:Y:S01]  /*5f40*/  IMAD.MOV.U32 R80, RZ, RZ, R124 ;  /* 0x000000ffff507224 */ /* 0x000fe200078e007c */
[----:B------:R-:W-:Y:S01]  /*5f50*/  IABS R124, R95 ;  /* 0x0000005f007c7213 */ /* 0x000fe20000000000 */
[----:B------:R-:W-:Y:S02]  /*5f60*/  IMAD.MOV R175, RZ, RZ, -R175 ;  /* 0x000000ffffaf7224 */ /* 0x000fe400078e0aaf */
[----:B------:R-:W-:Y:S02]  /*5f70*/  IMAD.MOV R181, RZ, RZ, -R181 ;  /* 0x000000ffffb57224 */ /* 0x000fe400078e0ab5 */
[--C-:B------:R-:W-:Y:S02]  /*5f80*/  @!P3 IMAD.IADD R186, R186, 0x1, -R3.reuse ;  /* 0x00000001babab824 */ /* 0x100fe400078e0a03 */
[----:B------:R-:W-:Y:S01]  /*5f90*/  @!P6 IMAD.MOV R80, RZ, RZ, -R80 ;  /* 0x000000ffff50e224 */ /* 0x000fe200078e0a50 */
[----:B------:R-:W-:Y:S01]  /*5fa0*/  ISETP.GE.AND P6, PT, R81, RZ, PT ;  /* 0x000000ff5100720c */ /* 0x000fe20003fc6270 */
[C---:B------:R-:W-:Y:S01]  /*5fb0*/  IMAD R180, R3.reuse, R175, R180 ;  /* 0x000000af03b47224 */ /* 0x040fe200078e02b4 */
[----:B------:R-:W-:Y:S01]  /*5fc0*/  IABS R175, R84 ;  /* 0x0000005400af7213 */ /* 0x000fe20000000000 */
[----:B------:R-:W-:Y:S01]  /*5fd0*/  IMAD R176, R3, R181, R176 ;  /* 0x000000b503b07224 */ /* 0x000fe200078e02b0 */
[----:B------:R-:W-:Y:S01]  /*5fe0*/  IABS R181, R85 ;  /* 0x0000005500b57213 */ /* 0x000fe20000000000 */
[----:B------:R-:W-:Y:S01]  /*5ff0*/  @!P4 IMAD.IADD R83, R83, 0x1, -R3 ;  /* 0x000000015353c824 */ /* 0x000fe200078e0a03 */
[----:B------:R-:W-:Y:S01]  /*6000*/  ISETP.GT.U32.AND P3, PT, R3, R180, PT ;  /* 0x000000b40300720c */ /* 0x000fe20003f64070 */
[----:B------:R-:W-:-:S02]  /*6010*/  IMAD.MOV.U32 R81, RZ, RZ, R186 ;  /* 0x000000ffff517224 */ /* 0x000fc400078e00ba */
[----:B------:R-:W-:Y:S01]  /*6020*/  IMAD.HI.U32 R186, R5, R175, RZ ;  /* 0x000000af05ba7227 */ /* 0x000fe200078e00ff */
[----:B------:R-:W-:-:S03]  /*6030*/  ISETP.GT.U32.AND P4, PT, R3, R83, PT ;  /* 0x000000530300720c */ /* 0x000fc60003f84070 */
[----:B------:R-:W-:Y:S01]  /*6040*/  @!P0 IMAD.MOV R81, RZ, RZ, -R81 ;  /* 0x000000ffff518224 */ /* 0x000fe200078e0a51 */
[C---:B------:R-:W-:Y:S01]  /*6050*/  ISETP.GT.U32.AND P0, PT, R3.reuse, R176, PT ;  /* 0x000000b00300720c */ /* 0x040fe20003f04070 */
[--C-:B------:R-:W-:Y:S02]  /*6060*/  @!P5 IMAD.IADD R182, R182, 0x1, -R3.reuse ;  /* 0x00000001b6b6d824 */ /* 0x100fe400078e0a03 */
[----:B------:R-:W-:Y:S02]  /*6070*/  IMAD.MOV R186, RZ, RZ, -R186 ;  /* 0x000000ffffba7224 */ /* 0x000fe400078e0aba */
[----:B------:R-:W-:Y:S01]  /*6080*/  @!P3 IMAD.IADD R180, R180, 0x1, -R3 ;  /* 0x00000001b4b4b824 */ /* 0x000fe200078e0a03 */
[C---:B------:R-:W-:Y:S01]  /*6090*/  ISETP.GT.U32.AND P5, PT, R3.reuse, R182, PT ;  /* 0x000000b60300720c */ /* 0x040fe20003fa4070 */
[----:B------:R-:W-:Y:S02]  /*60a0*/  IMAD R175, R3, R186, R175 ;  /* 0x000000ba03af7224 */ /* 0x000fe400078e02af */
[----:B------:R-:W-:Y:S01]  /*60b0*/  @!P4 IMAD.IADD R83, R83, 0x1, -R3 ;  /* 0x000000015353c824 */ /* 0x000fe200078e0a03 */
[----:B------:R-:W-:Y:S01]  /*60c0*/  ISETP.GT.U32.AND P3, PT, R3, R180, PT ;  /* 0x000000b40300720c */ /* 0x000fe20003f64070 */
[----:B------:R-:W-:Y:S01]  /*60d0*/  IMAD.HI.U32 R186, R5, R181, RZ ;  /* 0x000000b505ba7227 */ /* 0x000fe200078e00ff */
[----:B------:R-:W-:-:S03]  /*60e0*/  ISETP.GT.U32.AND P4, PT, R3, R175, PT ;  /* 0x000000af0300720c */ /* 0x000fc60003f84070 */
[----:B------:R-:W-:Y:S02]  /*60f0*/  @!P0 IMAD.IADD R176, R176, 0x1, -R3 ;  /* 0x00000001b0b08824 */ /* 0x000fe400078e0a03 */
[----:B------:R-:W-:Y:S01]  /*6100*/  @!P1 IMAD.MOV R83, RZ, RZ, -R83 ;  /* 0x000000ffff539224 */ /* 0x000fe200078e0a53 */
[----:B------:R-:W-:Y:S01]  /*6110*/  ISETP.GE.AND P1, PT, R85, RZ, PT ;  /* 0x000000ff5500720c */ /* 0x000fe20003f26270 */
[----:B------:R-:W-:Y:S01]  /*6120*/  @!P5 IMAD.IADD R182, R182, 0x1, -R3 ;  /* 0x00000001b6b6d824 */ /* 0x000fe200078e0a03 */
[----:B------:R-:W-:Y:S01]  /*6130*/  ISETP.GT.U32.AND P0, PT, R3, R176, PT ;  /* 0x000000b00300720c */ /* 0x000fe20003f04070 */
[----:B------:R-:W-:Y:S01]  /*6140*/  IMAD.MOV R186, RZ, RZ, -R186 ;  /* 0x000000ffffba7224 */ /* 0x000fe200078e0aba */
[----:B------:R-:W-:Y:S01]  /*6150*/  ISETP.GE.AND P5, PT, R82, RZ, PT ;  /* 0x000000ff5200720c */ /* 0x000fe20003fa6270 */
[----:B------:R-:W-:Y:S01]  /*6160*/  IMAD.MOV.U32 R82, RZ, RZ, R182 ;  /* 0x000000ffff527224 */ /* 0x000fe200078e00b6 */
[----:B------:R-:W-:Y:S01]  /*6170*/  IABS R85, R86 ;  /* 0x0000005600557213 */ /* 0x000fe20000000000 */
[----:B------:R-:W-:-:S04]  /*6180*/  IMAD.HI.U32 R182, R5, R124, RZ ;  /* 0x0000007c05b67227 */ /* 0x000fc800078e00ff */
[--C-:B------:R-:W-:Y:S02]  /*6190*/  @!P4 IMAD.IADD R175, R175, 0x1, -R3.reuse ;  /* 0x00000001afafc824 */ /* 0x100fe400078e0a03 */
[----:B------:R-:W-:Y:S01]  /*61a0*/  @!P3 IMAD.IADD R180, R180, 0x1, -R3 ;  /* 0x00000001b4b4b824 */ /* 0x000fe200078e0a03 */
[----:B------:R-:W-:Y:S01]  /*61b0*/  ISETP.GE.AND P3, PT, R95, RZ, PT ;  /* 0x000000ff5f00720c */ /* 0x000fe20003f66270 */
[----:B------:R-:W-:Y:S01]  /*61c0*/  @!P2 IMAD.MOV R82, RZ, RZ, -R82 ;  /* 0x000000ffff52a224 */ /* 0x000fe200078e0a52 */
[----:B------:R-:W-:Y:S01]  /*61d0*/  ISETP.GE.AND P2, PT, R84, RZ, PT ;  /* 0x000000ff5400720c */ /* 0x000fe20003f46270 */
[----:B------:R-:W-:Y:S01]  /*61e0*/  IMAD.MOV R182, RZ, RZ, -R182 ;  /* 0x000000ffffb67224 */ /* 0x000fe200078e0ab6 */
[C---:B------:R-:W-:Y:S01]  /*61f0*/  ISETP.GT.U32.AND P4, PT, R3.reuse, R175, PT ;  /* 0x000000af0300720c */ /* 0x040fe20003f84070 */
[----:B------:R-:W-:Y:S01]  /*6200*/  IMAD R95, R3, R186, R181 ;  /* 0x000000ba035f7224 */ /* 0x000fe200078e02b5 */
[----:B------:R-:W-:Y:S01]  /*6210*/  IABS R181, R87 ;  /* 0x0000005700b57213 */ /* 0x000fe20000000000 */
[----:B------:R-:W-:-:S02]  /*6220*/  @!P0 IMAD.IADD R176, R176, 0x1, -R3 ;  /* 0x00000001b0b08824 */ /* 0x000fc400078e0a03 */
[----:B------:R-:W-:Y:S01]  /*6230*/  IMAD.MOV.U32 R84, RZ, RZ, R180 ;  /* 0x000000ffff547224 */ /* 0x000fe200078e00b4 */
[C---:B------:R-:W-:Y:S01]  /*6240*/  ISETP.GT.U32.AND P0, PT, R3.reuse, R95, PT ;  /* 0x0000005f0300720c */ /* 0x040fe20003f04070 */
[----:B------:R-:W-:Y:S02]  /*6250*/  IMAD.MOV.U32 R180, RZ, RZ, R85 ;  /* 0x000000ffffb47224 */ /* 0x000fe400078e0055 */
[C---:B------:R-:W-:Y:S02]  /*6260*/  IMAD R124, R3.reuse, R182, R124 ;  /* 0x000000b6037c7224 */ /* 0x040fe400078e027c */
[----:B------:R-:W-:Y:S02]  /*6270*/  IMAD.MOV.U32 R85, RZ, RZ, R176 ;  /* 0x000000ffff557224 */ /* 0x000fe400078e00b0 */
[----:B------:R-:W-:Y:S01]  /*6280*/  @!P6 IMAD.MOV R84, RZ, RZ, -R84 ;  /* 0x000000ffff54e224 */ /* 0x000fe200078e0a54 */
[----:B------:R-:W-:Y:S01]  /*6290*/  ISETP.GE.AND P6, PT, R86, RZ, PT ;  /* 0x000000ff5600720c */ /* 0x000fe20003fc6270 */
[----:B------:R-:W-:Y:S01]  /*62a0*/  @!P5 IMAD.MOV R85, RZ, RZ, -R85 ;  /* 0x000000ffff55d224 */ /* 0x000fe200078e0a55 */
[----:B------:R-:W-:Y:S01]  /*62b0*/  ISETP.GT.U32.AND P5, PT, R3, R124, PT ;  /* 0x0000007c0300720c */ /* 0x000fe20003fa4070 */
[----:B------:R-:W-:Y:S01]  /*62c0*/  IMAD.HI.U32 R176, R5, R180, RZ ;  /* 0x000000b405b07227 */ /* 0x000fe200078e00ff */
[----:B------:R-:W-:-:S03]  /*62d0*/  IABS R86, R88 ;  /* 0x0000005800567213 */ /* 0x000fc60000000000 */
[----:B------:R-:W-:Y:S02]  /*62e0*/  IMAD.MOV R176, RZ, RZ, -R176 ;  /* 0x000000ffffb07224 */ /* 0x000fe400078e0ab0 */
[--C-:B------:R-:W-:Y:S01]  /*62f0*/  @!P4 IMAD.IADD R175, R175, 0x1, -R3.reuse ;  /* 0x00000001afafc824 */ /* 0x100fe200078e0a03 */
[----:B------:R-:W-:Y:S01]  /*6300*/  ISETP.GE.AND P4, PT, R87, RZ, PT ;  /* 0x000000ff5700720c */ /* 0x000fe20003f86270 */
[----:B------:R-:W-:Y:S02]  /*6310*/  IMAD.MOV.U32 R87, RZ, RZ, R86 ;  /* 0x000000ffff577224 */ /* 0x000fe400078e0056 */
[----:B------:R-:W-:Y:S01]  /*6320*/  IMAD R176, R3, R176, R180 ;  /* 0x000000b003b07224 */ /* 0x000fe200078e02b4 */
[----:B------:R-:W-:Y:S01]  /*6330*/  IABS R180, R89 ;  /* 0x0000005900b47213 */ /* 0x000fe20000000000 */
[----:B------:R-:W-:Y:S02]  /*6340*/  @!P0 IMAD.IADD R95, R95, 0x1, -R3 ;  /* 0x000000015f5f8824 */ /* 0x000fe400078e0a03 */
[----:B------:R-:W-:-:S02]  /*6350*/  IMAD.MOV.U32 R86, RZ, RZ, R175 ;  /* 0x000000ffff567224 */ /* 0x000fc400078e00af */
[----:B------:R-:W-:Y:S01]  /*6360*/  @!P5 IMAD.IADD R124, R124, 0x1, -R3 ;  /* 0x000000017c7cd824 */ /* 0x000fe200078e0a03 */
[C---:B------:R-:W-:Y:S01]  /*6370*/  ISETP.GT.U32.AND P0, PT, R3.reuse, R95, PT ;  /* 0x0000005f0300720c */ /* 0x040fe20003f04070 */
[----:B------:R-:W-:Y:S01]  /*6380*/  @!P2 IMAD.MOV R86, RZ, RZ, -R86 ;  /* 0x000000ffff56a224 */ /* 0x000fe200078e0a56 */
[----:B------:R-:W-:Y:S01]  /*6390*/  ISETP.GT.U32.AND P2, PT, R3, R176, PT ;  /* 0x000000b00300720c */ /* 0x000fe20003f44070 */
[----:B------:R-:W-:Y:S01]  /*63a0*/  IMAD.HI.U32 R186, R5, R181, RZ ;  /* 0x000000b505ba7227 */ /* 0x000fe200078e00ff */
[----:B------:R-:W-:-:S03]  /*63b0*/  ISETP.GT.U32.AND P5, PT, R3, R124, PT ;  /* 0x0000007c0300720c */ /* 0x000fc60003fa4070 */
[----:B------:R-:W-:-:S04]  /*63c0*/  IMAD.HI.U32 R182, R5, R87, RZ ;  /* 0x0000005705b67227 */ /* 0x000fc800078e00ff */
[----:B------:R-:W-:Y:S02]  /*63d0*/  IMAD.MOV R186, RZ, RZ, -R186 ;  /* 0x000000ffffba7224 */ /* 0x000fe400078e0aba */
[----:B------:R-:W-:Y:S02]  /*63e0*/  IMAD.MOV R182, RZ, RZ, -R182 ;  /* 0x000000ffffb67224 */ /* 0x000fe400078e0ab6 */
[C---:B------:R-:W-:Y:S02]  /*63f0*/  IMAD R181, R3.reuse, R186, R181 ;  /* 0x000000ba03b57224 */ /* 0x040fe400078e02b5 */
[----:B------:R-:W-:Y:S01]  /*6400*/  IMAD R175, R3, R182, R87 ;  /* 0x000000b603af7224 */ /* 0x000fe200078e0257 */
[----:B------:R-:W-:Y:S01]  /*6410*/  IABS R182, R90 ;  /* 0x0000005a00b67213 */ /* 0x000fe20000000000 */
[--C-:B------:R-:W-:Y:S01]  /*6420*/  @!P0 IMAD.IADD R95, R95, 0x1, -R3.reuse ;  /* 0x000000015f5f8824 */ /* 0x100fe200078e0a03 */
[----:B------:R-:W-:Y:S01]  /*6430*/  ISETP.GT.U32.AND P0, PT, R3, R181, PT ;  /* 0x000000b50300720c */ /* 0x000fe20003f04070 */
[----:B------:R-:W-:-:S02]  /*6440*/  @!P2 IMAD.IADD R176, R176, 0x1, -R3 ;  /* 0x00000001b0b0a824 */ /* 0x000fc400078e0a03 */
[----:B------:R-:W-:Y:S01]  /*6450*/  @!P5 IMAD.IADD R124, R124, 0x1, -R3 ;  /* 0x000000017c7cd824 */ /* 0x000fe200078e0a03 */
[C---:B------:R-:W-:Y:S01]  /*6460*/  ISETP.GT.U32.AND P5, PT, R3.reuse, R175, PT ;  /* 0x000000af0300720c */ /* 0x040fe20003fa4070 */
[----:B------:R-:W-:Y:S01]  /*6470*/  IMAD.MOV.U32 R87, RZ, RZ, R95 ;  /* 0x000000ffff577224 */ /* 0x000fe200078e005f */
[----:B------:R-:W-:Y:S01]  /*6480*/  ISETP.GT.U32.AND P2, PT, R3, R176, PT ;  /* 0x000000b00300720c */ /* 0x000fe20003f44070 */
[----:B------:R-:W-:-:S04]  /*6490*/  IMAD.HI.U32 R186, R5, R180, RZ ;  /* 0x000000b405ba7227 */ /* 0x000fc800078e00ff */
[----:B------:R-:W-:Y:S01]  /*64a0*/  @!P1 IMAD.MOV R87, RZ, RZ, -R87 ;  /* 0x000000ffff579224 */ /* 0x000fe200078e0a57 */
[----:B------:R-:W-:Y:S01]  /*64b0*/  ISETP.GE.AND P1, PT, R88, RZ, PT ;  /* 0x000000ff5800720c */ /* 0x000fe20003f26270 */
[----:B------:R-:W-:Y:S02]  /*64c0*/  IMAD.MOV R88, RZ, RZ, -R186 ;  /* 0x000000ffff587224 */ /* 0x000fe400078e0aba */
[----:B------:R-:W-:Y:S02]  /*64d0*/  IMAD.MOV.U32 R95, RZ, RZ, R235 ;  /* 0x000000ffff5f7224 */ /* 0x000fe400078e00eb */
[----:B------:R-:W-:-:S04]  /*64e0*/  IMAD.HI.U32 R186, R5, R182, RZ ;  /* 0x000000b605ba7227 */ /* 0x000fc800078e00ff */
[----:B------:R-:W-:Y:S01]  /*64f0*/  @!P0 IMAD.IADD R181, R181, 0x1, -R3 ;  /* 0x00000001b5b58824 */ /* 0x000fe200078e0a03 */
[----:B------:R-:W-:Y:S01]  /*6500*/  ISETP.GE.AND P0, PT, R89, RZ, PT ;  /* 0x000000ff5900720c */ /* 0x000fe20003f06270 */
[----:B------:R-:W-:Y:S02]  /*6510*/  IMAD R180, R3, R88, R180 ;  /* 0x0000005803b47224 */ /* 0x000fe400078e02b4 */
[----:B------:R-:W-:-:S04]  /*6520*/  IMAD.HI.U32 R89, R5, R95, RZ ;  /* 0x0000005f05597227 */ /* 0x000fc800078e00ff */
[----:B------:R-:W-:Y:S02]  /*6530*/  IMAD.MOV.U32 R88, RZ, RZ, R124 ;  /* 0x000000ffff587224 */ /* 0x000fe400078e007c */
[----:B------:R-:W-:Y:S02]  /*6540*/  IMAD.MOV R124, RZ, RZ, -R186 ;  /* 0x000000ffff7c7224 */ /* 0x000fe400078e0aba */
[--C-:B------:R-:W-:Y:S01]  /*6550*/  @!P5 IMAD.IADD R175, R175, 0x1, -R3.reuse ;  /* 0x00000001afafd824 */ /* 0x100fe200078e0a03 */
[C---:B------:R-:W-:Y:S01]  /*6560*/  ISETP.GT.U32.AND P5, PT, R3.reuse, R181, PT ;  /* 0x000000b50300720c */ /* 0x040fe20003fa4070 */
[----:B------:R-:W-:Y:S01]  /*6570*/  @!P2 IMAD.IADD R176, R176, 0x1, -R3 ;  /* 0x00000001b0b0a824 */ /* 0x000fe200078e0a03 */
[C---:B------:R-:W-:Y:S01]  /*6580*/  ISETP.GT.U32.AND P2, PT, R3.reuse, R180, PT ;  /* 0x000000b40300720c */ /* 0x040fe20003f44070 */
[----:B------:R-:W-:Y:S02]  /*6590*/  IMAD.MOV R186, RZ, RZ, -R89 ;  /* 0x000000ffffba7224 */ /* 0x000fe400078e0a59 */
[----:B------:R-:W-:Y:S01]  /*65a0*/  IMAD R124, R3, R124, R182 ;  /* 0x0000007c037c7224 */ /* 0x000fe200078e02b6 */
[----:B------:R-:W-:Y:S01]  /*65b0*/  IABS R182, R92 ;  /* 0x0000005c00b67213 */ /* 0x000fe20000000000 */
[----:B------:R-:W-:-:S02]  /*65c0*/  IMAD.MOV.U32 R89, RZ, RZ, R176 ;  /* 0x000000ffff597224 */ /* 0x000fc400078e00b0 */
[C---:B------:R-:W-:Y:S01]  /*65d0*/  IMAD R95, R3.reuse, R186, R95 ;  /* 0x000000ba035f7224 */ /* 0x040fe200078e025f */
[----:B------:R-:W-:Y:S01]  /*65e0*/  IABS R186, R94 ;  /* 0x0000005e00ba7213 */ /* 0x000fe20000000000 */
[----:B------:R-:W-:Y:S01]  /*65f0*/  @!P6 IMAD.MOV R89, RZ, RZ, -R89 ;  /* 0x000000ffff59e224 */ /* 0x000fe200078e0a59 */
[C---:B------:R-:W-:Y:S01]  /*6600*/  ISETP.GT.U32.AND P6, PT, R3.reuse, R124, PT ;  /* 0x0000007c0300720c */ /* 0x040fe20003fc4070 */
[----:B------:R-:W-:Y:S01]  /*6610*/  @!P3 IMAD.MOV R88, RZ, RZ, -R88 ;  /* 0x000000ffff58b224 */ /* 0x000fe200078e0a58 */
[----:B------:R-:W-:Y:S01]  /*6620*/  ISETP.GT.U32.AND P3, PT, R3, R175, PT ;  /* 0x000000af0300720c */ /* 0x000fe20003f64070 */
[--C-:B------:R-:W-:Y:S01]  /*6630*/  @!P5 IMAD.IADD R181, R181, 0x1, -R3.reuse ;  /* 0x00000001b5b5d824 */ /* 0x100fe200078e0a03 */
[----:B------:R-:W-:Y:S01]  /*6640*/  ISETP.GT.U32.AND P5, PT, R3, R95, PT ;  /* 0x0000005f0300720c */ /* 0x000fe20003fa4070 */
[----:B------:R-:W-:Y:S01]  /*6650*/  @!P2 IMAD.IADD R180, R180, 0x1, -R3 ;  /* 0x00000001b4b4a824 */ /* 0x000fe200078e0a03 */
[----:B------:R-:W-:Y:S01]  /*6660*/  ISETP.GE.AND P2, PT, R91, RZ, PT ;  /* 0x000000ff5b00720c */ /* 0x000fe20003f46270 */
[----:B------:R-:W-:-:S02]  /*6670*/  IMAD.MOV.U32 R176, RZ, RZ, R182 ;  /* 0x000000ffffb07224 */ /* 0x000fc400078e00b6 */
[----:B------:R-:W-:Y:S02]  /*6680*/  IMAD.MOV.U32 R182, RZ, RZ, R186 ;  /* 0x000000ffffb67224 */ /* 0x000fe400078e00ba */
[----:B------:R-:W-:-:S04]  /*6690*/  IMAD.HI.U32 R235, R5, R176, RZ ;  /* 0x000000b005eb7227 */ /* 0x000fc800078e00ff */
[--C-:B------:R-:W-:Y:S01]  /*66a0*/  @!P6 IMAD.IADD R124, R124, 0x1, -R3.reuse ;  /* 0x000000017c7ce824 */ /* 0x100fe200078e0a03 */
[----:B------:R-:W-:Y:S01]  /*66b0*/  ISETP.GT.U32.AND P6, PT, R3, R180, PT ;  /* 0x000000b40300720c */ /* 0x000fe20003fc4070 */
[----:B------:R-:W-:Y:S01]  /*66c0*/  @!P3 IMAD.IADD R175, R175, 0x1, -R3 ;  /* 0x00000001afafb824 */ /* 0x000fe200078e0a03 */
[----:B------:R-:W-:Y:S01]  /*66d0*/  ISETP.GE.AND P3, PT, R90, RZ, PT ;  /* 0x000000ff5a00720c */ /* 0x000fe20003f66270 */
[----:B------:R-:W-:Y:S02]  /*66e0*/  IMAD.MOV R235, RZ, RZ, -R235 ;  /* 0x000000ffffeb7224 */ /* 0x000fe400078e0aeb */
[----:B------:R-:W-:Y:S01]  /*66f0*/  @!P5 IMAD.IADD R95, R95, 0x1, -R3 ;  /* 0x000000015f5fd824 */ /* 0x000fe200078e0a03 */
[----:B------:R-:W-:Y:S01]  /*6700*/  ISETP.GT.U32.AND P5, PT, R3, R124, PT ;  /* 0x0000007c0300720c */ /* 0x000fe20003fa4070 */
[----:B------:R-:W-:-:S04]  /*6710*/  IMAD.HI.U32 R186, R5, R182, RZ ;  /* 0x000000b605ba7227 */ /* 0x000fc800078e00ff */
[----:B------:R-:W-:Y:S02]  /*6720*/  IMAD.MOV.U32 R91, RZ, RZ, R175 ;  /* 0x000000ffff5b7224 */ /* 0x000fe400078e00af */
[C---:B------:R-:W-:Y:S01]  /*6730*/  IMAD R175, R3.reuse, R235, R176 ;  /* 0x000000eb03af7224 */ /* 0x040fe200078e02b0 */
[----:B------:R-:W-:Y:S01]  /*6740*/  IABS R176, R97 ;  /* 0x0000006100b07213 */ /* 0x000fe20000000000 */
[----:B------:R-:W-:Y:S02]  /*6750*/  IMAD.MOV.U32 R90, RZ, RZ, R181 ;  /* 0x000000ffff5a7224 */ /* 0x000fe400078e00b5 */
[----:B------:R-:W-:Y:S02]  /*6760*/  IMAD.MOV R186, RZ, RZ, -R186 ;  /* 0x000000ffffba7224 */ /* 0x000fe400078e0aba */
[----:B------:R-:W-:Y:S01]  /*6770*/  IMAD.MOV.U32 R181, RZ, RZ, R236 ;  /* 0x000000ffffb57224 */ /* 0x000fe200078e00ec */
[----:B------:R-:W-:Y:S01]  /*6780*/  IABS R236, R96 ;  /* 0x0000006000ec7213 */ /* 0x000fe20000000000 */
[----:B------:R-:W-:Y:S01]  /*6790*/  @!P1 IMAD.MOV R91, RZ, RZ, -R91 ;  /* 0x000000ffff5b9224 */ /* 0x000fe200078e0a5b */
[----:B------:R-:W-:Y:S01]  /*67a0*/  ISETP.GE.AND P1, PT, R92, RZ, PT ;  /* 0x000000ff5c00720c */ /* 0x000fe20003f26270 */
[----:B------:R-:W-:Y:S01]  /*67b0*/  @!P6 IMAD.IADD R180, R180, 0x1, -R3 ;  /* 0x00000001b4b4e824 */ /* 0x000fe200078e0a03 */
[C---:B------:R-:W-:Y:S01]  /*67c0*/  ISETP.GT.U32.AND P6, PT, R3.reuse, R175, PT ;  /* 0x000000af0300720c */ /* 0x040fe20003fc4070 */
[----:B------:R-:W-:Y:S01]  /*67d0*/  IMAD R182, R3, R186, R182 ;  /* 0x000000ba03b67224 */ /* 0x000fe200078e02b6 */
[----:B------:R-:W-:Y:S01]  /*67e0*/  IABS R186, R105 ;  /* 0x0000006900ba7213 */ /* 0x000fe20000000000 */
[----:B------:R-:W-:-:S04]  /*67f0*/  IMAD.HI.U32 R92, R5, R181, RZ ;  /* 0x000000b5055c7227 */ /* 0x000fc800078e00ff */
[----:B------:R-:W-:Y:S01]  /*6800*/  @!P4 IMAD.MOV R90, RZ, RZ, -R90 ;  /* 0x000000ffff5ac224 */ /* 0x000fe200078e0a5a */
[C---:B------:R-:W-:Y:S01]  /*6810*/  ISETP.GT.U32.AND P4, PT, R3.reuse, R95, PT ;  /* 0x0000005f0300720c */ /* 0x040fe20003f84070 */
[----:B------:R-:W-:Y:S02]  /*6820*/  IMAD.MOV R92, RZ, RZ, -R92 ;  /* 0x000000ffff5c7224 */ /* 0x000fe400078e0a5c */
[----:B------:R-:W-:Y:S01]  /*6830*/  @!P5 IMAD.IADD R124, R124, 0x1, -R3 ;  /* 0x000000017c7cd824 */ /* 0x000fe200078e0a03 */
[C---:B------:R-:W-:Y:S01]  /*6840*/  ISETP.GT.U32.AND P5, PT, R3.reuse, R182, PT ;  /* 0x000000b60300720c */ /* 0x040fe20003fa4070 */
[----:B------:R-:W-:Y:S02]  /*6850*/  IMAD R181, R3, R92, R181 ;  /* 0x0000005c03b57224 */ /* 0x000fe400078e02b5 */
[----:B------:R-:W-:Y:S02]  /*6860*/  @!P6 IMAD.IADD R175, R175, 0x1, -R3 ;  /* 0x00000001afafe824 */ /* 0x000fe400078e0a03 */
[----:B------:R-:W-:Y:S01]  /*6870*/  IMAD.HI.U32 R235, R5, R176, RZ ;  /* 0x000000b005eb7227 */ /* 0x000fe200078e00ff */
[----:B------:R-:W-:-:S03]  /*6880*/  ISETP.GT.U32.AND P6, PT, R3, R181, PT ;  /* 0x000000b50300720c */ /* 0x000fc60003fc4070 */
[----:B------:R-:W-:Y:S01]  /*6890*/  @!P4 IMAD.IADD R95, R95, 0x1, -R3 ;  /* 0x000000015f5fc824 */ /* 0x000fe200078e0a03 */
[----:B------:R-:W-:Y:S01]  /*68a0*/  ISETP.GE.AND P4, PT, R94, RZ, PT ;  /* 0x000000ff5e00720c */ /* 0x000fe20003f86270 */
[----:B------:R-:W-:-:S04]  /*68b0*/  IMAD.HI.U32 R94, R5, R236, RZ ;  /* 0x000000ec055e7227 */ /* 0x000fc800078e00ff */
[--C-:B------:R-:W-:Y:S01]  /*68c0*/  @!P5 IMAD.IADD R182, R182, 0x1, -R3.reuse ;  /* 0x00000001b6b6d824 */ /* 0x100fe200078e0a03 */
[----:B------:R-:W-:Y:S01]  /*68d0*/  ISETP.GT.U32.AND P5, PT, R3, R175, PT ;  /* 0x000000af0300720c */ /* 0x000fe20003fa4070 */
[----:B------:R-:W-:Y:S02]  /*68e0*/  IMAD.MOV R94, RZ, RZ, -R94 ;  /* 0x000000ffff5e7224 */ /* 0x000fe400078e0a5e */
[----:B------:R-:W-:Y:S02]  /*68f0*/  @!P6 IMAD.IADD R181, R181, 0x1, -R3 ;  /* 0x00000001b5b5e824 */ /* 0x000fe400078e0a03 */
[----:B------:R-:W-:Y:S02]  /*6900*/  IMAD.MOV.U32 R92, RZ, RZ, R180 ;  /* 0x000000ffff5c7224 */ /* 0x000fe400078e00b4 */
[----:B------:R-:W-:Y:S01]  /*6910*/  IMAD.MOV R235, RZ, RZ, -R235 ;  /* 0x000000ffffeb7224 */ /* 0x000fe200078e0aeb */
[C---:B------:R-:W-:Y:S01]  /*6920*/  ISETP.GT.U32.AND P6, PT, R3.reuse, R181, PT ;  /* 0x000000b50300720c */ /* 0x040fe20003fc4070 */
[----:B------:R-:W-:Y:S01]  /*6930*/  IMAD R180, R3, R94, R236 ;  /* 0x0000005e03b47224 */ /* 0x000fe200078e02ec */
[----:B------:R-:W-:Y:S01]  /*6940*/  IABS R94, R98 ;  /* 0x00000062005e7213 */ /* 0x000fe20000000000 */
[----:B------:R-:W-:Y:S01]  /*6950*/  @!P0 IMAD.MOV R92, RZ, RZ, -R92 ;  /* 0x000000ffff5c8224 */ /* 0x000fe200078e0a5c */
[----:B------:R-:W-:Y:S01]  /*6960*/  ISETP.GE.AND P0, PT, R93, RZ, PT ;  /* 0x000000ff5d00720c */ /* 0x000fe20003f06270 */
[----:B------:R-:W-:Y:S01]  /*6970*/  IMAD R176, R3, R235, R176 ;  /* 0x000000eb03b07224 */ /* 0x000fe200078e02b0 */
[----:B------:R-:W-:Y:S01]  /*6980*/  IABS R236, R101 ;  /* 0x0000006500ec7213 */ /* 0x000fe20000000000 */
[----:B------:R-:W-:-:S04]  /*6990*/  IMAD.HI.U32 R235, R5, R186, RZ ;  /* 0x000000ba05eb7227 */ /* 0x000fc800078e00ff */
[----:B------:R-:W-:Y:S01]  /*69a0*/  @!P5 IMAD.IADD R175, R175, 0x1, -R3 ;  /* 0x00000001afafd824 */ /* 0x000fe200078e0a03 */
[----:B------:R-:W-:Y:S01]  /*69b0*/  ISETP.GT.U32.AND P5, PT, R3, R180, PT ;  /* 0x000000b40300720c */ /* 0x000fe20003fa4070 */
[----:B------:R-:W-:Y:S02]  /*69c0*/  IMAD.MOV.U32 R93, RZ, RZ, R124 ;  /* 0x000000ffff5d7224 */ /* 0x000fe400078e007c */
[----:B------:R-:W-:Y:S02]  /*69d0*/  IMAD.MOV.U32 R124, RZ, RZ, R94 ;  /* 0x000000ffff7c7224 */ /* 0x000fe400078e005e */
[----:B------:R-:W-:Y:S02]  /*69e0*/  IMAD.MOV.U32 R94, RZ, RZ, R95 ;  /* 0x000000ffff5e7224 */ /* 0x000fe400078e005f */
[----:B------:R-:W-:Y:S02]  /*69f0*/  IMAD.MOV R235, RZ, RZ, -R235 ;  /* 0x000000ffffeb7224 */ /* 0x000fe400078e0aeb */
[----:B------:R-:W-:-:S02]  /*6a00*/  IMAD.MOV.U32 R95, RZ, RZ, R175 ;  /* 0x000000ffff5f7224 */ /* 0x000fc400078e00af */
[C---:B------:R-:W-:Y:S01]  /*6a10*/  IMAD R175, R3.reuse, R235, R186 ;  /* 0x000000eb03af7224 */ /* 0x040fe200078e02ba */
[----:B------:R-:W-:Y:S01]  /*6a20*/  IABS R186, R99 ;  /* 0x0000006300ba7213 */ /* 0x000fe20000000000 */
[----:B------:R-:W-:Y:S01]  /*6a30*/  @!P1 IMAD.MOV R95, RZ, RZ, -R95 ;  /* 0x000000ffff5f9224 */ /* 0x000fe200078e0a5f */
[C---:B------:R-:W-:Y:S01]  /*6a40*/  ISETP.GT.U32.AND P1, PT, R3.reuse, R176, PT ;  /* 0x000000b00300720c */ /* 0x040fe20003f24070 */
[----:B------:R-:W-:Y:S01]  /*6a50*/  @!P3 IMAD.MOV R93, RZ, RZ, -R93 ;  /* 0x000000ffff5db224 */ /* 0x000fe200078e0a5d */
[----:B------:R-:W-:Y:S01]  /*6a60*/  ISETP.GT.U32.AND P3, PT, R3, R182, PT ;  /* 0x000000b60300720c */ /* 0x000fe20003f64070 */
[----:B------:R-:W-:Y:S01]  /*6a70*/  @!P6 IMAD.IADD R181, R181, 0x1, -R3 ;  /* 0x00000001b5b5e824 */ /* 0x000fe200078e0a03 */
[----:B------:R-:W-:Y:S01]  /*6a80*/  ISETP.GT.U32.AND P6, PT, R3, R175, PT ;  /* 0x000000af0300720c */ /* 0x000fe20003fc4070 */
[----:B------:R-:W-:Y:S01]  /*6a90*/  @!P2 IMAD.MOV R94, RZ, RZ, -R94 ;  /* 0x000000ffff5ea224 */ /* 0x000fe200078e0a5e */
[----:B------:R-:W-:Y:S01]  /*6aa0*/  ISETP.GE.AND P2, PT, R96, RZ, PT ;  /* 0x000000ff6000720c */ /* 0x000fe20003f46270 */
[----:B------:R-:W-:Y:S01]  /*6ab0*/  IMAD.HI.U32 R96, R5, R124, RZ ;  /* 0x0000007c05607227 */ /* 0x000fe200078e00ff */
[----:B------:R-:W-:-:S03]  /*6ac0*/  IABS R235, R100 ;  /* 0x0000006400eb7213 */ /* 0x000fc60000000000 */
[----:B------:R-:W-:Y:S02]  /*6ad0*/  IMAD.MOV R96, RZ, RZ, -R96 ;  /* 0x000000ffff607224 */ /* 0x000fe400078e0a60 */
[--C-:B------:R-:W-:Y:S02]  /*6ae0*/  @!P1 IMAD.IADD R176, R176, 0x1, -R3.reuse ;  /* 0x00000001b0b09824 */ /* 0x100fe400078e0a03 */
[--C-:B------:R-:W-:Y:S01]  /*6af0*/  @!P3 IMAD.IADD R182, R182, 0x1, -R3.reuse ;  /* 0x00000001b6b6b824 */ /* 0x100fe200078e0a03 */
[----:B------:R-:W-:Y:S01]  /*6b00*/  ISETP.GE.AND P3, PT, R97, RZ, PT ;  /* 0x000000ff6100720c */ /* 0x000fe20003f66270 */
[----:B------:R-:W-:Y:S02]  /*6b10*/  IMAD R124, R3, R96, R124 ;  /* 0x00000060037c7224 */ /* 0x000fe400078e027c */
[----:B------:R-:W-:Y:S01]  /*6b20*/  @!P6 IMAD.IADD R175, R175, 0x1, -R3 ;  /* 0x00000001afafe824 */ /* 0x000fe200078e0a03 */
[----:B------:R-:W-:Y:S01]  /*6b30*/  ISETP.GT.U32.AND P6, PT, R3, R176, PT ;  /* 0x000000b00300720c */ /* 0x000fe20003fc4070 */
[----:B------:R-:W-:-:S02]  /*6b40*/  IMAD.MOV.U32 R96, RZ, RZ, R182 ;  /* 0x000000ffff607224 */ /* 0x000fc400078e00b6 */
[----:B------:R-:W-:-:S04]  /*6b50*/  IMAD.HI.U32 R182, R5, R186, RZ ;  /* 0x000000ba05b67227 */ /* 0x000fc800078e00ff */
[----:B------:R-:W-:Y:S01]  /*6b60*/  @!P5 IMAD.IADD R180, R180, 0x1, -R3 ;  /* 0x00000001b4b4d824 */ /* 0x000fe200078e0a03 */
[----:B------:R-:W-:Y:S01]  /*6b70*/  ISETP.GE.AND P5, PT, R105, RZ, PT ;  /* 0x000000ff6900720c */ /* 0x000fe20003fa6270 */
[----:B------:R-:W-:Y:S01]  /*6b80*/  IMAD.MOV R182, RZ, RZ, -R182 ;  /* 0x000000ffffb67224 */ /* 0x000fe200078e0ab6 */
[----:B------:R-:W-:Y:S01]  /*6b90*/  IABS R105, R102 ;  /* 0x0000006600697213 */ /* 0x000fe20000000000 */
[----:B------:R-:W-:Y:S01]  /*6ba0*/  IMAD.MOV.U32 R97, RZ, RZ, R181 ;  /* 0x000000ffff617224 */ /* 0x000fe200078e00b5 */
[C---:B------:R-:W-:Y:S01]  /*6bb0*/  ISETP.GT.U32.AND P1, PT, R3.reuse, R180, PT ;  /* 0x000000b40300720c */ /* 0x040fe20003f24070 */
[----:B------:R-:W-:Y:S02]  /*6bc0*/  IMAD R186, R3, R182, R186 ;  /* 0x000000b603ba7224 */ /* 0x000fe400078e02ba */
[----:B------:R-:W-:Y:S02]  /*6bd0*/  @!P6 IMAD.IADD R176, R176, 0x1, -R3 ;  /* 0x00000001b0b0e824 */ /* 0x000fe400078e0a03 */
[----:B------:R-:W-:Y:S01]  /*6be0*/  IMAD.HI.U32 R182, R5, R235, RZ ;  /* 0x000000eb05b67227 */ /* 0x000fe200078e00ff */
[----:B------:R-:W-:-:S03]  /*6bf0*/  ISETP.GT.U32.AND P6, PT, R3, R186, PT ;  /* 0x000000ba0300720c */ /* 0x000fc60003fc4070 */
[----:B------:R-:W-:Y:S01]  /*6c00*/  @!P0 IMAD.MOV R97, RZ, RZ, -R97 ;  /* 0x000000ffff618224 */ /* 0x000fe200078e0a61 */
[C---:B------:R-:W-:Y:S01]  /*6c10*/  ISETP.GT.U32.AND P0, PT, R3.reuse, R124, PT ;  /* 0x0000007c0300720c */ /* 0x040fe20003f04070 */
[----:B------:R-:W-:Y:S01]  /*6c20*/  @!P4 IMAD.MOV R96, RZ, RZ, -R96 ;  /* 0x000000ffff60c224 */ /* 0x000fe200078e0a60 */
[----:B------:R-:W-:Y:S01]  /*6c30*/  ISETP.GT.U32.AND P4, PT, R3, R175, PT ;  /* 0x000000af0300720c */ /* 0x000fe20003f84070 */
[----:B------:R-:W-:Y:S01]  /*6c40*/  IMAD.MOV.U32 R181, RZ, RZ, R236 ;  /* 0x000000ffffb57224 */ /* 0x000fe200078e00ec */
[----:B------:R-:W-:Y:S01]  /*6c50*/  IABS R236, R106 ;  /* 0x0000006a00ec7213 */ /* 0x000fe20000000000 */
[----:B------:R-:W-:Y:S02]  /*6c60*/  IMAD.MOV R182, RZ, RZ, -R182 ;  /* 0x000000ffffb67224 */ /* 0x000fe400078e0ab6 */
[----:B------:R-:W-:Y:S01]  /*6c70*/  @!P1 IMAD.IADD R180, R180, 0x1, -R3 ;  /* 0x00000001b4b49824 */ /* 0x000fe200078e0a03 */
[----:B------:R-:W-:Y:S01]  /*6c80*/  ISETP.GE.AND P1, PT, R98, RZ, PT ;  /* 0x000000ff6200720c */ /* 0x000fe20003f26270 */
[----:B------:R-:W-:-:S04]  /*6c90*/  IMAD.HI.U32 R98, R5, R181, RZ ;  /* 0x000000b505627227 */ /* 0x000fc800078e00ff */
[C---:B------:R-:W-:Y:S01]  /*6ca0*/  IMAD R235, R3.reuse, R182, R235 ;  /* 0x000000b603eb7224 */ /* 0x040fe200078e02eb */
[----:B------:R-:W-:Y:S01]  /*6cb0*/  IABS R182, R103 ;  /* 0x0000006700b67213 */ /* 0x000fe20000000000 */
[----:B------:R-:W-:Y:S02]  /*6cc0*/  IMAD.MOV R98, RZ, RZ, -R98 ;  /* 0x000000ffff627224 */ /* 0x000fe400078e0a62 */
[----:B------:R-:W-:Y:S01]  /*6cd0*/  @!P6 IMAD.IADD R186, R186, 0x1, -R3 ;  /* 0x00000001babae824 */ /* 0x000fe200078e0a03 */
[C---:B------:R-:W-:Y:S01]  /*6ce0*/  ISETP.GT.U32.AND P6, PT, R3.reuse, R235, PT ;  /* 0x000000eb0300720c */ /* 0x040fe20003fc4070 */
[----:B------:R-:W-:Y:S02]  /*6cf0*/  IMAD R181, R3, R98, R181 ;  /* 0x0000006203b57224 */ /* 0x000fe400078e02b5 */
[----:B------:R-:W-:Y:S01]  /*6d00*/  @!P0 IMAD.IADD R124, R124, 0x1, -R3 ;  /* 0x000000017c7c8824 */ /* 0x000fe200078e0a03 */
[----:B------:R-:W-:Y:S01]  /*6d10*/  ISETP.GE.AND P0, PT, R100, RZ, PT ;  /* 0x000000ff6400720c */ /* 0x000fe20003f06270 */
[----:B------:R-:W-:-:S02]  /*6d20*/  IMAD.MOV.U32 R98, RZ, RZ, R180 ;  /* 0x000000ffff627224 */ /* 0x000fc400078e00b4 */
[----:B------:R-:W-:Y:S01]  /*6d30*/  @!P4 IMAD.IADD R175, R175, 0x1, -R3 ;  /* 0x00000001afafc824 */ /* 0x000fe200078e0a03 */
[----:B------:R-:W-:Y:S01]  /*6d40*/  ISETP.GE.AND P4, PT, R99, RZ, PT ;  /* 0x000000ff6300720c */ /* 0x000fe20003f86270 */
[----:B------:R-:W-:-:S04]  /*6d50*/  IMAD.HI.U32 R99, R5, R105, RZ ;  /* 0x0000006905637227 */ /* 0x000fc800078e00ff */
[----:B------:R-:W-:Y:S01]  /*6d60*/  @!P2 IMAD.MOV R98, RZ, RZ, -R98 ;  /* 0x000000ffff62a224 */ /* 0x000fe200078e0a62 */
[----:B------:R-:W-:Y:S01]  /*6d70*/  ISETP.GT.U32.AND P2, PT, R3, R124, PT ;  /* 0x0000007c0300720c */ /* 0x000fe20003f44070 */
[----:B------:R-:W-:Y:S02]  /*6d80*/  IMAD.MOV R180, RZ, RZ, -R99 ;  /* 0x000000ffffb47224 */ /* 0x000fe400078e0a63 */
[----:B------:R-:W-:Y:S01]  /*6d90*/  IMAD.MOV.U32 R99, RZ, RZ, R176 ;  /* 0x000000ffff637224 */ /* 0x000fe200078e00b0 */
[----:B------:R-:W-:Y:S01]  /*6da0*/  IABS R176, R104 ;  /* 0x0000006800b07213 */ /* 0x000fe20000000000 */
[----:B------:R-:W-:Y:S02]  /*6db0*/  IMAD.MOV.U32 R100, RZ, RZ, R175 ;  /* 0x000000ffff647224 */ /* 0x000fe400078e00af */
[----:B------:R-:W-:Y:S02]  /*6dc0*/  @!P6 IMAD.IADD R235, R235, 0x1, -R3 ;  /* 0x00000001ebebe824 */ /* 0x000fe400078e0a03 */
[----:B------:R-:W-:Y:S01]  /*6dd0*/  @!P3 IMAD.MOV R99, RZ, RZ, -R99 ;  /* 0x000000ffff63b224 */ /* 0x000fe200078e0a63 */
[C---:B------:R-:W-:Y:S01]  /*6de0*/  ISETP.GT.U32.AND P3, PT, R3.reuse, R186, PT ;  /* 0x000000ba0300720c */ /* 0x040fe20003f64070 */
[----:B------:R-:W-:Y:S01]  /*6df0*/  @!P5 IMAD.MOV R100, RZ, RZ, -R100 ;  /* 0x000000ffff64d224 */ /* 0x000fe200078e0a64 */
[C---:B------:R-:W-:Y:S01]  /*6e00*/  ISETP.GT.U32.AND P5, PT, R3.reuse, R181, PT ;  /* 0x000000b50300720c */ /* 0x040fe20003fa4070 */
[C---:B------:R-:W-:Y:S01]  /*6e10*/  IMAD R105, R3.reuse, R180, R105 ;  /* 0x000000b403697224 */ /* 0x040fe200078e0269 */
[----:B------:R-:W-:Y:S01]  /*6e20*/  ISETP.GT.U32.AND P6, PT, R3, R235, PT ;  /* 0x000000eb0300720c */ /* 0x000fe20003fc4070 */
[----:B------:R-:W-:-:S04]  /*6e30*/  IMAD.HI.U32 R175, R5, R182, RZ ;  /* 0x000000b605af7227 */ /* 0x000fc800078e00ff */
[----:B------:R-:W-:Y:S01]  /*6e40*/  @!P2 IMAD.IADD R124, R124, 0x1, -R3 ;  /* 0x000000017c7ca824 */ /* 0x000fe200078e0a03 */
[----:B------:R-:W-:Y:S01]  /*6e50*/  ISETP.GT.U32.AND P2, PT, R3, R105, PT ;  /* 0x000000690300720c */ /* 0x000fe20003f44070 */
[----:B------:R-:W-:Y:S02]  /*6e60*/  IMAD.MOV R175, RZ, RZ, -R175 ;  /* 0x000000ffffaf7224 */ /* 0x000fe400078e0aaf */
[--C-:B------:R-:W-:Y:S01]  /*6e70*/  @!P3 IMAD.IADD R186, R186, 0x1, -R3.reuse ;  /* 0x00000001babab824 */ /* 0x100fe200078e0a03 */
[----:B------:R-:W-:Y:S01]  /*6e80*/  ISETP.GE.AND P3, PT, R101, RZ, PT ;  /* 0x000000ff6500720c */ /* 0x000fe20003f66270 */
[----:B------:R-:W-:Y:S01]  /*6e90*/  IMAD R182, R3, R175, R182 ;  /* 0x000000af03b67224 */ /* 0x000fe200078e02b6 */
[----:B------:R-:W-:Y:S01]  /*6ea0*/  IABS R175, R107 ;  /* 0x0000006b00af7213 */ /* 0x000fe20000000000 */
[--C-:B------:R-:W-:Y:S02]  /*6eb0*/  @!P5 IMAD.IADD R181, R181, 0x1, -R3.reuse ;  /* 0x00000001b5b5d824 */ /* 0x100fe400078e0a03 */
[----:B------:R-:W-:Y:S01]  /*6ec0*/  @!P6 IMAD.IADD R235, R235, 0x1, -R3 ;  /* 0x00000001ebebe824 */ /* 0x000fe200078e0a03 */
[C---:B------:R-:W-:Y:S01]  /*6ed0*/  ISETP.GT.U32.AND P6, PT, R3.reuse, R182, PT ;  /* 0x000000b60300720c */ /* 0x040fe20003fc4070 */
[----:B------:R-:W-:Y:S01]  /*6ee0*/  IMAD.MOV.U32 R101, RZ, RZ, R124 ;  /* 0x000000ffff657224 */ /* 0x000fe200078e007c */
[----:B------:R-:W-:Y:S01]  /*6ef0*/  ISETP.GT.U32.AND P5, PT, R3, R181, PT ;  /* 0x000000b50300720c */ /* 0x000fe20003fa4070 */
[----:B------:R-:W-:-:S04]  /*6f00*/  IMAD.HI.U32 R124, R5, R236, RZ ;  /* 0x000000ec057c7227 */ /* 0x000fc800078e00ff */
[----:B------:R-:W-:-:S04]  /*6f10*/  IMAD.HI.U32 R180, R5, R176, RZ ;  /* 0x000000b005b47227 */ /* 0x000fc800078e00ff */
[--C-:B------:R-:W-:Y:S02]  /*6f20*/  @!P2 IMAD.IADD R105, R105, 0x1, -R3.reuse ;  /* 0x000000016969a824 */ /* 0x100fe400078e0a03 */
[----:B------:R-:W-:Y:S02]  /*6f30*/  IMAD.MOV R124, RZ, RZ, -R124 ;  /* 0x000000ffff7c7224 */ /* 0x000fe400078e0a7c */
[----:B------:R-:W-:Y:S01]  /*6f40*/  IMAD.MOV R180, RZ, RZ, -R180 ;  /* 0x000000ffffb47224 */ /* 0x000fe200078e0ab4 */
[C---:B------:R-:W-:Y:S01]  /*6f50*/  ISETP.GT.U32.AND P2, PT, R3.reuse, R105, PT ;  /* 0x000000690300720c */ /* 0x040fe20003f44070 */
[C---:B------:R-:W-:Y:S01]  /*6f60*/  IMAD R124, R3.reuse, R124, R236 ;  /* 0x0000007c037c7224 */ /* 0x040fe200078e02ec */
[----:B------:R-:W-:Y:S01]  /*6f70*/  IABS R236, R110 ;  /* 0x0000006e00ec7213 */ /* 0x000fe20000000000 */
[C---:B------:R-:W-:Y:S01]  /*6f80*/  IMAD R176, R3.reuse, R180, R176 ;  /* 0x000000b403b07224 */ /* 0x040fe200078e02b0 */
[----:B------:R-:W-:Y:S01]  /*6f90*/  IABS R180, R109 ;  /* 0x0000006d00b47213 */ /* 0x000fe20000000000 */
[--C-:B------:R-:W-:Y:S01]  /*6fa0*/  @!P6 IMAD.IADD R182, R182, 0x1, -R3.reuse ;  /* 0x00000001b6b6e824 */ /* 0x100fe200078e0a03 */
[----:B------:R-:W-:Y:S01]  /*6fb0*/  ISETP.GT.U32.AND P6, PT, R3, R124, PT ;  /* 0x0000007c0300720c */ /* 0x000fe20003fc4070 */
[----:B------:R-:W-:Y:S01]  /*6fc0*/  @!P5 IMAD.IADD R181, R181, 0x1, -R3 ;  /* 0x00000001b5b5d824 */ /* 0x000fe200078e0a03 */
[----:B------:R-:W-:Y:S01]  /*6fd0*/  ISETP.GT.U32.AND P5, PT, R3, R176, PT ;  /* 0x000000b00300720c */ /* 0x000fe20003fa4070 */
[----:B------:R-:W-:Y:S01]  /*6fe0*/  @!P1 IMAD.MOV R101, RZ, RZ, -R101 ;  /* 0x000000ffff659224 */ /* 0x000fe200078e0a65 */
[----:B------:R-:W-:Y:S01]  /*6ff0*/  ISETP.GE.AND P1, PT, R102, RZ, PT ;  /* 0x000000ff6600720c */ /* 0x000fe20003f26270 */
[----:B------:R-:W-:-:S04]  /*7000*/  IMAD.HI.U32 R102, R5, R175, RZ ;  /* 0x000000af05667227 */ /* 0x000fc800078e00ff */
[----:B------:R-:W-:Y:S01]  /*7010*/  @!P2 IMAD.IADD R105, R105, 0x1, -R3 ;  /* 0x000000016969a824 */ /* 0x000fe200078e0a03 */
[----:B------:R-:W-:Y:S01]  /*7020*/  ISETP.GE.AND P2, PT, R103, RZ, PT ;  /* 0x000000ff6700720c */ /* 0x000fe20003f46270 */
[----:B------:R-:W-:Y:S02]  /*7030*/  IMAD.MOV R102, RZ, RZ, -R102 ;  /* 0x000000ffff667224 */ /* 0x000fe400078e0a66 */
[----:B------:R-:W-:-:S04]  /*7040*/  IMAD.HI.U32 R103, R5, R180, RZ ;  /* 0x000000b405677227 */ /* 0x000fc800078e00ff */
[C---:B------:R-:W-:Y:S02]  /*7050*/  IMAD R175, R3.reuse, R102, R175 ;  /* 0x0000006603af7224 */ /* 0x040fe400078e02af */
[----:B------:R-:W-:Y:S02]  /*7060*/  @!P6 IMAD.IADD R124, R124, 0x1, -R3 ;  /* 0x000000017c7ce824 */ /* 0x000fe400078e0a03 */
[----:B------:R-:W-:Y:S02]  /*7070*/  IMAD.MOV R103, RZ, RZ, -R103 ;  /* 0x000000ffff677224 */ /* 0x000fe400078e0a67 */
[----:B------:R-:W-:Y:S01]  /*7080*/  IMAD.MOV.U32 R102, RZ, RZ, R186 ;  /* 0x000000ffff667224 */ /* 0x000fe200078e00ba */
[C---:B------:R-:W-:Y:S01]  /*7090*/  ISETP.GT.U32.AND P6, PT, R3.reuse, R124, PT ;  /* 0x0000007c0300720c */ /* 0x040fe20003fc4070 */
[----:B------:R-:W-:Y:S01]  /*70a0*/  @!P5 IMAD.IADD R176, R176, 0x1, -R3 ;  /* 0x00000001b0b0d824 */ /* 0x000fe200078e0a03 */
[----:B------:R-:W-:Y:S01]  /*70b0*/  ISETP.GE.AND P5, PT, R104, RZ, PT ;  /* 0x000000ff6800720c */ /* 0x000fe20003fa6270 */
[----:B------:R-:W-:-:S02]  /*70c0*/  IMAD R180, R3, R103, R180 ;  /* 0x0000006703b47224 */ /* 0x000fc400078e02b4 */
[----:B------:R-:W-:Y:S01]  /*70d0*/  @!P4 IMAD.MOV R102, RZ, RZ, -R102 ;  /* 0x000000ffff66c224 */ /* 0x000fe200078e0a66 */
[----:B------:R-:W-:Y:S01]  /*70e0*/  ISETP.GT.U32.AND P4, PT, R3, R182, PT ;  /* 0x000000b60300720c */ /* 0x000fe20003f84070 */
[----:B------:R-:W-:Y:S02]  /*70f0*/  IMAD.MOV.U32 R104, RZ, RZ, R181 ;  /* 0x000000ffff687224 */ /* 0x000fe400078e00b5 */
[----:B------:R-:W-:-:S04]  /*7100*/  IMAD.HI.U32 R186, R5, R239, RZ ;  /* 0x000000ef05ba7227 */ /* 0x000fc800078e00ff */
[----:B------:R-:W-:Y:S02]  /*7110*/  IMAD.MOV.U32 R103, RZ, RZ, R235 ;  /* 0x000000ffff677224 */ /* 0x000fe400078e00eb */
[----:B------:R-:W-:Y:S01]  /*7120*/  @!P3 IMAD.MOV R104, RZ, RZ, -R104 ;  /* 0x000000ffff68b224 */ /* 0x000fe200078e0a68 */
[C---:B------:R-:W-:Y:S01]  /*7130*/  ISETP.GT.U32.AND P3, PT, R3.reuse, R180, PT ;  /* 0x000000b40300720c */ /* 0x040fe20003f64070 */
[----:B------:R-:W-:Y:S02]  /*7140*/  IMAD.MOV R186, RZ, RZ, -R186 ;  /* 0x000000ffffba7224 */ /* 0x000fe400078e0aba */
[----:B------:R-:W-:Y:S01]  /*7150*/  @!P0 IMAD.MOV R103, RZ, RZ, -R103 ;  /* 0x000000ffff678224 */ /* 0x000fe200078e0a67 */
[C---:B------:R-:W-:Y:S01]  /*7160*/  ISETP.GT.U32.AND P0, PT, R3.reuse, R176, PT ;  /* 0x000000b00300720c */ /* 0x040fe20003f04070 */
[----:B------:R-:W-:Y:S01]  /*7170*/  IMAD R181, R3, R186, R239 ;  /* 0x000000ba03b57224 */ /* 0x000fe200078e02ef */
[----:B------:R-:W-:Y:S01]  /*7180*/  IABS R186, R111 ;  /* 0x0000006f00ba7213 */ /* 0x000fe20000000000 */
[----:B------:R-:W-:-:S02]  /*7190*/  @!P6 IMAD.IADD R124, R124, 0x1, -R3 ;  /* 0x000000017c7ce824 */ /* 0x000fc400078e0a03 */
[----:B------:R-:W-:Y:S01]  /*71a0*/  @!P4 IMAD.IADD R182, R182, 0x1, -R3 ;  /* 0x00000001b6b6c824 */ /* 0x000fe200078e0a03 */
[C---:B------:R-:W-:Y:S01]  /*71b0*/  ISETP.GT.U32.AND P6, PT, R3.reuse, R181, PT ;  /* 0x000000b50300720c */ /* 0x040fe20003fc4070 */
[----:B------:R-:W-:Y:S01]  /*71c0*/  @!P1 IMAD.MOV R105, RZ, RZ, -R105 ;  /* 0x000000ffff699224 */ /* 0x000fe200078e0a69 */
[----:B------:R-:W-:Y:S01]  /*71d0*/  ISETP.GT.U32.AND P4, PT, R3, R175, PT ;  /* 0x000000af0300720c */ /* 0x000fe20003f84070 */
[--C-:B------:R-:W-:Y:S01]  /*71e0*/  @!P3 IMAD.IADD R180, R180, 0x1, -R3.reuse ;  /* 0x00000001b4b4b824 */ /* 0x100fe200078e0a03 */
[----:B------:R-:W-:Y:S01]  /*71f0*/  ISETP.GE.AND P1, PT, R106, RZ, PT ;  /* 0x000000ff6a00720c */ /* 0x000fe20003f26270 */
[----:B------:R-:W-:Y:S02]  /*7200*/  IMAD.MOV.U32 R106, RZ, RZ, R182 ;  /* 0x000000ffff6a7224 */ /* 0x000fe400078e00b6 */
[----:B------:R-:W-:Y:S01]  /*7210*/  @!P0 IMAD.IADD R176, R176, 0x1, -R3 ;  /* 0x00000001b0b08824 */ /* 0x000fe200078e0a03 */
[----:B------:R-:W-:Y:S01]  /*7220*/  ISETP.GE.AND P0, PT, R109, RZ, PT ;  /* 0x000000ff6d00720c */ /* 0x000fe20003f06270 */
[----:B------:R-:W-:Y:S01]  /*7230*/  IMAD.HI.U32 R109, R5, R236, RZ ;  /* 0x000000ec056d7227 */ /* 0x000fe200078e00ff */
[----:B------:R-:W-:-:S03]  /*7240*/  ISETP.GT.U32.AND P3, PT, R3, R180, PT ;  /* 0x000000b40300720c */ /* 0x000fc60003f64070 */
[----:B------:R-:W-:Y:S02]  /*7250*/  @!P6 IMAD.IADD R181, R181, 0x1, -R3 ;  /* 0x00000001b5b5e824 */ /* 0x000fe400078e0a03 */
[----:B------:R-:W-:Y:S02]  /*7260*/  IMAD.MOV R109, RZ, RZ, -R109 ;  /* 0x000000ffff6d7224 */ /* 0x000fe400078e0a6d */
[----:B------:R-:W-:Y:S01]  /*7270*/  @!P4 IMAD.IADD R175, R175, 0x1, -R3 ;  /* 0x00000001afafc824 */ /* 0x000fe200078e0a03 */
[----:B------:R-:W-:Y:S01]  /*7280*/  ISETP.GE.AND P4, PT, R108, RZ, PT ;  /* 0x000000ff6c00720c */ /* 0x000fe20003f86270 */
[----:B------:R-:W-:Y:S01]  /*7290*/  @!P2 IMAD.MOV R106, RZ, RZ, -R106 ;  /* 0x000000ffff6aa224 */ /* 0x000fe200078e0a6a */
[----:B------:R-:W-:Y:S01]  /*72a0*/  IABS R108, R113 ;  /* 0x00000071006c7213 */ /* 0x000fe20000000000 */
[----:B------:R-:W-:Y:S01]  /*72b0*/  IMAD R182, R3, R109, R236 ;  /* 0x0000006d03b67224 */ /* 0x000fe200078e02ec */
[----:B------:R-:W-:Y:S01]  /*72c0*/  ISETP.GE.AND P2, PT, R107, RZ, PT ;  /* 0x000000ff6b00720c */ /* 0x000fe20003f46270 */
[----:B------:R-:W-:Y:S01]  /*72d0*/  IMAD.MOV.U32 R107, RZ, RZ, R176 ;  /* 0x000000ffff6b7224 */ /* 0x000fe200078e00b0 */
[----:B------:R-:W-:Y:S01]  /*72e0*/  ISETP.GT.U32.AND P6, PT, R3, R181, PT ;  /* 0x000000b50300720c */ /* 0x000fe20003fc4070 */
[----:B------:R-:W-:-:S04]  /*72f0*/  IMAD.HI.U32 R109, R5, R186, RZ ;  /* 0x000000ba056d7227 */ /* 0x000fc800078e00ff */
[----:B------:R-:W-:Y:S02]  /*7300*/  IMAD.MOV.U32 R176, RZ, RZ, R108 ;  /* 0x000000ffffb07224 */ /* 0x000fe400078e006c */
[----:B------:R-:W-:Y:S01]  /*7310*/  @!P3 IMAD.IADD R180, R180, 0x1, -R3 ;  /* 0x00000001b4b4b824 */ /* 0x000fe200078e0a03 */
[C---:B------:R-:W-:Y:S01]  /*7320*/  ISETP.GT.U32.AND P3, PT, R3.reuse, R182, PT ;  /* 0x000000b60300720c */ /* 0x040fe20003f64070 */
[----:B------:R-:W-:Y:S02]  /*7330*/  IMAD.MOV.U32 R108, RZ, RZ, R124 ;  /* 0x000000ffff6c7224 */ /* 0x000fe400078e007c */
[----:B------:R-:W-:Y:S01]  /*7340*/  @!P5 IMAD.MOV R107, RZ, RZ, -R107 ;  /* 0x000000ffff6bd224 */ /* 0x000fe200078e0a6b */
[----:B------:R-:W-:Y:S01]  /*7350*/  ISETP.GT.U32.AND P5, PT, R3, R175, PT ;  /* 0x000000af0300720c */ /* 0x000fe20003fa4070 */
[----:B------:R-:W-:Y:S02]  /*7360*/  IMAD.MOV R124, RZ, RZ, -R109 ;  /* 0x000000ffff7c7224 */ /* 0x000fe400078e0a6d */
[----:B------:R-:W-:-:S02]  /*7370*/  IMAD.MOV.U32 R109, RZ, RZ, R180 ;  /* 0x000000ffff6d7224 */ /* 0x000fc400078e00b4 */
[----:B------:R-:W-:Y:S01]  /*7380*/  IMAD R180, R3, R124, R186 ;  /* 0x0000007c03b47224 */ /* 0x000fe200078e02ba */
[----:B------:R-:W-:Y:S01]  /*7390*/  IABS R186, R114 ;  /* 0x0000007200ba7213 */ /* 0x000fe20000000000 */
[----:B------:R-:W-:Y:S01]  /*73a0*/  @!P1 IMAD.MOV R108, RZ, RZ, -R108 ;  /* 0x000000ffff6c9224 */ /* 0x000fe200078e0a6c */
[----:B------:R-:W-:Y:S01]  /*73b0*/  ISETP.GE.AND P1, PT, R110, RZ, PT ;  /* 0x000000ff6e00720c */ /* 0x000fe20003f26270 */
[----:B------:R-:W-:Y:S01]  /*73c0*/  @!P6 IMAD.IADD R181, R181, 0x1, -R3 ;  /* 0x00000001b5b5e824 */ /* 0x000fe200078e0a03 */
[----:B------:R-:W-:Y:S01]  /*73d0*/  ISETP.GT.U32.AND P6, PT, R3, R180, PT ;  /* 0x000000b40300720c */ /* 0x000fe20003fc4070 */
[----:B------:R-:W-:-:S04]  /*73e0*/  IMAD.HI.U32 R110, R5, R176, RZ ;  /* 0x000000b0056e7227 */ /* 0x000fc800078e00ff */
[----:B------:R-:W-:Y:S02]  /*73f0*/  IMAD.MOV R110, RZ, RZ, -R110 ;  /* 0x000000ffff6e7224 */ /* 0x000fe400078e0a6e */
[--C-:B------:R-:W-:Y:S01]  /*7400*/  @!P5 IMAD.IADD R175, R175, 0x1, -R3.reuse ;  /* 0x00000001afafd824 */ /* 0x100fe200078e0a03 */
[----:B------:R-:W-:Y:S01]  /*7410*/  ISETP.GE.AND P5, PT, R113, RZ, PT ;  /* 0x000000ff7100720c */ /* 0x000fe20003fa6270 */
[C---:B------:R-:W-:Y:S01]  /*7420*/  IMAD R124, R3.reuse, R110, R176 ;  /* 0x0000006e037c7224 */ /* 0x040fe200078e02b0 */
[----:B------:R-:W-:Y:S01]  /*7430*/  IABS R113, R116 ;  /* 0x0000007400717213 */ /* 0x000fe20000000000 */
[----:B------:R-:W-:Y:S01]  /*7440*/  @!P3 IMAD.IADD R182, R182, 0x1, -R3 ;  /* 0x00000001b6b6b824 */ /* 0x000fe200078e0a03 */
[----:B------:R-:W-:Y:S01]  /*7450*/  ISETP.GE.AND P3, PT, R116, RZ, PT ;  /* 0x000000ff7400720c */ /* 0x000fe20003f66270 */
[----:B------:R-:W-:Y:S01]  /*7460*/  IMAD.MOV.U32 R110, RZ, RZ, R175 ;  /* 0x000000ffff6e7224 */ /* 0x000fe200078e00af */
[----:B------:R-:W-:Y:S01]  /*7470*/  IABS R116, R112 ;  /* 0x0000007000747213 */ /* 0x000fe20000000000 */
[----:B------:R-:W-:Y:S01]  /*7480*/  @!P6 IMAD.IADD R180, R180, 0x1, -R3 ;  /* 0x00000001b4b4e824 */ /* 0x000fe200078e0a03 */
[----:B------:R-:W-:Y:S01]  /*7490*/  IABS R176, R115 ;  /* 0x0000007300b07213 */ /* 0x000fe20000000000 */
[----:B------:R-:W-:Y:S01]  /*74a0*/  @!P2 IMAD.MOV R110, RZ, RZ, -R110 ;  /* 0x000000ffff6ea224 */ /* 0x000fe200078e0a6e */
[----:B------:R-:W-:Y:S01]  /*74b0*/  ISETP.GT.U32.AND P2, PT, R3, R182, PT ;  /* 0x000000b60300720c */ /* 0x000fe20003f44070 */
[----:B------:R-:W-:Y:S01]  /*74c0*/  IMAD.HI.U32 R235, R5, R113, RZ ;  /* 0x0000007105eb7227 */ /* 0x000fe200078e00ff */
[----:B------:R-:W-:-:S03]  /*74d0*/  ISETP.GT.U32.AND P6, PT, R3, R180, PT ;  /* 0x000000b40300720c */ /* 0x000fc60003fc4070 */
[----:B------:R-:W-:Y:S01]  /*74e0*/  @!P0 IMAD.MOV R109, RZ, RZ, -R109 ;  /* 0x000000ffff6d8224 */ /* 0x000fe200078e0a6d */
[----:B------:R-:W-:Y:S01]  /*74f0*/  ISETP.GE.AND P0, PT, R111, RZ, PT ;  /* 0x000000ff6f00720c */ /* 0x000fe20003f06270 */
[----:B------:R-:W-:Y:S02]  /*7500*/  IMAD.MOV.U32 R111, RZ, RZ, R181 ;  /* 0x000000ffff6f7224 */ /* 0x000fe400078e00b5 */
[----:B------:R-:W-:-:S04]  /*7510*/  IMAD.HI.U32 R175, R5, R116, RZ ;  /* 0x0000007405af7227 */ /* 0x000fc800078e00ff */
[----:B------:R-:W-:Y:S02]  /*7520*/  IMAD.MOV R181, RZ, RZ, -R235 ;  /* 0x000000ffffb57224 */ /* 0x000fe400078e0aeb */
[----:B------:R-:W-:Y:S02]  /*7530*/  IMAD.MOV R175, RZ, RZ, -R175 ;  /* 0x000000ffffaf7224 */ /* 0x000fe400078e0aaf */
[----:B------:R-:W-:Y:S01]  /*7540*/  @!P4 IMAD.MOV R111, RZ, RZ, -R111 ;  /* 0x000000ffff6fc224 */ /* 0x000fe200078e0a6f */
[C---:B------:R-:W-:Y:S01]  /*7550*/  ISETP.GT.U32.AND P4, PT, R3.reuse, R124, PT ;  /* 0x0000007c0300720c */ /* 0x040fe20003f84070 */
[C---:B------:R-:W-:Y:S02]  /*7560*/  IMAD R181, R3.reuse, R181, R113 ;  /* 0x000000b503b57224 */ /* 0x040fe400078e0271 */
[C---:B------:R-:W-:Y:S01]  /*7570*/  IMAD R116, R3.reuse, R175, R116 ;  /* 0x000000af03747224 */ /* 0x040fe200078e0274 */
[----:B------:R-:W-:Y:S01]  /*7580*/  IABS R175, R117 ;  /* 0x0000007500af7213 */ /* 0x000fe20000000000 */
[--C-:B------:R-:W-:Y:S01]  /*7590*/  @!P2 IMAD.IADD R182, R182, 0x1, -R3.reuse ;  /* 0x00000001b6b6a824 */ /* 0x100fe200078e0a03 */
[C---:B------:R-:W-:Y:S01]  /*75a0*/  ISETP.GT.U32.AND P2, PT, R3.reuse, R181, PT ;  /* 0x000000b50300720c */ /* 0x040fe20003f44070 */
[----:B------:R-:W-:Y:S01]  /*75b0*/  @!P6 IMAD.IADD R180, R180, 0x1, -R3 ;  /* 0x00000001b4b4e824 */ /* 0x000fe200078e0a03 */
[----:B------:R-:W-:Y:S01]  /*75c0*/  ISETP.GT.U32.AND P6, PT, R3, R116, PT ;  /* 0x000000740300720c */ /* 0x000fe20003fc4070 */
[----:B------:R-:W-:-:S04]  /*75d0*/  IMAD.HI.U32 R113, R5, R176, RZ ;  /* 0x000000b005717227 */ /* 0x000fc800078e00ff */
[----:B------:R-:W-:Y:S01]  /*75e0*/  @!P4 IMAD.IADD R124, R124, 0x1, -R3 ;  /* 0x000000017c7cc824 */ /* 0x000fe200078e0a03 */
[----:B------:R-:W-:Y:S01]  /*75f0*/  ISETP.GE.AND P4, PT, R112, RZ, PT ;  /* 0x000000ff7000720c */ /* 0x000fe20003f86270 */
[----:B------:R-:W-:-:S04]  /*7600*/  IMAD.HI.U32 R235, R5, R186, RZ ;  /* 0x000000ba05eb7227 */ /* 0x000fc800078e00ff */
[----:B------:R-:W-:Y:S01]  /*7610*/  @!P2 IMAD.IADD R181, R181, 0x1, -R3 ;  /* 0x00000001b5b5a824 */ /* 0x000fe200078e0a03 */
[C---:B------:R-:W-:Y:S01]  /*7620*/  ISETP.GT.U32.AND P2, PT, R3.reuse, R124, PT ;  /* 0x0000007c0300720c */ /* 0x040fe20003f44070 */
[----:B------:R-:W-:Y:S02]  /*7630*/  IMAD.MOV R113, RZ, RZ, -R113 ;  /* 0x000000ffff717224 */ /* 0x000fe400078e0a71 */
[----:B------:R-:W-:Y:S02]  /*7640*/  IMAD.MOV R235, RZ, RZ, -R235 ;  /* 0x000000ffffeb7224 */ /* 0x000fe400078e0aeb */
[----:B------:R-:W-:Y:S01]  /*7650*/  @!P6 IMAD.IADD R116, R116, 0x1, -R3 ;  /* 0x000000017474e824 */ /* 0x000fe200078e0a03 */
[----:B------:R-:W-:Y:S01]  /*7660*/  ISETP.GT.U32.AND P6, PT, R3, R181, PT ;  /* 0x000000b50300720c */ /* 0x000fe20003fc4070 */
[----:B------:R-:W-:-:S04]  /*7670*/  IMAD.HI.U32 R236, R5, R175, RZ ;  /* 0x000000af05ec7227 */ /* 0x000fc800078e00ff */
[C---:B------:R-:W-:Y:S02]  /*7680*/  IMAD R176, R3.reuse, R113, R176 ;  /* 0x0000007103b07224 */ /* 0x040fe400078e02b0 */
[C---:B------:R-:W-:Y:S01]  /*7690*/  IMAD R186, R3.reuse, R235, R186 ;  /* 0x000000eb03ba7224 */ /* 0x040fe200078e02ba */
[----:B------:R-:W-:Y:S01]  /*76a0*/  IABS R235, R118 ;  /* 0x0000007600eb7213 */ /* 0x000fe20000000000 */
[----:B------:R-:W-:Y:S02]  /*76b0*/  IMAD.MOV.U32 R113, RZ, RZ, R180 ;  /* 0x000000ffff717224 */ /* 0x000fe400078e00b4 */
[----:B------:R-:W-:Y:S01]  /*76c0*/  IMAD.MOV.U32 R112, RZ, RZ, R182 ;  /* 0x000000ffff707224 */ /* 0x000fe200078e00b6 */
[----:B------:R-:W-:Y:S01]  /*76d0*/  IABS R182, R119 ;  /* 0x0000007700b67213 */ /* 0x000fe20000000000 */
[----:B------:R-:W-:Y:S02]  /*76e0*/  IMAD.MOV R236, RZ, RZ, -R236 ;  /* 0x000000ffffec7224 */ /* 0x000fe400078e0aec */
[----:B------:R-:W-:Y:S01]  /*76f0*/  @!P0 IMAD.MOV R113, RZ, RZ, -R113 ;  /* 0x000000ffff718224 */ /* 0x000fe200078e0a71 */
[C---:B------:R-:W-:Y:S01]  /*7700*/  ISETP.GT.U32.AND P0, PT, R3.reuse, R186, PT ;  /* 0x000000ba0300720c */ /* 0x040fe20003f04070 */
[----:B------:R-:W-:Y:S01]  /*7710*/  @!P1 IMAD.MOV R112, RZ, RZ, -R112 ;  /* 0x000000ffff709224 */ /* 0x000fe200078e0a70 */
[C---:B------:R-:W-:Y:S01]  /*7720*/  ISETP.GT.U32.AND P1, PT, R3.reuse, R116, PT ;  /* 0x000000740300720c */ /* 0x040fe20003f24070 */
[----:B------:R-:W-:-:S02]  /*7730*/  IMAD R180, R3, R236, R175 ;  /* 0x000000ec03b47224 */ /* 0x000fc400078e02af */
[--C-:B------:R-:W-:Y:S01]  /*7740*/  @!P2 IMAD.IADD R124, R124, 0x1, -R3.reuse ;  /* 0x000000017c7ca824 */ /* 0x100fe200078e0a03 */
[----:B------:R-:W-:Y:S01]  /*7750*/  ISETP.GT.U32.AND P2, PT, R3, R176, PT ;  /* 0x000000b00300720c */ /* 0x000fe20003f44070 */
[----:B------:R-:W-:Y:S01]  /*7760*/  @!P6 IMAD.IADD R181, R181, 0x1, -R3 ;  /* 0x00000001b5b5e824 */ /* 0x000fe200078e0a03 */
[----:B------:R-:W-:Y:S01]  /*7770*/  ISETP.GT.U32.AND P6, PT, R3, R180, PT ;  /* 0x000000b40300720c */ /* 0x000fe20003fc4070 */
[----:B------:R-:W-:-:S04]  /*7780*/  IMAD.HI.U32 R175, R5, R235, RZ ;  /* 0x000000eb05af7227 */ /* 0x000fc800078e00ff */
[----:B------:R-:W-:Y:S02]  /*7790*/  IMAD.MOV R175, RZ, RZ, -R175 ;  /* 0x000000ffffaf7224 */ /* 0x000fe400078e0aaf */
[--C-:B------:R-:W-:Y:S01]  /*77a0*/  @!P0 IMAD.IADD R186, R186, 0x1, -R3.reuse ;  /* 0x00000001baba8824 */ /* 0x100fe200078e0a03 */
[----:B------:R-:W-:Y:S01]  /*77b0*/  ISETP.GE.AND P0, PT, R115, RZ, PT ;  /* 0x000000ff7300720c */ /* 0x000fe20003f06270 */
[----:B------:R-:W-:Y:S01]  /*77c0*/  @!P1 IMAD.IADD R116, R116, 0x1, -R3 ;  /* 0x0000000174749824 */ /* 0x000fe200078e0a03 */
[----:B------:R-:W-:Y:S01]  /*77d0*/  ISETP.GE.AND P1, PT, R114, RZ, PT ;  /* 0x000000ff7200720c */ /* 0x000fe20003f26270 */
[C---:B------:R-:W-:Y:S01]  /*77e0*/  IMAD R175, R3.reuse, R175, R235 ;  /* 0x000000af03af7224 */ /* 0x040fe200078e02eb */
[----:B------:R-:W-:Y:S01]  /*77f0*/  IABS R235, R158 ;  /* 0x0000009e00eb7213 */ /* 0x000fe20000000000 */
[--C-:B------:R-:W-:Y:S01]  /*7800*/  @!P2 IMAD.IADD R176, R176, 0x1, -R3.reuse ;  /* 0x00000001b0b0a824 */ /* 0x100fe200078e0a03 */
[C---:B------:R-:W-:Y:S01]  /*7810*/  ISETP.GT.U32.AND P2, PT, R3.reuse, R186, PT ;  /* 0x000000ba0300720c */ /* 0x040fe20003f44070 */
[----:B------:R-:W-:Y:S01]  /*7820*/  @!P4 IMAD.MOV R116, RZ, RZ, -R116 ;  /* 0x000000ffff74c224 */ /* 0x000fe200078e0a74 */
[C---:B------:R-:W-:Y:S01]  /*7830*/  ISETP.GT.U32.AND P4, PT, R3.reuse, R175, PT ;  /* 0x000000af0300720c */ /* 0x040fe20003f84070 */
[----:B------:R-:W-:Y:S01]  /*7840*/  @!P6 IMAD.IADD R180, R180, 0x1, -R3 ;  /* 0x00000001b4b4e824 */ /* 0x000fe200078e0a03 */
[----:B------:R-:W-:Y:S01]  /*7850*/  ISETP.GT.U32.AND P6, PT, R3, R176, PT ;  /* 0x000000b00300720c */ /* 0x000fe20003fc4070 */
[----:B------:R-:W-:-:S04]  /*7860*/  IMAD.HI.U32 R236, R5, R182, RZ ;  /* 0x000000b605ec7227 */ /* 0x000fc800078e00ff */
[----:B------:R-:W-:Y:S02]  /*7870*/  IMAD.MOV.U32 R115, RZ, RZ, R181 ;  /* 0x000000ffff737224 */ /* 0x000fe400078e00b5 */
[----:B------:R-:W-:Y:S02]  /*7880*/  IMAD.MOV R236, RZ, RZ, -R236 ;  /* 0x000000ffffec7224 */ /* 0x000fe400078e0aec */
[----:B------:R-:W-:Y:S01]  /*7890*/  @!P3 IMAD.MOV R115, RZ, RZ, -R115 ;  /* 0x000000ffff73b224 */ /* 0x000fe200078e0a73 */
[----:B------:R-:W-:Y:S01]  /*78a0*/  ISETP.GE.AND P3, PT, R117, RZ, PT ;  /* 0x000000ff7500720c */ /* 0x000fe20003f66270 */
[----:B------:R-:W-:Y:S01]  /*78b0*/  IMAD.MOV.U32 R114, RZ, RZ, R124 ;  /* 0x000000ffff727224 */ /* 0x000fe200078e007c */
[----:B------:R-:W-:Y:S01]  /*78c0*/  IABS R117, R121 ;  /* 0x0000007900757213 */ /* 0x000fe20000000000 */
[----:B------:R-:W-:Y:S01]  /*78d0*/  IMAD R124, R3, R236, R182 ;  /* 0x000000ec037c7224 */ /* 0x000fe200078e02b6 */
[----:B------:R-:W-:Y:S01]  /*78e0*/  IABS R182, R120 ;  /* 0x0000007800b67213 */ /* 0x000fe20000000000 */
[--C-:B------:R-:W-:Y:S01]  /*78f0*/  @!P2 IMAD.IADD R186, R186, 0x1, -R3.reuse ;  /* 0x00000001babaa824 */ /* 0x100fe200078e0a03 */
[----:B------:R-:W-:Y:S01]  /*7900*/  ISETP.GE.AND P2, PT, R118, RZ, PT ;  /* 0x000000ff7600720c */ /* 0x000fe20003f46270 */
[--C-:B------:R-:W-:Y:S01]  /*7910*/  @!P4 IMAD.IADD R175, R175, 0x1, -R3.reuse ;  /* 0x00000001afafc824 */ /* 0x100fe200078e0a03 */
[----:B------:R-:W-:Y:S01]  /*7920*/  ISETP.GE.AND P4, PT, R158, RZ, PT ;  /* 0x000000ff9e00720c */ /* 0x000fe20003f86270 */
[----:B------:R-:W-:Y:S01]  /*7930*/  @!P6 IMAD.IADD R176, R176, 0x1, -R3 ;  /* 0x00000001b0b0e824 */ /* 0x000fe200078e0a03 */
[----:B------:R-:W-:Y:S01]  /*7940*/  ISETP.GT.U32.AND P6, PT, R3, R124, PT ;  /* 0x0000007c0300720c */ /* 0x000fe20003fc4070 */
[----:B------:R-:W-:-:S02]  /*7950*/  IMAD.MOV.U32 R158, RZ, RZ, R117 ;  /* 0x000000ffff9e7224 */ /* 0x000fc400078e0075 */
[----:B------:R-:W-:Y:S02]  /*7960*/  IMAD.MOV.U32 R117, RZ, RZ, R186 ;  /* 0x000000ffff757224 */ /* 0x000fe400078e00ba */
[----:B------:R-:W-:Y:S01]  /*7970*/  @!P5 IMAD.MOV R114, RZ, RZ, -R114 ;  /* 0x000000ffff72d224 */ /* 0x000fe200078e0a72 */
[C---:B------:R-:W-:Y:S01]  /*7980*/  ISETP.GT.U32.AND P5, PT, R3.reuse, R180, PT ;  /* 0x000000b40300720c */ /* 0x040fe20003fa4070 */
[----:B------:R-:W-:Y:S01]  /*7990*/  @!P1 IMAD.MOV R117, RZ, RZ, -R117 ;  /* 0x000000ffff759224 */ /* 0x000fe200078e0a75 */
[----:B------:R-:W-:Y:S01]  /*79a0*/  ISETP.GT.U32.AND P1, PT, R3, R175, PT ;  /* 0x000000af0300720c */ /* 0x000fe20003f24070 */
[----:B------:R-:W-:-:S04]  /*79b0*/  IMAD.HI.U32 R236, R5, R182, RZ ;  /* 0x000000b605ec7227 */ /* 0x000fc800078e00ff */
[----:B------:R-:W-:-:S04]  /*79c0*/  IMAD.HI.U32 R181, R5, R235, RZ ;  /* 0x000000eb05b57227 */ /* 0x000fc800078e00ff */
[----:B------:R-:W-:Y:S02]  /*79d0*/  IMAD.MOV R236, RZ, RZ, -R236 ;  /* 0x000000ffffec7224 */ /* 0x000fe400078e0aec */
[----:B------:R-:W-:Y:S02]  /*79e0*/  @!P6 IMAD.IADD R124, R124, 0x1, -R3 ;  /* 0x000000017c7ce824 */ /* 0x000fe400078e0a03 */
[----:B------:R-:W-:Y:S02]  /*79f0*/  IMAD.MOV.U32 R118, RZ, RZ, R176 ;  /* 0x000000ffff767224 */ /* 0x000fe400078e00b0 */
[----:B------:R-:W-:Y:S02]  /*7a00*/  IMAD.MOV R181, RZ, RZ, -R181 ;  /* 0x000000ffffb57224 */ /* 0x000fe400078e0ab5 */
[----:B------:R-:W-:Y:S01]  /*7a10*/  IMAD R176, R3, R236, R182 ;  /* 0x000000ec03b07224 */ /* 0x000fe200078e02b6 */
[----:B------:R-:W-:Y:S01]  /*7a20*/  IABS R182, R123 ;  /* 0x0000007b00b67213 */ /* 0x000fe20000000000 */
[----:B------:R-:W-:Y:S01]  /*7a30*/  @!P5 IMAD.IADD R180, R180, 0x1, -R3 ;  /* 0x00000001b4b4d824 */ /* 0x000fe200078e0a03 */
[----:B------:R-:W-:Y:S01]  /*7a40*/  ISETP.GE.AND P5, PT, R119, RZ, PT ;  /* 0x000000ff7700720c */ /* 0x000fe20003fa6270 */
[----:B------:R-:W-:Y:S01]  /*7a50*/  @!P0 IMAD.MOV R118, RZ, RZ, -R118 ;  /* 0x000000ffff768224 */ /* 0x000fe200078e0a76 */
[----:B------:R-:W-:Y:S01]  /*7a60*/  IABS R119, R122 ;  /* 0x0000007a00777213 */ /* 0x000fe20000000000 */
[C---:B------:R-:W-:Y:S01]  /*7a70*/  IMAD R181, R3.reuse, R181, R235 ;  /* 0x000000b503b57224 */ /* 0x040fe200078e02eb */
[----:B------:R-:W-:Y:S01]  /*7a80*/  ISETP.GT.U32.AND P0, PT, R3, R124, PT ;  /* 0x0000007c0300720c */ /* 0x000fe20003f04070 */
[----:B------:R-:W-:Y:S01]  /*7a90*/  @!P1 IMAD.IADD R175, R175, 0x1, -R3 ;  /* 0x00000001afaf9824 */ /* 0x000fe200078e0a03 */
[C---:B------:R-:W-:Y:S01]  /*7aa0*/  ISETP.GT.U32.AND P1, PT, R3.reuse, R176, PT ;  /* 0x000000b00300720c */ /* 0x040fe20003f24070 */
[----:B------:R-:W-:Y:S01]  /*7ab0*/  IMAD.MOV.U32 R186, RZ, RZ, R119 ;  /* 0x000000ffffba7224 */ /* 0x000fe200078e0077 */
[----:B------:R-:W-:Y:S01]  /*7ac0*/  ISETP.GT.U32.AND P6, PT, R3, R181, PT ;  /* 0x000000b50300720c */ /* 0x000fe20003fc4070 */
[----:B------:R-:W-:Y:S01]  /*7ad0*/  IMAD.HI.U32 R235, R5, R158, RZ ;  /* 0x0000009e05eb7227 */ /* 0x000fe200078e00ff */
[----:B------:R-:W-:-:S03]  /*7ae0*/  IABS R236, R127 ;  /* 0x0000007f00ec7213 */ /* 0x000fc60000000000 */
[----:B------:R-:W-:Y:S02]  /*7af0*/  IMAD.MOV.U32 R119, RZ, RZ, R180 ;  /* 0x000000ffff777224 */ /* 0x000fe400078e00b4 */
[----:B------:R-:W-:-:S04]  /*7b00*/  IMAD.HI.U32 R180, R5, R186, RZ ;  /* 0x000000ba05b47227 */ /* 0x000fc800078e00ff */
[----:B------:R-:W-:Y:S02]  /*7b10*/  IMAD.MOV R235, RZ, RZ, -R235 ;  /* 0x000000ffffeb7224 */ /* 0x000fe400078e0aeb */
[----:B------:R-:W-:Y:S01]  /*7b20*/  @!P3 IMAD.MOV R119, RZ, RZ, -R119 ;  /* 0x000000ffff77b224 */ /* 0x000fe200078e0a77 */
[----:B------:R-:W-:Y:S01]  /*7b30*/  ISETP.GE.AND P3, PT, R120, RZ, PT ;  /* 0x000000ff7800720c */ /* 0x000fe20003f66270 */
[----:B------:R-:W-:Y:S02]  /*7b40*/  IMAD.MOV R180, RZ, RZ, -R180 ;  /* 0x000000ffffb47224 */ /* 0x000fe400078e0ab4 */
[--C-:B------:R-:W-:Y:S01]  /*7b50*/  @!P0 IMAD.IADD R124, R124, 0x1, -R3.reuse ;  /* 0x000000017c7c8824 */ /* 0x100fe200078e0a03 */
[----:B------:R-:W-:Y:S01]  /*7b60*/  ISETP.GE.AND P0, PT, R121, RZ, PT ;  /* 0x000000ff7900720c */ /* 0x000fe20003f06270 */
[----:B------:R-:W-:Y:S01]  /*7b70*/  IMAD R158, R3, R235, R158 ;  /* 0x000000eb039e7224 */ /* 0x000fe200078e029e */
[----:B------:R-:W-:Y:S01]  /*7b80*/  IABS R235, R128 ;  /* 0x0000008000eb7213 */ /* 0x000fe20000000000 */
[----:B------:R-:W-:-:S02]  /*7b90*/  @!P1 IMAD.IADD R176, R176, 0x1, -R3 ;  /* 0x00000001b0b09824 */ /* 0x000fc400078e0a03 */
[----:B------:R-:W-:Y:S02]  /*7ba0*/  IMAD.MOV.U32 R120, RZ, RZ, R175 ;  /* 0x000000ffff787224 */ /* 0x000fe400078e00af */
[----:B------:R-:W-:Y:S01]  /*7bb0*/  IMAD R180, R3, R180, R186 ;  /* 0x000000b403b47224 */ /* 0x000fe200078e02ba */
[----:B------:R-:W-:Y:S01]  /*7bc0*/  IABS R186, R126 ;  /* 0x0000007e00ba7213 */ /* 0x000fe20000000000 */
[----:B------:R-:W-:Y:S02]  /*7bd0*/  IMAD.MOV.U32 R121, RZ, RZ, R124 ;  /* 0x000000ffff797224 */ /* 0x000fe400078e007c */
[----:B------:R-:W-:Y:S01]  /*7be0*/  @!P6 IMAD.IADD R181, R181, 0x1, -R3 ;  /* 0x00000001b5b5e824 */ /* 0x000fe200078e0a03 */
[C---:B------:R-:W-:Y:S01]  /*7bf0*/  ISETP.GT.U32.AND P6, PT, R3.reuse, R158, PT ;  /* 0x0000009e0300720c */ /* 0x040fe20003fc4070 */
[----:B------:R-:W-:Y:S01]  /*7c00*/  @!P2 IMAD.MOV R120, RZ, RZ, -R120 ;  /* 0x000000ffff78a224 */ /* 0x000fe200078e0a78 */
[----:B------:R-:W-:Y:S01]  /*7c10*/  ISETP.GT.U32.AND P2, PT, R3, R176, PT ;  /* 0x000000b00300720c */ /* 0x000fe20003f44070 */
[----:B------:R-:W-:Y:S01]  /*7c20*/  IMAD.HI.U32 R239, R5, R182, RZ ;  /* 0x000000b605ef7227 */ /* 0x000fe200078e00ff */
[----:B------:R-:W-:-:S03]  /*7c30*/  ISETP.GT.U32.AND P1, PT, R3, R181, PT ;  /* 0x000000b50300720c */ /* 0x000fc60003f24070 */
[----:B------:R-:W-:Y:S01]  /*7c40*/  @!P5 IMAD.MOV R121, RZ, RZ, -R121 ;  /* 0x000000ffff79d224 */ /* 0x000fe200078e0a79 */
[----:B------:R-:W-:Y:S01]  /*7c50*/  ISETP.GT.U32.AND P5, PT, R3, R180, PT ;  /* 0x000000b40300720c */ /* 0x000fe20003fa4070 */
[----:B------:R-:W-:Y:S02]  /*7c60*/  IMAD.MOV R239, RZ, RZ, -R239 ;  /* 0x000000ffffef7224 */ /* 0x000fe400078e0aef */
[----:B------:R-:W-:-:S04]  /*7c70*/  IMAD.HI.U32 R175, R5, R186, RZ ;  /* 0x000000ba05af7227 */ /* 0x000fc800078e00ff */
[C---:B------:R-:W-:Y:S02]  /*7c80*/  IMAD R182, R3.reuse, R239, R182 ;  /* 0x000000ef03b67224 */ /* 0x040fe400078e02b6 */
[--C-:B------:R-:W-:Y:S02]  /*7c90*/  @!P6 IMAD.IADD R158, R158, 0x1, -R3.reuse ;  /* 0x000000019e9ee824 */ /* 0x100fe400078e0a03 */
[--C-:B------:R-:W-:Y:S01]  /*7ca0*/  @!P2 IMAD.IADD R176, R176, 0x1, -R3.reuse ;  /* 0x00000001b0b0a824 */ /* 0x100fe200078e0a03 */
[C---:B------:R-:W-:Y:S01]  /*7cb0*/  ISETP.GT.U32.AND P2, PT, R3.reuse, R182, PT ;  /* 0x000000b60300720c */ /* 0x040fe20003f44070 */
[--C-:B------:R-:W-:Y:S01]  /*7cc0*/  @!P5 IMAD.IADD R180, R180, 0x1, -R3.reuse ;  /* 0x00000001b4b4d824 */ /* 0x100fe200078e0a03 */
[----:B------:R-:W-:Y:S01]  /*7cd0*/  ISETP.GT.U32.AND P6, PT, R3, R158, PT ;  /* 0x0000009e0300720c */ /* 0x000fe20003fc4070 */
[----:B------:R-:W-:Y:S01]  /*7ce0*/  @!P1 IMAD.IADD R181, R181, 0x1, -R3 ;  /* 0x00000001b5b59824 */ /* 0x000fe200078e0a03 */
[----:B------:R-:W-:Y:S01]  /*7cf0*/  ISETP.GE.AND P1, PT, R122, RZ, PT ;  /* 0x000000ff7a00720c */ /* 0x000fe20003f26270 */
[----:B------:R-:W-:Y:S01]  /*7d00*/  IMAD.MOV R175, RZ, RZ, -R175 ;  /* 0x000000ffffaf7224 */ /* 0x000fe200078e0aaf */
[----:B------:R-:W-:Y:S01]  /*7d10*/  ISETP.GT.U32.AND P5, PT, R3, R180, PT ;  /* 0x000000b40300720c */ /* 0x000fe20003fa4070 */
[----:B------:R-:W-:Y:S01]  /*7d20*/  IMAD.MOV.U32 R122, RZ, RZ, R181 ;  /* 0x000000ffff7a7224 */ /* 0x000fe200078e00b5 */
[----:B------:R-:W-:Y:S01]  /*7d30*/  IABS R181, R133 ;  /* 0x0000008500b57213 */ /* 0x000fe20000000000 */
[----:B------:R-:W-:-:S04]  /*7d40*/  IMAD.HI.U32 R124, R5, R235, RZ ;  /* 0x000000eb057c7227 */ /* 0x000fc800078e00ff */
[----:B------:R-:W-:Y:S01]  /*7d50*/  @!P4 IMAD.MOV R122, RZ, RZ, -R122 ;  /* 0x000000ffff7ac224 */ /* 0x000fe200078e0a7a */
[----:B------:R-:W-:Y:S01]  /*7d60*/  ISETP.GE.AND P4, PT, R123, RZ, PT ;  /* 0x000000ff7b00720c */ /* 0x000fe20003f86270 */
[--C-:B------:R-:W-:Y:S01]  /*7d70*/  @!P2 IMAD.IADD R182, R182, 0x1, -R3.reuse ;  /* 0x00000001b6b6a824 */ /* 0x100fe200078e0a03 */
[----:B------:R-:W-:Y:S01]  /*7d80*/  ISETP.GE.AND P2, PT, R126, RZ, PT ;  /* 0x000000ff7e00720c */ /* 0x000fe20003f46270 */
[----:B------:R-:W-:Y:S02]  /*7d90*/  IMAD.MOV.U32 R123, RZ, RZ, R176 ;  /* 0x000000ffff7b7224 */ /* 0x000fe400078e00b0 */
[C---:B------:R-:W-:Y:S02]  /*7da0*/  IMAD R175, R3.reuse, R175, R186 ;  /* 0x000000af03af7224 */ /* 0x040fe400078e02ba */
[----:B------:R-:W-:Y:S02]  /*7db0*/  IMAD.MOV R124, RZ, RZ, -R124 ;  /* 0x000000ffff7c7224 */ /* 0x000fe400078e0a7c */
[----:B------:R-:W-:Y:S01]  /*7dc0*/  @!P6 IMAD.IADD R158, R158, 0x1, -R3 ;  /* 0x000000019e9ee824 */ /* 0x000fe200078e0a03 */
[C---:B------:R-:W-:Y:S01]  /*7dd0*/  ISETP.GT.U32.AND P6, PT, R3.reuse, R175, PT ;  /* 0x000000af0300720c */ /* 0x040fe20003fc4070 */
[----:B------:R-:W-:Y:S01]  /*7de0*/  @!P3 IMAD.MOV R123, RZ, RZ, -R123 ;  /* 0x000000ffff7bb224 */ /* 0x000fe200078e0a7b */
[----:B------:R-:W-:Y:S01]  /*7df0*/  ISETP.GT.U32.AND P3, PT, R3, R182, PT ;  /* 0x000000b60300720c */ /* 0x000fe20003f64070 */
[----:B------:R-:W-:-:S04]  /*7e00*/  IMAD.HI.U32 R126, R5, R181, RZ ;  /* 0x000000b5057e7227 */ /* 0x000fc800078e00ff */
[----:B------:R-:W-:Y:S02]  /*7e10*/  @!P5 IMAD.IADD R180, R180, 0x1, -R3 ;  /* 0x00000001b4b4d824 */ /* 0x000fe400078e0a03 */
[----:B------:R-:W-:Y:S02]  /*7e20*/  IMAD R235, R3, R124, R235 ;  /* 0x0000007c03eb7224 */ /* 0x000fe400078e02eb */
[----:B------:R-:W-:Y:S02]  /*7e30*/  IMAD.MOV.U32 R124, RZ, RZ, R158 ;  /* 0x000000ffff7c7224 */ /* 0x000fe400078e009e */
[----:B------:R-:W-:Y:S02]  /*7e40*/  IMAD.MOV R158, RZ, RZ, -R126 ;  /* 0x000000ffff9e7224 */ /* 0x000fe400078e0a7e */
[----:B------:R-:W-:Y:S01]  /*7e50*/  IMAD.MOV.U32 R126, RZ, RZ, R180 ;  /* 0x000000ffff7e7224 */ /* 0x000fe200078e00b4 */
[----:B------:R-:W-:Y:S01]  /*7e60*/  IABS R180, R131 ;  /* 0x0000008300b47213 */ /* 0x000fe20000000000 */
[----:B------:R-:W-:-:S04]  /*7e70*/  IMAD.HI.U32 R186, R5, R236, RZ ;  /* 0x000000ec05ba7227 */ /* 0x000fc800078e00ff */
[C---:B------:R-:W-:Y:S01]  /*7e80*/  IMAD R181, R3.reuse, R158, R181 ;  /* 0x0000009e03b57224 */ /* 0x040fe200078e02b5 */
[----:B------:R-:W-:Y:S01]  /*7e90*/  IABS R158, R129 ;  /* 0x00000081009e7213 */ /* 0x000fe20000000000 */
[----:B------:R-:W-:Y:S01]  /*7ea0*/  @!P1 IMAD.MOV R126, RZ, RZ, -R126 ;  /* 0x000000ffff7e9224 */ /* 0x000fe200078e0a7e */
[C---:B------:R-:W-:Y:S01]  /*7eb0*/  ISETP.GT.U32.AND P1, PT, R3.reuse, R235, PT ;  /* 0x000000eb0300720c */ /* 0x040fe20003f24070 */
[----:B------:R-:W-:Y:S02]  /*7ec0*/  IMAD.MOV R186, RZ, RZ, -R186 ;  /* 0x000000ffffba7224 */ /* 0x000fe400078e0aba */
[--C-:B------:R-:W-:Y:S01]  /*7ed0*/  @!P3 IMAD.IADD R182, R182, 0x1, -R3.reuse ;  /* 0x00000001b6b6b824 */ /* 0x100fe200078e0a03 */
[----:B------:R-:W-:Y:S01]  /*7ee0*/  ISETP.GT.U32.AND P3, PT, R3, R181, PT ;  /* 0x000000b50300720c */ /* 0x000fe20003f64070 */
[----:B------:R-:W-:Y:S02]  /*7ef0*/  @!P6 IMAD.IADD R175, R175, 0x1, -R3 ;  /* 0x00000001afafe824 */ /* 0x000fe400078e0a03 */
[----:B------:R-:W-:Y:S01]  /*7f00*/  IMAD R236, R3, R186, R236 ;  /* 0x000000ba03ec7224 */ /* 0x000fe200078e02ec */
[----:B------:R-:W-:Y:S01]  /*7f10*/  IABS R186, R134 ;  /* 0x0000008600ba7213 */ /* 0x000fe20000000000 */
[----:B------:R-:W-:Y:S01]  /*7f20*/  IMAD.HI.U32 R176, R5, R158, RZ ;  /* 0x0000009e05b07227 */ /* 0x000fe200078e00ff */
[----:B------:R-:W-:-:S02]  /*7f30*/  ISETP.GT.U32.AND P6, PT, R3, R175, PT ;  /* 0x000000af0300720c */ /* 0x000fc40003fc4070 */
[----:B------:R-:W-:Y:S01]  /*7f40*/  ISETP.GT.U32.AND P5, PT, R3, R236, PT ;  /* 0x000000ec0300720c */ /* 0x000fe20003fa4070 */
[--C-:B------:R-:W-:Y:S02]  /*7f50*/  @!P1 IMAD.IADD R235, R235, 0x1, -R3.reuse ;  /* 0x00000001ebeb9824 */ /* 0x100fe400078e0a03 */
[----:B------:R-:W-:Y:S02]  /*7f60*/  IMAD.MOV R176, RZ, RZ, -R176 ;  /* 0x000000ffffb07224 */ /* 0x000fe400078e0ab0 */
[--C-:B------:R-:W-:Y:S01]  /*7f70*/  @!P3 IMAD.IADD R181, R181, 0x1, -R3.reuse ;  /* 0x00000001b5b5b824 */ /* 0x100fe200078e0a03 */
[----:B------:R-:W-:Y:S01]  /*7f80*/  ISETP.GT.U32.AND P3, PT, R3, R235, PT ;  /* 0x000000eb0300720c */ /* 0x000fe20003f64070 */
[----:B------:R-:W-:Y:S01]  /*7f90*/  @!P0 IMAD.MOV R124, RZ, RZ, -R124 ;  /* 0x000000ffff7c8224 */ /* 0x000fe200078e0a7c */
[----:B------:R-:W-:Y:S02]  /*7fa0*/  ISETP.GE.AND P0, PT, R127, RZ, PT ;  /* 0x000000ff7f00720c */ /* 0x000fe40003f06270 */
[----:B------:R-:W-:Y:S01]  /*7fb0*/  IABS R127, R130 ;  /* 0x00000082007f7213 */ /* 0x000fe20000000000 */
[--C-:B------:R-:W-:Y:S01]  /*7fc0*/  @!P6 IMAD.IADD R175, R175, 0x1, -R3.reuse ;  /* 0x00000001afafe824 */ /* 0x100fe200078e0a03 */
[----:B------:R-:W-:Y:S01]  /*7fd0*/  ISETP.GE.AND P6, PT, R128, RZ, PT ;  /* 0x000000ff8000720c */ /* 0x000fe20003fc6270 */
[----:B------:R-:W-:Y:S01]  /*7fe0*/  @!P5 IMAD.IADD R236, R236, 0x1, -R3 ;  /* 0x00000001ececd824 */ /* 0x000fe200078e0a03 */
[----:B------:R-:W-:Y:S01]  /*7ff0*/  ISETP.GE.AND P5, PT, R133, RZ, PT ;  /* 0x000000ff8500720c */ /* 0x000fe20003fa6270 */
[----:B------:R-:W-:-:S02]  /*8000*/  IMAD.MOV.U32 R128, RZ, RZ, R175 ;  /* 0x000000ffff807224 */ /* 0x000fc400078e00af */
[C---:B------:R-:W-:Y:S01]  /*8010*/  IMAD R175, R3.reuse, R176, R158 ;  /* 0x000000b003af7224 */ /* 0x040fe200078e029e */
[----:B------:R-:W-:Y:S01]  /*8020*/  ISETP.GT.U32.AND P1, PT, R3, R236, PT ;  /* 0x000000ec0300720c */ /* 0x000fe20003f24070 */
[----:B------:R-:W-:Y:S01]  /*8030*/  @!P3 IMAD.IADD R235, R235, 0x1, -R3 ;  /* 0x00000001ebebb824 */ /* 0x000fe200078e0a03 */
[----:B------:R-:W-:Y:S01]  /*8040*/  IABS R176, R136 ;  /* 0x0000008800b07213 */ /* 0x000fe20000000000 */
[----:B------:R-:W-:Y:S01]  /*8050*/  IMAD.MOV.U32 R133, RZ, RZ, R127 ;  /* 0x000000ffff857224 */ /* 0x000fe200078e007f */
[----:B------:R-:W-:Y:S01]  /*8060*/  ISETP.GT.U32.AND P3, PT, R3, R175, PT ;  /* 0x000000af0300720c */ /* 0x000fe20003f64070 */
[----:B------:R-:W-:Y:S01]  /*8070*/  @!P2 IMAD.MOV R128, RZ, RZ, -R128 ;  /* 0x000000ffff80a224 */ /* 0x000fe200078e0a80 */
[----:B------:R-:W-:Y:S01]  /*8080*/  ISETP.GE.AND P2, PT, R129, RZ, PT ;  /* 0x000000ff8100720c */ /* 0x000fe20003f46270 */
[----:B------:R-:W-:Y:S02]  /*8090*/  IMAD.MOV.U32 R127, RZ, RZ, R182 ;  /* 0x000000ffff7f7224 */ /* 0x000fe400078e00b6 */
[----:B------:R-:W-:-:S04]  /*80a0*/  IMAD.HI.U32 R129, R5, R133, RZ ;  /* 0x0000008505817227 */ /* 0x000fc800078e00ff */
[----:B------:R-:W-:-:S04]  /*80b0*/  IMAD.HI.U32 R182, R5, R180, RZ ;  /* 0x000000b405b67227 */ /* 0x000fc800078e00ff */
[----:B------:R-:W-:Y:S02]  /*80c0*/  IMAD.MOV R129, RZ, RZ, -R129 ;  /* 0x000000ffff817224 */ /* 0x000fe400078e0a81 */
[----:B------:R-:W-:Y:S01]  /*80d0*/  @!P1 IMAD.IADD R236, R236, 0x1, -R3 ;  /* 0x00000001ecec9824 */ /* 0x000fe200078e0a03 */
[----:B------:R-:W-:Y:S01]  /*80e0*/  ISETP.GE.AND P1, PT, R130, RZ, PT ;  /* 0x000000ff8200720c */ /* 0x000fe20003f26270 */
[----:B------:R-:W-:Y:S02]  /*80f0*/  IMAD.MOV R182, RZ, RZ, -R182 ;  /* 0x000000ffffb67224 */ /* 0x000fe400078e0ab6 */
[C---:B------:R-:W-:Y:S02]  /*8100*/  IMAD R133, R3.reuse, R129, R133 ;  /* 0x0000008103857224 */ /* 0x040fe400078e0285 */
[----:B------:R-:W-:Y:S01]  /*8110*/  @!P4 IMAD.MOV R127, RZ, RZ, -R127 ;  /* 0x000000ffff7fc224 */ /* 0x000fe200078e0a7f */
[C---:B------:R-:W-:Y:S01]  /*8120*/  ISETP.GT.U32.AND P4, PT, R3.reuse, R181, PT ;  /* 0x000000b50300720c */ /* 0x040fe20003f84070 */
[----:B------:R-:W-:Y:S01]  /*8130*/  IMAD R158, R3, R182, R180 ;  /* 0x000000b6039e7224 */ /* 0x000fe200078e02b4 */
[----:B------:R-:W-:Y:S01]  /*8140*/  IABS R182, R132 ;  /* 0x0000008400b67213 */ /* 0x000fe20000000000 */
[----:B------:R-:W-:Y:S01]  /*8150*/  IMAD.MOV.U32 R129, RZ, RZ, R236 ;  /* 0x000000ffff817224 */ /* 0x000fe200078e00ec */
[----:B------:R-:W-:Y:S01]  /*8160*/  IABS R180, R135 ;  /* 0x0000008700b47213 */ /* 0x000fe20000000000 */
[----:B------:R-:W-:Y:S01]  /*8170*/  @!P3 IMAD.IADD R175, R175, 0x1, -R3 ;  /* 0x00000001afafb824 */ /* 0x000fe200078e0a03 */
[----:B------:R-:W-:Y:S01]  /*8180*/  ISETP.GT.U32.AND P3, PT, R3, R133, PT ;  /* 0x000000850300720c */ /* 0x000fe20003f64070 */
[----:B------:R-:W-:-:S02]  /*8190*/  IMAD.MOV.U32 R130, RZ, RZ, R235 ;  /* 0x000000ffff827224 */ /* 0x000fc400078e00eb */
[----:B------:R-:W-:Y:S01]  /*81a0*/  @!P0 IMAD.MOV R129, RZ, RZ, -R129 ;  /* 0x000000ffff818224 */ /* 0x000fe200078e0a81 */
[----:B------:R-:W-:Y:S01]  /*81b0*/  ISETP.GT.U32.AND P0, PT, R3, R175, PT ;  /* 0x000000af0300720c */ /* 0x000fe20003f04070 */
[----:B------:R-:W-:-:S04]  /*81c0*/  IMAD.HI.U32 R239, R5, R182, RZ ;  /* 0x000000b605ef7227 */ /* 0x000fc800078e00ff */
[----:B------:R-:W-:Y:S01]  /*81d0*/  @!P6 IMAD.MOV R130, RZ, RZ, -R130 ;  /* 0x000000ffff82e224 */ /* 0x000fe200078e0a82 */
[----:B------:R-:W-:Y:S01]  /*81e0*/  ISETP.GT.U32.AND P6, PT, R3, R158, PT ;  /* 0x0000009e0300720c */ /* 0x000fe20003fc4070 */
[----:B------:R-:W-:Y:S02]  /*81f0*/  IMAD.MOV R239, RZ, RZ, -R239 ;  /* 0x000000ffffef7224 */ /* 0x000fe400078e0aef */
[----:B------:R-:W-:Y:S01]  /*8200*/  @!P4 IMAD.IADD R181, R181, 0x1, -R3 ;  /* 0x00000001b5b5c824 */ /* 0x000fe200078e0a03 */
[----:B------:R-:W-:Y:S01]  /*8210*/  ISETP.GE.AND P4, PT, R131, RZ, PT ;  /* 0x000000ff8300720c */ /* 0x000fe20003f86270 */
[----:B------:R-:W-:Y:S02]  /*8220*/  IMAD R182, R3, R239, R182 ;  /* 0x000000ef03b67224 */ /* 0x000fe400078e02b6 */
[----:B------:R-:W-:-:S04]  /*8230*/  IMAD.HI.U32 R236, R5, R186, RZ ;  /* 0x000000ba05ec7227 */ /* 0x000fc800078e00ff */
[----:B------:R-:W-:Y:S02]  /*8240*/  IMAD.MOV.U32 R131, RZ, RZ, R181 ;  /* 0x000000ffff837224 */ /* 0x000fe400078e00b5 */
[--C-:B------:R-:W-:Y:S01]  /*8250*/  @!P0 IMAD.IADD R175, R175, 0x1, -R3.reuse ;  /* 0x00000001afaf8824 */ /* 0x100fe200078e0a03 */
[----:B------:R-:W-:Y:S01]  /*8260*/  ISETP.GT.U32.AND P0, PT, R3, R182, PT ;  /* 0x000000b60300720c */ /* 0x000fe20003f04070 */
[----:B------:R-:W-:Y:S02]  /*8270*/  IMAD.MOV R236, RZ, RZ, -R236 ;  /* 0x000000ffffec7224 */ /* 0x000fe400078e0aec */
[--C-:B------:R-:W-:Y:S02]  /*8280*/  @!P3 IMAD.IADD R133, R133, 0x1, -R3.reuse ;  /* 0x000000018585b824 */ /* 0x100fe400078e0a03 */
[----:B------:R-:W-:Y:S02]  /*8290*/  @!P6 IMAD.IADD R158, R158, 0x1, -R3 ;  /* 0x000000019e9ee824 */ /* 0x000fe400078e0a03 */
[----:B------:R-:W-:Y:S01]  /*82a0*/  @!P5 IMAD.MOV R131, RZ, RZ, -R131 ;  /* 0x000000ffff83d224 */ /* 0x000fe200078e0a83 */
[----:B------:R-:W-:Y:S01]  /*82b0*/  ISETP.GE.AND P5, PT, R132, RZ, PT ;  /* 0x000000ff8400720c */ /* 0x000fe20003fa6270 */
[C---:B------:R-:W-:Y:S01]  /*82c0*/  IMAD R181, R3.reuse, R236, R186 ;  /* 0x000000ec03b57224 */ /* 0x040fe200078e02ba */
[C---:B------:R-:W-:Y:S01]  /*82d0*/  ISETP.GT.U32.AND P3, PT, R3.reuse, R133, PT ;  /* 0x000000850300720c */ /* 0x040fe20003f64070 */
[----:B------:R-:W-:Y:S01]  /*82e0*/  IMAD.MOV.U32 R132, RZ, RZ, R175 ;  /* 0x000000ffff847224 */ /* 0x000fe200078e00af */
[----:B------:R-:W-:Y:S01]  /*82f0*/  ISETP.GT.U32.AND P6, PT, R3, R158, PT ;  /* 0x0000009e0300720c */ /* 0x000fe20003fc4070 */
[----:B------:R-:W-:Y:S01]  /*8300*/  IMAD.HI.U32 R235, R5, R180, RZ ;  /* 0x000000b405eb7227 */ /* 0x000fe200078e00ff */
[----:B------:R-:W-:-:S03]  /*8310*/  IABS R175, R137 ;  /* 0x0000008900af7213 */ /* 0x000fc60000000000 */
[----:B------:R-:W-:-:S04]  /*8320*/  IMAD.HI.U32 R186, R5, R176, RZ ;  /* 0x000000b005ba7227 */ /* 0x000fc800078e00ff */
[----:B------:R-:W-:Y:S01]  /*8330*/  @!P2 IMAD.MOV R132, RZ, RZ, -R132 ;  /* 0x000000ffff84a224 */ /* 0x000fe200078e0a84 */
[C---:B------:R-:W-:Y:S01]  /*8340*/  ISETP.GT.U32.AND P2, PT, R3.reuse, R181, PT ;  /* 0x000000b50300720c */ /* 0x040fe20003f44070 */
[----:B------:R-:W-:Y:S02]  /*8350*/  IMAD.MOV R235, RZ, RZ, -R235 ;  /* 0x000000ffffeb7224 */ /* 0x000fe400078e0aeb */
[----:B------:R-:W-:Y:S02]  /*8360*/  IMAD.MOV R186, RZ, RZ, -R186 ;  /* 0x000000ffffba7224 */ /* 0x000fe400078e0aba */
[--C-:B------:R-:W-:Y:S02]  /*8370*/  @!P0 IMAD.IADD R182, R182, 0x1, -R3.reuse ;  /* 0x00000001b6b68824 */ /* 0x100fe400078e0a03 */
[C---:B------:R-:W-:Y:S02]  /*8380*/  IMAD R180, R3.reuse, R235, R180 ;  /* 0x000000eb03b47224 */ /* 0x040fe400078e02b4 */
[C---:B------:R-:W-:Y:S01]  /*8390*/  IMAD R176, R3.reuse, R186, R176 ;  /* 0x000000ba03b07224 */ /* 0x040fe200078e02b0 */
[----:B------:R-:W-:Y:S01]  /*83a0*/  ISETP.GT.U32.AND P0, PT, R3, R182, PT ;  /* 0x000000b60300720c */ /* 0x000fe20003f04070 */
[--C-:B------:R-:W-:Y:S01]  /*83b0*/  @!P3 IMAD.IADD R133, R133, 0x1, -R3.reuse ;  /* 0x000000018585b824 */ /* 0x100fe200078e0a03 */
[C---:B------:R-:W-:Y:S01]  /*83c0*/  ISETP.GT.U32.AND P3, PT, R3.reuse, R180, PT ;  /* 0x000000b40300720c */ /* 0x040fe20003f64070 */
[--C-:B------:R-:W-:Y:S01]  /*83d0*/  @!P6 IMAD.IADD R158, R158, 0x1, -R3.reuse ;  /* 0x000000019e9ee824 */ /* 0x100fe200078e0a03 */
[----:B------:R-:W-:Y:S01]  /*83e0*/  ISETP.GT.U32.AND P6, PT, R3, R176, PT ;  /* 0x000000b00300720c */ /* 0x000fe20003fc4070 */
[----:B------:R-:W-:Y:S01]  /*83f0*/  @!P2 IMAD.IADD R181, R181, 0x1, -R3 ;  /* 0x00000001b5b5a824 */ /* 0x000fe200078e0a03 */
[----:B------:R-:W-:Y:S01]  /*8400*/  IABS R186, R138 ;  /* 0x0000008a00ba7213 */ /* 0x000fe20000000000 */
[----:B------:R-:W-:Y:S01]  /*8410*/  @!P1 IMAD.MOV R133, RZ, RZ, -R133 ;  /* 0x000000ffff859224 */ /* 0x000fe200078e0a85 */
[----:B------:R-:W-:Y:S01]  /*8420*/  ISETP.GE.AND P2, PT, R134, RZ, PT ;  /* 0x000000ff8600720c */ /* 0x000fe20003f46270 */
[----:B------:R-:W-:Y:S01]  /*8430*/  IMAD.HI.U32 R235, R5, R175, RZ ;  /* 0x000000af05eb7227 */ /* 0x000fe200078e00ff */
[----:B------:R-:W-:-:S03]  /*8440*/  ISETP.GT.U32.AND P1, PT, R3, R181, PT ;  /* 0x000000b50300720c */ /* 0x000fc60003f24070 */
[----:B------:R-:W-:-:S04]  /*8450*/  IMAD.HI.U32 R134, R5, R186, RZ ;  /* 0x000000ba05867227 */ /* 0x000fc800078e00ff */
[----:B------:R-:W-:Y:S01]  /*8460*/  @!P0 IMAD.IADD R182, R182, 0x1, -R3 ;  /* 0x00000001b6b68824 */ /* 0x000fe200078e0a03 */
[----:B------:R-:W-:Y:S01]  /*8470*/  ISETP.GE.AND P0, PT, R135, RZ, PT ;  /* 0x000000ff8700720c */ /* 0x000fe20003f06270 */
[----:B------:R-:W-:Y:S02]  /*8480*/  IMAD.MOV R235, RZ, RZ, -R235 ;  /* 0x000000ffffeb7224 */ /* 0x000fe400078e0aeb */
[----:B------:R-:W-:Y:S02]  /*8490*/  IMAD.MOV R135, RZ, RZ, -R134 ;  /* 0x000000ffff877224 */ /* 0x000fe400078e0a86 */
[--C-:B------:R-:W-:Y:S01]  /*84a0*/  @!P3 IMAD.IADD R180, R180, 0x1, -R3.reuse ;  /* 0x00000001b4b4b824 */ /* 0x100fe200078e0a03 */
[----:B------:R-:W-:Y:S01]  /*84b0*/  ISETP.GE.AND P3, PT, R136, RZ, PT ;  /* 0x000000ff8800720c */ /* 0x000fe20003f66270 */
[----:B------:R-:W-:Y:S02]  /*84c0*/  IMAD.MOV.U32 R134, RZ, RZ, R158 ;  /* 0x000000ffff867224 */ /* 0x000fe400078e009e */
[----:B------:R-:W-:Y:S01]  /*84d0*/  @!P6 IMAD.IADD R176, R176, 0x1, -R3 ;  /* 0x00000001b0b0e824 */ /* 0x000fe200078e0a03 */
[C---:B------:R-:W-:Y:S01]  /*84e0*/  ISETP.GT.U32.AND P6, PT, R3.reuse, R180, PT ;  /* 0x000000b40300720c */ /* 0x040fe20003fc4070 */
[C---:B------:R-:W-:Y:S01]  /*84f0*/  IMAD R175, R3.reuse, R235, R175 ;  /* 0x000000eb03af7224 */ /* 0x040fe200078e02af */
[----:B------:R-:W-:Y:S01]  /*8500*/  IABS R235, R141 ;  /* 0x0000008d00eb7213 */ /* 0x000fe20000000000 */
[----:B------:R-:W-:Y:S01]  /*8510*/  @!P4 IMAD.MOV R134, RZ, RZ, -R134 ;  /* 0x000000ffff86c224 */ /* 0x000fe200078e0a86 */
[----:B------:R-:W-:Y:S01]  /*8520*/  ISETP.GT.U32.AND P4, PT, R3, R176, PT ;  /* 0x000000b00300720c */ /* 0x000fe20003f84070 */
[----:B------:R-:W-:Y:S01]  /*8530*/  @!P1 IMAD.IADD R181, R181, 0x1, -R3 ;  /* 0x00000001b5b59824 */ /* 0x000fe200078e0a03 */
[C---:B------:R-:W-:Y:S01]  /*8540*/  ISETP.GT.U32.AND P1, PT, R3.reuse, R175, PT ;  /* 0x000000af0300720c */ /* 0x040fe20003f24070 */
[----:B------:R-:W-:Y:S01]  /*8550*/  IMAD R158, R3, R135, R186 ;  /* 0x00000087039e7224 */ /* 0x000fe200078e02ba */
[----:B------:R-:W-:Y:S01]  /*8560*/  IABS R186, R147 ;  /* 0x0000009300ba7213 */ /* 0x000fe20000000000 */
[----:B------:R-:W-:Y:S01]  /*8570*/  IMAD.MOV.U32 R135, RZ, RZ, R182 ;  /* 0x000000ffff877224 */ /* 0x000fe200078e00b6 */
[----:B------:R-:W-:Y:S01]  /*8580*/  IABS R182, R140 ;  /* 0x0000008c00b67213 */ /* 0x000fe20000000000 */
[----:B------:R-:W-:-:S02]  /*8590*/  IMAD.MOV.U32 R136, RZ, RZ, R181 ;  /* 0x000000ffff887224 */ /* 0x000fc400078e00b5 */
[----:B------:R-:W-:Y:S01]  /*85a0*/  @!P5 IMAD.MOV R135, RZ, RZ, -R135 ;  /* 0x000000ffff87d224 */ /* 0x000fe200078e0a87 */
[----:B------:R-:W-:Y:S01]  /*85b0*/  ISETP.GE.AND P5, PT, R137, RZ, PT ;  /* 0x000000ff8900720c */ /* 0x000fe20003fa6270 */
[--C-:B------:R-:W-:Y:S01]  /*85c0*/  @!P6 IMAD.IADD R180, R180, 0x1, -R3.reuse ;  /* 0x00000001b4b4e824 */ /* 0x100fe200078e0a03 */
[----:B------:R-:W-:Y:S01]  /*85d0*/  IABS R137, R142 ;  /* 0x0000008e00897213 */ /* 0x000fe20000000000 */
[--C-:B------:R-:W-:Y:S01]  /*85e0*/  @!P4 IMAD.IADD R176, R176, 0x1, -R3.reuse ;  /* 0x00000001b0b0c824 */ /* 0x100fe200078e0a03 */
[----:B------:R-:W-:Y:S01]  /*85f0*/  ISETP.GE.AND P4, PT, R140, RZ, PT ;  /* 0x000000ff8c00720c */ /* 0x000fe20003f86270 */
[----:B------:R-:W-:Y:S01]  /*8600*/  @!P1 IMAD.IADD R175, R175, 0x1, -R3 ;  /* 0x00000001afaf9824 */ /* 0x000fe200078e0a03 */
[----:B------:R-:W-:Y:S01]  /*8610*/  ISETP.GE.AND P6, PT, R138, RZ, PT ;  /* 0x000000ff8a00720c */ /* 0x000fe20003fc6270 */
[----:B------:R-:W-:Y:S01]  /*8620*/  IMAD.MOV.U32 R140, RZ, RZ, R137 ;  /* 0x000000ffff8c7224 */ /* 0x000fe200078e0089 */
[----:B------:R-:W-:Y:S01]  /*8630*/  ISETP.GE.AND P1, PT, R142, RZ, PT ;  /* 0x000000ff8e00720c */ /* 0x000fe20003f26270 */
[----:B------:R-:W-:Y:S01]  /*8640*/  IMAD.MOV.U32 R137, RZ, RZ, R180 ;  /* 0x000000ffff897224 */ /* 0x000fe200078e00b4 */
[----:B------:R-:W-:Y:S01]  /*8650*/  IABS R142, R139 ;  /* 0x0000008b008e7213 */ /* 0x000fe20000000000 */
[----:B------:R-:W-:-:S02]  /*8660*/  IMAD.MOV.U32 R181, RZ, RZ, R182 ;  /* 0x000000ffffb57224 */ /* 0x000fc400078e00b6 */
[----:B------:R-:W-:Y:S01]  /*8670*/  @!P2 IMAD.MOV R136, RZ, RZ, -R136 ;  /* 0x000000ffff88a224 */ /* 0x000fe200078e0a88 */
[C---:B------:R-:W-:Y:S01]  /*8680*/  ISETP.GT.U32.AND P2, PT, R3.reuse, R158, PT ;  /* 0x0000009e0300720c */ /* 0x040fe20003f44070 */
[----:B------:R-:W-:Y:S01]  /*8690*/  @!P0 IMAD.MOV R137, RZ, RZ, -R137 ;  /* 0x000000ffff898224 */ /* 0x000fe200078e0a89 */
[----:B------:R-:W-:Y:S01]  /*86a0*/  ISETP.GT.U32.AND P0, PT, R3, R175, PT ;  /* 0x000000af0300720c */ /* 0x000fe20003f04070 */
[----:B------:R-:W-:-:S04]  /*86b0*/  IMAD.HI.U32 R138, R5, R181, RZ ;  /* 0x000000b5058a7227 */ /* 0x000fc800078e00ff */
[----:B------:R-:W-:Y:S02]  /*86c0*/  IMAD.MOV R180, RZ, RZ, -R138 ;  /* 0x000000ffffb47224 */ /* 0x000fe400078e0a8a */
[----:B------:R-:W-:Y:S02]  /*86d0*/  IMAD.MOV.U32 R138, RZ, RZ, R176 ;  /* 0x000000ffff8a7224 */ /* 0x000fe400078e00b0 */
[----:B------:R-:W-:Y:S01]  /*86e0*/  IMAD R180, R3, R180, R181 ;  /* 0x000000b403b47224 */ /* 0x000fe200078e02b5 */
[----:B------:R-:W-:Y:S01]  /*86f0*/  IABS R181, R144 ;  /* 0x0000009000b57213 */ /* 0x000fe20000000000 */
[--C-:B------:R-:W-:Y:S01]  /*8700*/  @!P2 IMAD.IADD R158, R158, 0x1, -R3.reuse ;  /* 0x000000019e9ea824 */ /* 0x100fe200078e0a03 */
[----:B------:R-:W-:Y:S01]  /*8710*/  ISETP.GE.AND P2, PT, R139, RZ, PT ;  /* 0x000000ff8b00720c */ /* 0x000fe20003f46270 */
[----:B------:R-:W-:Y:S02]  /*8720*/  IMAD.MOV.U32 R176, RZ, RZ, R142 ;  /* 0x000000ffffb07224 */ /* 0x000fe400078e008e */
[----:B------:R-:W-:Y:S01]  /*8730*/  @!P0 IMAD.IADD R175, R175, 0x1, -R3 ;  /* 0x00000001afaf8824 */ /* 0x000fe200078e0a03 */
[C---:B------:R-:W-:Y:S01]  /*8740*/  ISETP.GT.U32.AND P0, PT, R3.reuse, R180, PT ;  /* 0x000000b40300720c */ /* 0x040fe20003f04070 */
[----:B------:R-:W-:Y:S01]  /*8750*/  @!P3 IMAD.MOV R138, RZ, RZ, -R138 ;  /* 0x000000ffff8ab224 */ /* 0x000fe200078e0a8a */
        /* <DEDUP_REMOVED lines=9> */
[C---:B------:R-:W-:Y:S01]  /*87f0*/  ISETP.GT.U32.AND P0, PT, R3.reuse, R176, PT ;  /* 0x000000b00300720c */ /* 0x040fe20003f04070 */
[----:B------:R-:W-:Y:S01]  /*8800*/  @!P3 IMAD.IADD R158, R158, 0x1, -R3 ;  /* 0x000000019e9eb824 */ /* 0x000fe200078e0a03 */
[----:B------:R-:W-:Y:S01]  /*8810*/  ISETP.GT.U32.AND P3, PT, R3, R142, PT ;  /* 0x0000008e0300720c */ /* 0x000fe20003f64070 */
[----:B------:R-:W-:-:S02]  /*8820*/  IMAD.MOV.U32 R139, RZ, RZ, R175 ;  /* 0x000000ffff8b7224 */ /* 0x000fc400078e00af */
[----:B------:R-:W-:-:S04]  /*8830*/  IMAD.HI.U32 R140, R5, R235, RZ ;  /* 0x000000eb058c7227 */ /* 0x000fc800078e00ff */
[----:B------:R-:W-:Y:S01]  /*8840*/  @!P5 IMAD.MOV R139, RZ, RZ, -R139 ;  /* 0x000000ffff8bd224 */ /* 0x000fe200078e0a8b */
[----:B------:R-:W-:Y:S01]  /*8850*/  ISETP.GT.U32.AND P5, PT, R3, R180, PT ;  /* 0x000000b40300720c */ /* 0x000fe20003fa4070 */
[----:B------:R-:W-:-:S04]  /*8860*/  IMAD.HI.U32 R239, R5, R186, RZ ;  /* 0x000000ba05ef7227 */ /* 0x000fc800078e00ff */
[--C-:B------:R-:W-:Y:S02]  /*8870*/  @!P0 IMAD.IADD R176, R176, 0x1, -R3.reuse ;  /* 0x00000001b0b08824 */ /* 0x100fe400078e0a03 */
[----:B------:R-:W-:Y:S02]  /*8880*/  @!P3 IMAD.IADD R142, R142, 0x1, -R3 ;  /* 0x000000018e8eb824 */ /* 0x000fe400078e0a03 */
[----:B------:R-:W-:Y:S01]  /*8890*/  IMAD.MOV R175, RZ, RZ, -R140 ;  /* 0x000000ffffaf7224 */ /* 0x000fe200078e0a8c */
[C---:B------:R-:W-:Y:S01]  /*88a0*/  ISETP.GT.U32.AND P0, PT, R3.reuse, R176, PT ;  /* 0x000000b00300720c */ /* 0x040fe20003f04070 */
[----:B------:R-:W-:Y:S01]  /*88b0*/  IMAD.MOV.U32 R140, RZ, RZ, R158 ;  /* 0x000000ffff8c7224 */ /* 0x000fe200078e009e */
[----:B------:R-:W-:Y:S01]  /*88c0*/  ISETP.GT.U32.AND P3, PT, R3, R142, PT ;  /* 0x0000008e0300720c */ /* 0x000fe20003f64070 */
[----:B------:R-:W-:Y:S01]  /*88d0*/  IMAD.HI.U32 R236, R5, R181, RZ ;  /* 0x000000b505ec7227 */ /* 0x000fe200078e00ff */
[----:B------:R-:W-:-:S03]  /*88e0*/  IABS R158, R145 ;  /* 0x00000091009e7213 */ /* 0x000fc60000000000 */
[----:B------:R-:W-:Y:S02]  /*88f0*/  IMAD.MOV R239, RZ, RZ, -R239 ;  /* 0x000000ffffef7224 */ /* 0x000fe400078e0aef */
[----:B------:R-:W-:Y:S02]  /*8900*/  @!P5 IMAD.IADD R180, R180, 0x1, -R3 ;  /* 0x00000001b4b4d824 */ /* 0x000fe400078e0a03 */
[----:B------:R-:W-:-:S04]  /*8910*/  IMAD.HI.U32 R240, R5, R182, RZ ;  /* 0x000000b605f07227 */ /* 0x000fc800078e00ff */
[----:B------:R-:W-:Y:S01]  /*8920*/  @!P6 IMAD.MOV R140, RZ, RZ, -R140 ;  /* 0x000000ffff8ce224 */ /* 0x000fe200078e0a8c */
[----:B------:R-:W-:Y:S01]  /*8930*/  ISETP.GE.AND P6, PT, R141, RZ, PT ;  /* 0x000000ff8d00720c */ /* 0x000fe20003fc6270 */
[C---:B------:R-:W-:Y:S01]  /*8940*/  IMAD R175, R3.reuse, R175, R235 ;  /* 0x000000af03af7224 */ /* 0x040fe200078e02eb */
[----:B------:R-:W-:Y:S01]  /*8950*/  IABS R235, R153 ;  /* 0x0000009900eb7213 */ /* 0x000fe20000000000 */
[----:B------:R-:W-:Y:S02]  /*8960*/  IMAD.MOV R236, RZ, RZ, -R236 ;  /* 0x000000ffffec7224 */ /* 0x000fe400078e0aec */
[C---:B------:R-:W-:Y:S01]  /*8970*/  IMAD R186, R3.reuse, R239, R186 ;  /* 0x000000ef03ba7224 */ /* 0x040fe200078e02ba */
[----:B------:R-:W-:Y:S01]  /*8980*/  ISETP.GT.U32.AND P5, PT, R3, R175, PT ;  /* 0x000000af0300720c */ /* 0x000fe20003fa4070 */
[----:B------:R-:W-:Y:S02]  /*8990*/  IMAD.MOV.U32 R141, RZ, RZ, R180 ;  /* 0x000000ffff8d7224 */ /* 0x000fe400078e00b4 */
[----:B------:R-:W-:-:S02]  /*89a0*/  IMAD.MOV R240, RZ, RZ, -R240 ;  /* 0x000000fffff07224 */ /* 0x000fc400078e0af0 */
[C---:B------:R-:W-:Y:S01]  /*89b0*/  IMAD R181, R3.reuse, R236, R181 ;  /* 0x000000ec03b57224 */ /* 0x040fe200078e02b5 */
[----:B------:R-:W-:Y:S01]  /*89c0*/  IABS R236, R149 ;  /* 0x0000009500ec7213 */ /* 0x000fe20000000000 */
[----:B------:R-:W-:Y:S01]  /*89d0*/  @!P4 IMAD.MOV R141, RZ, RZ, -R141 ;  /* 0x000000ffff8dc224 */ /* 0x000fe200078e0a8d */
[C---:B------:R-:W-:Y:S01]  /*89e0*/  ISETP.GT.U32.AND P4, PT, R3.reuse, R186, PT ;  /* 0x000000ba0300720c */ /* 0x040fe20003f84070 */
[C---:B------:R-:W-:Y:S02]  /*89f0*/  IMAD R182, R3.reuse, R240, R182 ;  /* 0x000000f003b67224 */ /* 0x040fe400078e02b6 */
[--C-:B------:R-:W-:Y:S01]  /*8a00*/  @!P0 IMAD.IADD R176, R176, 0x1, -R3.reuse ;  /* 0x00000001b0b08824 */ /* 0x100fe200078e0a03 */
[C---:B------:R-:W-:Y:S01]  /*8a10*/  ISETP.GT.U32.AND P0, PT, R3.reuse, R181, PT ;  /* 0x000000b50300720c */ /* 0x040fe20003f04070 */
[--C-:B------:R-:W-:Y:S01]  /*8a20*/  @!P3 IMAD.IADD R142, R142, 0x1, -R3.reuse ;  /* 0x000000018e8eb824 */ /* 0x100fe200078e0a03 */
[----:B------:R-:W-:Y:S01]  /*8a30*/  ISETP.GT.U32.AND P3, PT, R3, R182, PT ;  /* 0x000000b60300720c */ /* 0x000fe20003f64070 */
[----:B------:R-:W-:Y:S01]  /*8a40*/  @!P5 IMAD.IADD R175, R175, 0x1, -R3 ;  /* 0x00000001afafd824 */ /* 0x000fe200078e0a03 */
[----:B------:R-:W-:Y:S01]  /*8a50*/  ISETP.GE.AND P5, PT, R147, RZ, PT ;  /* 0x000000ff9300720c */ /* 0x000fe20003fa6270 */
[----:B------:R-:W-:Y:S01]  /*8a60*/  @!P1 IMAD.MOV R142, RZ, RZ, -R142 ;  /* 0x000000ffff8e9224 */ /* 0x000fe200078e0a8e */
[----:B------:R-:W-:Y:S01]  /*8a70*/  IABS R147, R146 ;  /* 0x0000009200937213 */ /* 0x000fe20000000000 */
[----:B------:R-:W-:Y:S01]  /*8a80*/  IMAD.HI.U32 R180, R5, R158, RZ ;  /* 0x0000009e05b47227 */ /* 0x000fe200078e00ff */
[----:B------:R-:W-:-:S03]  /*8a90*/  ISETP.GE.AND P1, PT, R143, RZ, PT ;  /* 0x000000ff8f00720c */ /* 0x000fc60003f26270 */
[--C-:B------:R-:W-:Y:S02]  /*8aa0*/  @!P4 IMAD.IADD R186, R186, 0x1, -R3.reuse ;  /* 0x00000001babac824 */ /* 0x100fe400078e0a03 */
[--C-:B------:R-:W-:Y:S02]  /*8ab0*/  @!P0 IMAD.IADD R181, R181, 0x1, -R3.reuse ;  /* 0x00000001b5b58824 */ /* 0x100fe400078e0a03 */
[----:B------:R-:W-:Y:S01]  /*8ac0*/  IMAD.MOV.U32 R143, RZ, RZ, R176 ;  /* 0x000000ffff8f7224 */ /* 0x000fe200078e00b0 */
[C---:B------:R-:W-:Y:S01]  /*8ad0*/  ISETP.GT.U32.AND P0, PT, R3.reuse, R186, PT ;  /* 0x000000ba0300720c */ /* 0x040fe20003f04070 */
[----:B------:R-:W-:Y:S01]  /*8ae0*/  @!P3 IMAD.IADD R182, R182, 0x1, -R3 ;  /* 0x00000001b6b6b824 */ /* 0x000fe200078e0a03 */
[----:B------:R-:W-:Y:S01]  /*8af0*/  ISETP.GT.U32.AND P3, PT, R3, R175, PT ;  /* 0x000000af0300720c */ /* 0x000fe20003f64070 */
[----:B------:R-:W-:-:S03]  /*8b00*/  IMAD.HI.U32 R176, R5, R147, RZ ;  /* 0x0000009305b07227 */ /* 0x000fc600078e00ff */
[C---:B------:R-:W-:Y:S01]  /*8b10*/  ISETP.GT.U32.AND P4, PT, R3.reuse, R182, PT ;  /* 0x000000b60300720c */ /* 0x040fe20003f84070 */
        /* <DEDUP_REMOVED lines=8> */
[----:B------:R-:W-:Y:S01]  /*8ba0*/  ISETP.GE.AND P3, PT, R144, RZ, PT ;  /* 0x000000ff9000720c */ /* 0x000fe20003f66270 */
[----:B------:R-:W-:-:S04]  /*8bb0*/  IMAD.HI.U32 R144, R5, R158, RZ ;  /* 0x0000009e05907227 */ /* 0x000fc800078e00ff */
[----:B------:R-:W-:Y:S01]  /*8bc0*/  @!P4 IMAD.IADD R182, R182, 0x1, -R3 ;  /* 0x00000001b6b6c824 */ /* 0x000fe200078e0a03 */
[C---:B------:R-:W-:Y:S01]  /*8bd0*/  ISETP.GT.U32.AND P4, PT, R3.reuse, R180, PT ;  /* 0x000000b40300720c */ /* 0x040fe20003f84070 */
[----:B------:R-:W-:Y:S01]  /*8be0*/  @!P2 IMAD.MOV R143, RZ, RZ, -R143 ;  /* 0x000000ffff8fa224 */ /* 0x000fe200078e0a8f */
[C---:B------:R-:W-:Y:S01]  /*8bf0*/  ISETP.GT.U32.AND P2, PT, R3.reuse, R181, PT ;  /* 0x000000b50300720c */ /* 0x040fe20003f44070 */
[----:B------:R-:W-:Y:S02]  /*8c00*/  IMAD.MOV R144, RZ, RZ, -R144 ;  /* 0x000000ffff907224 */ /* 0x000fe400078e0a90 */
[----:B------:R-:W-:Y:S02]  /*8c10*/  @!P0 IMAD.IADD R176, R176, 0x1, -R3 ;  /* 0x00000001b0b08824 */ /* 0x000fe400078e0a03 */
[----:B------:R-:W-:Y:S02]  /*8c20*/  IMAD R158, R3, R144, R158 ;  /* 0x00000090039e7224 */ /* 0x000fe400078e029e */
[----:B------:R-:W-:-:S02]  /*8c30*/  IMAD.MOV.U32 R144, RZ, RZ, R175 ;  /* 0x000000ffff907224 */ /* 0x000fc400078e00af */
[----:B------:R-:W-:-:S04]  /*8c40*/  IMAD.HI.U32 R239, R5, R236, RZ ;  /* 0x000000ec05ef7227 */ /* 0x000fc800078e00ff */
[----:B------:R-:W-:Y:S01]  /*8c50*/  @!P6 IMAD.MOV R144, RZ, RZ, -R144 ;  /* 0x000000ffff90e224 */ /* 0x000fe200078e0a90 */
[----:B------:R-:W-:Y:S01]  /*8c60*/  ISETP.GT.U32.AND P6, PT, R3, R176, PT ;  /* 0x000000b00300720c */ /* 0x000fe20003fc4070 */
[--C-:B------:R-:W-:Y:S01]  /*8c70*/  @!P4 IMAD.IADD R180, R180, 0x1, -R3.reuse ;  /* 0x00000001b4b4c824 */ /* 0x100fe200078e0a03 */
[----:B------:R-:W-:Y:S01]  /*8c80*/  ISETP.GE.AND P4, PT, R146, RZ, PT ;  /* 0x000000ff9200720c */ /* 0x000fe20003f86270 */
[----:B------:R-:W-:Y:S01]  /*8c90*/  @!P2 IMAD.IADD R181, R181, 0x1, -R3 ;  /* 0x00000001b5b5a824 */ /* 0x000fe200078e0a03 */
[----:B------:R-:W-:Y:S01]  /*8ca0*/  ISETP.GE.AND P2, PT, R145, RZ, PT ;  /* 0x000000ff9100720c */ /* 0x000fe20003f46270 */
[----:B------:R-:W-:Y:S01]  /*8cb0*/  IMAD.MOV R239, RZ, RZ, -R239 ;  /* 0x000000ffffef7224 */ /* 0x000fe200078e0aef */
[----:B------:R-:W-:Y:S01]  /*8cc0*/  ISETP.GT.U32.AND P0, PT, R3, R180, PT ;  /* 0x000000b40300720c */ /* 0x000fe20003f04070 */
[----:B------:R-:W-:Y:S02]  /*8cd0*/  IMAD.MOV.U32 R145, RZ, RZ, R182 ;  /* 0x000000ffff917224 */ /* 0x000fe400078e00b6 */
[----:B------:R-:W-:-:S02]  /*8ce0*/  IMAD.MOV.U32 R147, RZ, RZ, R181 ;  /* 0x000000ffff937224 */ /* 0x000fc400078e00b5 */
[----:B------:R-:W-:Y:S01]  /*8cf0*/  @!P1 IMAD.MOV R145, RZ, RZ, -R145 ;  /* 0x000000ffff919224 */ /* 0x000fe200078e0a91 */
[C---:B------:R-:W-:Y:S01]  /*8d00*/  ISETP.GT.U32.AND P1, PT, R3.reuse, R158, PT ;  /* 0x0000009e0300720c */ /* 0x040fe20003f24070 */
[C---:B------:R-:W-:Y:S01]  /*8d10*/  IMAD R181, R3.reuse, R239, R236 ;  /* 0x000000ef03b57224 */ /* 0x040fe200078e02ec */
[----:B------:R-:W-:Y:S01]  /*8d20*/  IABS R236, R151 ;  /* 0x0000009700ec7213 */ /* 0x000fe20000000000 */
[--C-:B------:R-:W-:Y:S01]  /*8d30*/  @!P6 IMAD.IADD R176, R176, 0x1, -R3.reuse ;  /* 0x00000001b0b0e824 */ /* 0x100fe200078e0a03 */
[----:B------:R-:W-:Y:S01]  /*8d40*/  IABS R239, R152 ;  /* 0x0000009800ef7213 */ /* 0x000fe20000000000 */
[----:B------:R-:W-:Y:S01]  /*8d50*/  IMAD.MOV.U32 R146, RZ, RZ, R186 ;  /* 0x000000ffff927224 */ /* 0x000fe200078e00ba */
[----:B------:R-:W-:Y:S01]  /*8d60*/  ISETP.GT.U32.AND P6, PT, R3, R181, PT ;  /* 0x000000b50300720c */ /* 0x000fe20003fc4070 */
[--C-:B------:R-:W-:Y:S01]  /*8d70*/  @!P0 IMAD.IADD R180, R180, 0x1, -R3.reuse ;  /* 0x00000001b4b48824 */ /* 0x100fe200078e0a03 */
[----:B------:R-:W-:Y:S01]  /*8d80*/  ISETP.GE.AND P0, PT, R153, RZ, PT ;  /* 0x000000ff9900720c */ /* 0x000fe20003f06270 */
[----:B------:R-:W-:Y:S01]  /*8d90*/  @!P5 IMAD.MOV R146, RZ, RZ, -R146 ;  /* 0x000000ffff92d224 */ /* 0x000fe200078e0a92 */
[----:B------:R-:W-:Y:S01]  /*8da0*/  ISETP.GE.AND P5, PT, R148, RZ, PT ;  /* 0x000000ff9400720c */ /* 0x000fe20003fa6270 */
[----:B------:R-:W-:Y:S01]  /*8db0*/  IMAD.MOV.U32 R148, RZ, RZ, R180 ;  /* 0x000000ffff947224 */ /* 0x000fe200078e00b4 */
[----:B------:R-:W-:Y:S01]  /*8dc0*/  IABS R153, R150 ;  /* 0x0000009600997213 */ /* 0x000fe20000000000 */
[----:B------:R-:W-:Y:S01]  /*8dd0*/  @!P1 IMAD.IADD R158, R158, 0x1, -R3 ;  /* 0x000000019e9e9824 */ /* 0x000fe200078e0a03 */
[----:B------:R-:W-:Y:S01]  /*8de0*/  ISETP.GE.AND P1, PT, R150, RZ, PT ;  /* 0x000000ff9600720c */ /* 0x000fe20003f26270 */
[----:B------:R-:W-:Y:S01]  /*8df0*/  @!P2 IMAD.MOV R148, RZ, RZ, -R148 ;  /* 0x000000ffff94a224 */ /* 0x000fe200078e0a94 */
[----:B------:R-:W-:Y:S01]  /*8e00*/  IABS R186, R155 ;  /* 0x0000009b00ba7213 */ /* 0x000fe20000000000 */
[----:B------:R-:W-:Y:S01]  /*8e10*/  IMAD.HI.U32 R175, R5, R235, RZ ;  /* 0x000000eb05af7227 */ /* 0x000fe200078e00ff */
[----:B------:R-:W-:-:S03]  /*8e20*/  ISETP.GT.U32.AND P2, PT, R3, R158, PT ;  /* 0x0000009e0300720c */ /* 0x000fc60003f44070 */
[----:B------:R-:W-:Y:S02]  /*8e30*/  @!P6 IMAD.IADD R181, R181, 0x1, -R3 ;  /* 0x00000001b5b5e824 */ /* 0x000fe400078e0a03 */
[----:B------:R-:W-:Y:S02]  /*8e40*/  IMAD.MOV R175, RZ, RZ, -R175 ;  /* 0x000000ffffaf7224 */ /* 0x000fe400078e0aaf */
[----:B------:R-:W-:Y:S01]  /*8e50*/  IMAD.HI.U32 R150, R5, R153, RZ ;  /* 0x0000009905967227 */ /* 0x000fe200078e00ff */
[----:B------:R-:W-:-:S03]  /*8e60*/  ISETP.GT.U32.AND P6, PT, R3, R181, PT ;  /* 0x000000b50300720c */ /* 0x000fc60003fc4070 */
[C---:B------:R-:W-:Y:S01]  /*8e70*/  IMAD R175, R3.reuse, R175, R235 ;  /* 0x000000af03af7224 */ /* 0x040fe200078e02eb */
[----:B------:R-:W-:Y:S01]  /*8e80*/  IABS R235, R154 ;  /* 0x0000009a00eb7213 */ /* 0x000fe20000000000 */
[----:B------:R-:W-:Y:S02]  /*8e90*/  IMAD.MOV R150, RZ, RZ, -R150 ;  /* 0x000000ffff967224 */ /* 0x000fe400078e0a96 */
[----:B------:R-:W-:Y:S01]  /*8ea0*/  @!P2 IMAD.IADD R158, R158, 0x1, -R3 ;  /* 0x000000019e9ea824 */ /* 0x000fe200078e0a03 */
[C---:B------:R-:W-:Y:S01]  /*8eb0*/  ISETP.GT.U32.AND P2, PT, R3.reuse, R175, PT ;  /* 0x000000af0300720c */ /* 0x040fe20003f44070 */
[----:B------:R-:W-:Y:S02]  /*8ec0*/  IMAD R153, R3, R150, R153 ;  /* 0x0000009603997224 */ /* 0x000fe400078e0299 */
[----:B------:R-:W-:Y:S01]  /*8ed0*/  @!P3 IMAD.MOV R147, RZ, RZ, -R147 ;  /* 0x000000ffff93b224 */ /* 0x000fe200078e0a93 */
[----:B------:R-:W-:Y:S01]  /*8ee0*/  ISETP.GE.AND P3, PT, R149, RZ, PT ;  /* 0x000000ff9500720c */ /* 0x000fe20003f66270 */
[----:B------:R-:W-:Y:S01]  /*8ef0*/  @!P6 IMAD.IADD R181, R181, 0x1, -R3 ;  /* 0x00000001b5b5e824 */ /* 0x000fe200078e0a03 */
[----:B------:R-:W-:Y:S01]  /*8f00*/  ISETP.GT.U32.AND P6, PT, R3, R153, PT ;  /* 0x000000990300720c */ /* 0x000fe20003fc4070 */
[----:B------:R-:W-:-:S02]  /*8f10*/  IMAD.MOV.U32 R149, RZ, RZ, R176 ;  /* 0x000000ffff957224 */ /* 0x000fc400078e00b0 */
[----:B------:R-:W-:-:S04]  /*8f20*/  IMAD.HI.U32 R150, R5, R235, RZ ;  /* 0x000000eb05967227 */ /* 0x000fc800078e00ff */
[----:B------:R-:W-:Y:S01]  /*8f30*/  @!P4 IMAD.MOV R149, RZ, RZ, -R149 ;  /* 0x000000ffff95c224 */ /* 0x000fe200078e0a95 */
[----:B------:R-:W-:Y:S01]  /*8f40*/  ISETP.GE.AND P4, PT, R151, RZ, PT ;  /* 0x000000ff9700720c */ /* 0x000fe20003f86270 */
[----:B------:R-:W-:Y:S01]  /*8f50*/  @!P2 IMAD.IADD R175, R175, 0x1, -R3 ;  /* 0x00000001afafa824 */ /* 0x000fe200078e0a03 */
[----:B------:R-:W-:Y:S01]  /*8f60*/  ISETP.GE.AND P2, PT, R152, RZ, PT ;  /* 0x000000ff9800720c */ /* 0x000fe20003f46270 */
[----:B------:R-:W-:-:S04]  /*8f70*/  IMAD.HI.U32 R151, R5, R186, RZ ;  /* 0x000000ba05977227 */ /* 0x000fc800078e00ff */
[----:B------:R-:W-:Y:S02]  /*8f80*/  IMAD.MOV R150, RZ, RZ, -R150 ;  /* 0x000000ffff967224 */ /* 0x000fe400078e0a96 */
[----:B------:R-:W-:-:S04]  /*8f90*/  IMAD.HI.U32 R180, R5, R236, RZ ;  /* 0x000000ec05b47227 */ /* 0x000fc800078e00ff */
[----:B------:R-:W-:Y:S01]  /*8fa0*/  @!P6 IMAD.IADD R153, R153, 0x1, -R3 ;  /* 0x000000019999e824 */ /* 0x000fe200078e0a03 */
[----:B------:R-:W-:Y:S01]  /*8fb0*/  ISETP.GT.U32.AND P6, PT, R3, R175, PT ;  /* 0x000000af0300720c */ /* 0x000fe20003fc4070 */
[----:B------:R-:W-:-:S04]  /*8fc0*/  IMAD.HI.U32 R176, R5, R239, RZ ;  /* 0x000000ef05b07227 */ /* 0x000fc800078e00ff */
[----:B------:R-:W-:Y:S02]  /*8fd0*/  IMAD.MOV R151, RZ, RZ, -R151 ;  /* 0x000000ffff977224 */ /* 0x000fe400078e0a97 */
[C---:B------:R-:W-:Y:S02]  /*8fe0*/  IMAD R235, R3.reuse, R150, R235 ;  /* 0x0000009603eb7224 */ /* 0x040fe400078e02eb */
[----:B------:R-:W-:Y:S02]  /*8ff0*/  IMAD.MOV R180, RZ, RZ, -R180 ;  /* 0x000000ffffb47224 */ /* 0x000fe400078e0ab4 */
[----:B------:R-:W-:Y:S01]  /*9000*/  IMAD.MOV.U32 R150, RZ, RZ, R158 ;  /* 0x000000ffff967224 */ /* 0x000fe200078e009e */
[----:B------:R-:W-:Y:S01]  /*9010*/  IABS R158, R156 ;  /* 0x0000009c009e7213 */ /* 0x000fe20000000000 */
[----:B------:R-:W-:Y:S02]  /*9020*/  IMAD.MOV R176, RZ, RZ, -R176 ;  /* 0x000000ffffb07224 */ /* 0x000fe400078e0ab0 */
[----:B------:R-:W-:-:S02]  /*9030*/  IMAD R186, R3, R151, R186 ;  /* 0x0000009703ba7224 */ /* 0x000fc400078e02ba */
[C---:B------:R-:W-:Y:S01]  /*9040*/  IMAD R236, R3.reuse, R180, R236 ;  /* 0x000000b403ec7224 */ /* 0x040fe200078e02ec */
[----:B------:R-:W-:Y:S01]  /*9050*/  IABS R180, R157 ;  /* 0x0000009d00b47213 */ /* 0x000fe20000000000 */
[----:B------:R-:W-:Y:S01]  /*9060*/  @!P5 IMAD.MOV R150, RZ, RZ, -R150 ;  /* 0x000000ffff96d224 */ /* 0x000fe200078e0a96 */
        /* <DEDUP_REMOVED lines=9> */
[----:B------:R-:W-:-:S04]  /*9100*/  IMAD.HI.U32 R182, R5, R158, RZ ;  /* 0x0000009e05b67227 */ /* 0x000fc800078e00ff */
[----:B------:R-:W-:Y:S02]  /*9110*/  IMAD.MOV R182, RZ, RZ, -R182 ;  /* 0x000000ffffb67224 */ /* 0x000fe400078e0ab6 */
[--C-:B------:R-:W-:Y:S01]  /*9120*/  @!P5 IMAD.IADD R153, R153, 0x1, -R3.reuse ;  /* 0x000000019999d824 */ /* 0x100fe200078e0a03 */
[C---:B------:R-:W-:Y:S01]  /*9130*/  ISETP.GT.U32.AND P5, PT, R3.reuse, R235, PT ;  /* 0x000000eb0300720c */ /* 0x040fe20003fa4070 */
[C---:B------:R-:W-:Y:S02]  /*9140*/  IMAD R158, R3.reuse, R182, R158 ;  /* 0x000000b6039e7224 */ /* 0x040fe400078e029e */
[----:B------:R-:W-:Y:S01]  /*9150*/  @!P3 IMAD.IADD R236, R236, 0x1, -R3 ;  /* 0x00000001ececb824 */ /* 0x000fe200078e0a03 */
[----:B------:R-:W-:Y:S01]  /*9160*/  ISETP.GT.U32.AND P3, PT, R3, R186, PT ;  /* 0x000000ba0300720c */ /* 0x000fe20003f64070 */
[----:B------:R-:W-:-:S04]  /*9170*/  IMAD.HI.U32 R152, R5, R176, RZ ;  /* 0x000000b005987227 */ /* 0x000fc800078e00ff */
[--C-:B------:R-:W-:Y:S01]  /*9180*/  @!P6 IMAD.IADD R239, R239, 0x1, -R3.reuse ;  /* 0x00000001efefe824 */ /* 0x100fe200078e0a03 */
[----:B------:R-:W-:Y:S01]  /*9190*/  ISETP.GT.U32.AND P6, PT, R3, R158, PT ;  /* 0x0000009e0300720c */ /* 0x000fe20003fc4070 */
[----:B------:R-:W-:Y:S02]  /*91a0*/  IMAD.MOV R152, RZ, RZ, -R152 ;  /* 0x000000ffff987224 */ /* 0x000fe400078e0a98 */
[----:B------:R-:W-:Y:S01]  /*91b0*/  @!P5 IMAD.IADD R235, R235, 0x1, -R3 ;  /* 0x00000001ebebd824 */ /* 0x000fe200078e0a03 */
[C---:B------:R-:W-:Y:S01]  /*91c0*/  ISETP.GT.U32.AND P5, PT, R3.reuse, R236, PT ;  /* 0x000000ec0300720c */ /* 0x040fe20003fa4070 */
[----:B------:R-:W-:Y:S02]  /*91d0*/  IMAD R176, R3, R152, R176 ;  /* 0x0000009803b07224 */ /* 0x000fe400078e02b0 */
[----:B------:R-:W-:Y:S02]  /*91e0*/  IMAD.MOV.U32 R152, RZ, RZ, R175 ;  /* 0x000000ffff987224 */ /* 0x000fe400078e00af */
[----:B------:R-:W-:-:S04]  /*91f0*/  IMAD.HI.U32 R240, R5, R180, RZ ;  /* 0x000000b405f07227 */ /* 0x000fc800078e00ff */
[--C-:B------:R-:W-:Y:S01]  /*9200*/  @!P3 IMAD.IADD R186, R186, 0x1, -R3.reuse ;  /* 0x00000001babab824 */ /* 0x100fe200078e0a03 */
[C---:B------:R-:W-:Y:S01]  /*9210*/  ISETP.GT.U32.AND P3, PT, R3.reuse, R235, PT ;  /* 0x000000eb0300720c */ /* 0x040fe20003f64070 */
[----:B------:R-:W-:Y:S01]  /*9220*/  @!P0 IMAD.MOV R152, RZ, RZ, -R152 ;  /* 0x000000ffff988224 */ /* 0x000fe200078e0a98 */
[----:B------:R-:W-:Y:S01]  /*9230*/  ISETP.GT.U32.AND P0, PT, R3, R239, PT ;  /* 0x000000ef0300720c */ /* 0x000fe20003f04070 */
[----:B------:R-:W-:Y:S02]  /*9240*/  IMAD.MOV R240, RZ, RZ, -R240 ;  /* 0x000000fffff07224 */ /* 0x000fe400078e0af0 */
[----:B------:R-:W-:Y:S02]  /*9250*/  @!P6 IMAD.IADD R158, R158, 0x1, -R3 ;  /* 0x000000019e9ee824 */ /* 0x000fe400078e0a03 */
[----:B------:R-:W-:-:S03]  /*9260*/  IMAD.HI.U32 R182, R5, R181, RZ ;  /* 0x000000b505b67227 */ /* 0x000fc600078e00ff */
[C---:B------:R-:W-:Y:S01]  /*9270*/  ISETP.GT.U32.AND P6, PT, R3.reuse, R158, PT ;  /* 0x0000009e0300720c */ /* 0x040fe20003fc4070 */
[----:B------:R-:W-:Y:S01]  /*9280*/  @!P1 IMAD.MOV R153, RZ, RZ, -R153 ;  /* 0x000000ffff999224 */ /* 0x000fe200078e0a99 */
[C---:B------:R-:W-:Y:S01]  /*9290*/  ISETP.GT.U32.AND P1, PT, R3.reuse, R186, PT ;  /* 0x000000ba0300720c */ /* 0x040fe20003f24070 */
[C---:B------:R-:W-:Y:S02]  /*92a0*/  IMAD R180, R3.reuse, R240, R180 ;  /* 0x000000f003b47224 */ /* 0x040fe400078e02b4 */
[----:B------:R-:W-:Y:S02]  /*92b0*/  IMAD.MOV R182, RZ, RZ, -R182 ;  /* 0x000000ffffb67224 */ /* 0x000fe400078e0ab6 */
[----:B------:R-:W-:Y:S01]  /*92c0*/  @!P5 IMAD.IADD R236, R236, 0x1, -R3 ;  /* 0x00000001ececd824 */ /* 0x000fe200078e0a03 */
[C---:B------:R-:W-:Y:S01]  /*92d0*/  ISETP.GT.U32.AND P5, PT, R3.reuse, R180, PT ;  /* 0x000000b40300720c */ /* 0x040fe20003fa4070 */
[----:B------:R-:W-:Y:S01]  /*92e0*/  IMAD R175, R3, R182, R181 ;  /* 0x000000b603af7224 */ /* 0x000fe200078e02b5 */
[----:B------:R-:W-:Y:S01]  /*92f0*/  IABS R181, R168 ;  /* 0x000000a800b57213 */ /* 0x000fe20000000000 */
[--C-:B------:R-:W-:Y:S01]  /*9300*/  @!P0 IMAD.IADD R239, R239, 0x1, -R3.reuse ;  /* 0x00000001efef8824 */ /* 0x100fe200078e0a03 */
[----:B------:R-:W-:Y:S01]  /*9310*/  ISETP.GT.U32.AND P0, PT, R3, R176, PT ;  /* 0x000000b00300720c */ /* 0x000fe20003f04070 */
[----:B------:R-:W-:Y:S01]  /*9320*/  @!P3 IMAD.IADD R235, R235, 0x1, -R3 ;  /* 0x00000001ebebb824 */ /* 0x000fe200078e0a03 */
[----:B------:R-:W-:Y:S01]  /*9330*/  ISETP.GE.AND P3, PT, R154, RZ, PT ;  /* 0x000000ff9a00720c */ /* 0x000fe20003f66270 */
[----:B------:R-:W-:Y:S01]  /*9340*/  IMAD.HI.U32 R154, R5, R181, RZ ;  /* 0x000000b5059a7227 */ /* 0x000fe200078e00ff */
[----:B------:R-:W-:-:S03]  /*9350*/  IABS R182, R164 ;  /* 0x000000a400b67213 */ /* 0x000fc60000000000 */
[--C-:B------:R-:W-:Y:S01]  /*9360*/  @!P1 IMAD.IADD R186, R186, 0x1, -R3.reuse ;  /* 0x00000001baba9824 */ /* 0x100fe200078e0a03 */
[----:B------:R-:W-:Y:S01]  /*9370*/  ISETP.GT.U32.AND P1, PT, R3, R175, PT ;  /* 0x000000af0300720c */ /* 0x000fe20003f24070 */
[----:B------:R-:W-:Y:S01]  /*9380*/  @!P6 IMAD.IADD R158, R158, 0x1, -R3 ;  /* 0x000000019e9ee824 */ /* 0x000fe200078e0a03 */
[----:B------:R-:W-:Y:S01]  /*9390*/  ISETP.GE.AND P6, PT, R155, RZ, PT ;  /* 0x000000ff9b00720c */ /* 0x000fe20003fc6270 */
[----:B------:R-:W-:Y:S01]  /*93a0*/  IMAD.MOV R154, RZ, RZ, -R154 ;  /* 0x000000ffff9a7224 */ /* 0x000fe200078e0a9a */
[----:B------:R-:W-:Y:S01]  /*93b0*/  IABS R155, R174 ;  /* 0x000000ae009b7213 */ /* 0x000fe20000000000 */
[----:B------:R-:W-:-:S04]  /*93c0*/  IMAD.HI.U32 R240, R5, R182, RZ ;  /* 0x000000b605f07227 */ /* 0x000fc800078e00ff */
[----:B------:R-:W-:Y:S01]  /*93d0*/  @!P5 IMAD.IADD R180, R180, 0x1, -R3 ;  /* 0x00000001b4b4d824 */ /* 0x000fe200078e0a03 */
[----:B------:R-:W-:Y:S01]  /*93e0*/  ISETP.GE.AND P5, PT, R156, RZ, PT ;  /* 0x000000ff9c00720c */ /* 0x000fe20003fa6270 */
[----:B------:R-:W-:Y:S02]  /*93f0*/  IMAD R181, R3, R154, R181 ;  /* 0x0000009a03b57224 */ /* 0x000fe400078e02b5 */
[----:B------:R-:W-:Y:S02]  /*9400*/  IMAD.MOV.U32 R154, RZ, RZ, R236 ;  /* 0x000000ffff9a7224 */ /* 0x000fe400078e00ec */
[----:B------:R-:W-:Y:S02]  /*9410*/  IMAD.MOV R240, RZ, RZ, -R240 ;  /* 0x000000fffff07224 */ /* 0x000fe400078e0af0 */
[----:B------:R-:W-:Y:S02]  /*9420*/  IMAD.MOV.U32 R236, RZ, RZ, R155 ;  /* 0x000000ffffec7224 */ /* 0x000fe400078e009b */
[----:B------:R-:W-:Y:S01]  /*9430*/  @!P0 IMAD.IADD R176, R176, 0x1, -R3 ;  /* 0x00000001b0b08824 */ /* 0x000fe200078e0a03 */
[----:B------:R-:W-:Y:S01]  /*9440*/  ISETP.GE.AND P0, PT, R157, RZ, PT ;  /* 0x000000ff9d00720c */ /* 0x000fe20003f06270 */
[----:B------:R-:W-:-:S02]  /*9450*/  IMAD.MOV.U32 R155, RZ, RZ, R239 ;  /* 0x000000ffff9b7224 */ /* 0x000fc400078e00ef */
[----:B------:R-:W-:Y:S01]  /*9460*/  IMAD R182, R3, R240, R182 ;  /* 0x000000f003b67224 */ /* 0x000fe200078e02b6 */
[----:B------:R-:W-:Y:S01]  /*9470*/  IABS R240, R184 ;  /* 0x000000b800f07213 */ /* 0x000fe20000000000 */
[----:B------:R-:W-:Y:S01]  /*9480*/  @!P1 IMAD.IADD R175, R175, 0x1, -R3 ;  /* 0x00000001afaf9824 */ /* 0x000fe200078e0a03 */
[C---:B------:R-:W-:Y:S01]  /*9490*/  ISETP.GT.U32.AND P1, PT, R3.reuse, R180, PT ;  /* 0x000000b40300720c */ /* 0x040fe20003f24070 */
[----:B------:R-:W-:Y:S01]  /*94a0*/  IMAD.MOV.U32 R156, RZ, RZ, R235 ;  /* 0x000000ffff9c7224 */ /* 0x000fe200078e00eb */
[----:B------:R-:W-:Y:S01]  /*94b0*/  IABS R235, R169 ;  /* 0x000000a900eb7213 */ /* 0x000fe20000000000 */
[----:B------:R-:W-:Y:S01]  /*94c0*/  @!P2 IMAD.MOV R155, RZ, RZ, -R155 ;  /* 0x000000ffff9ba224 */ /* 0x000fe200078e0a9b */
[C---:B------:R-:W-:Y:S01]  /*94d0*/  ISETP.GT.U32.AND P2, PT, R3.reuse, R176, PT ;  /* 0x000000b00300720c */ /* 0x040fe20003f44070 */
[----:B------:R-:W-:Y:S01]  /*94e0*/  @!P3 IMAD.MOV R156, RZ, RZ, -R156 ;  /* 0x000000ffff9cb224 */ /* 0x000fe200078e0a9c */
[----:B------:R-:W-:Y:S01]  /*94f0*/  ISETP.GT.U32.AND P3, PT, R3, R182, PT ;  /* 0x000000b60300720c */ /* 0x000fe20003f64070 */
[----:B------:R-:W-:-:S02]  /*9500*/  IMAD.MOV.U32 R157, RZ, RZ, R186 ;  /* 0x000000ffff9d7224 */ /* 0x000fc400078e00ba */
[----:B------:R-:W-:Y:S01]  /*9510*/  @!P5 IMAD.MOV R158, RZ, RZ, -R158 ;  /* 0x000000ffff9ed224 */ /* 0x000fe200078e0a9e */
[C---:B------:R-:W-:Y:S01]  /*9520*/  ISETP.GT.U32.AND P5, PT, R3.reuse, R181, PT ;  /* 0x000000b50300720c */ /* 0x040fe20003fa4070 */
[----:B------:R-:W-:Y:S01]  /*9530*/  @!P4 IMAD.MOV R154, RZ, RZ, -R154 ;  /* 0x000000ffff9ac224 */ /* 0x000fe200078e0a9a */
[----:B------:R-:W-:Y:S01]  /*9540*/  ISETP.GT.U32.AND P4, PT, R3, R175, PT ;  /* 0x000000af0300720c */ /* 0x000fe20003f84070 */
[----:B------:R-:W-:Y:S01]  /*9550*/  @!P6 IMAD.MOV R157, RZ, RZ, -R157 ;  /* 0x000000ffff9de224 */ /* 0x000fe200078e0a9d */
[----:B------:R-:W-:Y:S01]  /*9560*/  ISETP.GE.AND P6, PT, R159, RZ, PT ;  /* 0x000000ff9f00720c */ /* 0x000fe20003fc6270 */
[----:B------:R-:W-:-:S04]  /*9570*/  IMAD.HI.U32 R159, R5, R236, RZ ;  /* 0x000000ec059f7227 */ /* 0x000fc800078e00ff */
[--C-:B------:R-:W-:Y:S01]  /*9580*/  @!P1 IMAD.IADD R180, R180, 0x1, -R3.reuse ;  /* 0x00000001b4b49824 */ /* 0x100fe200078e0a03 */
[----:B------:R-:W-:Y:S01]  /*9590*/  ISETP.GE.AND P1, PT, R160, RZ, PT ;  /* 0x000000ffa000720c */ /* 0x000fe20003f26270 */
[----:B------:R-:W-:Y:S01]  /*95a0*/  @!P2 IMAD.IADD R176, R176, 0x1, -R3 ;  /* 0x00000001b0b0a824 */ /* 0x000fe200078e0a03 */
[----:B------:R-:W-:Y:S01]  /*95b0*/  ISETP.GE.AND P2, PT, R164, RZ, PT ;  /* 0x000000ffa400720c */ /* 0x000fe20003f46270 */
[----:B------:R-:W-:Y:S02]  /*95c0*/  IMAD.MOV R164, RZ, RZ, -R159 ;  /* 0x000000ffffa47224 */ /* 0x000fe400078e0a9f */
[----:B------:R-:W-:Y:S01]  /*95d0*/  @!P3 IMAD.IADD R182, R182, 0x1, -R3 ;  /* 0x00000001b6b6b824 */ /* 0x000fe200078e0a03 */
[----:B------:R-:W-:Y:S01]  /*95e0*/  ISETP.GE.AND P3, PT, R174, RZ, PT ;  /* 0x000000ffae00720c */ /* 0x000fe20003f66270 */
[----:B------:R-:W-:Y:S01]  /*95f0*/  IMAD.MOV.U32 R159, RZ, RZ, R180 ;  /* 0x000000ffff9f7224 */ /* 0x000fe200078e00b4 */
[----:B------:R-:W-:Y:S01]  /*9600*/  IABS R174, R163 ;  /* 0x000000a300ae7213 */ /* 0x000fe20000000000 */
[----:B------:R-:W-:-:S02]  /*9610*/  IMAD.MOV.U32 R160, RZ, RZ, R176 ;  /* 0x000000ffffa07224 */ /* 0x000fc400078e00b0 */
[--C-:B------:R-:W-:Y:S02]  /*9620*/  @!P5 IMAD.IADD R181, R181, 0x1, -R3.reuse ;  /* 0x00000001b5b5d824 */ /* 0x100fe400078e0a03 */
[----:B------:R-:W-:Y:S01]  /*9630*/  @!P4 IMAD.IADD R175, R175, 0x1, -R3 ;  /* 0x00000001afafc824 */ /* 0x000fe200078e0a03 */
[----:B------:R-:W-:Y:S01]  /*9640*/  ISETP.GE.AND P4, PT, R168, RZ, PT ;  /* 0x000000ffa800720c */ /* 0x000fe20003f86270 */
[----:B------:R-:W-:Y:S01]  /*9650*/  @!P0 IMAD.MOV R159, RZ, RZ, -R159 ;  /* 0x000000ffff9f8224 */ /* 0x000fe200078e0a9f */
[C---:B------:R-:W-:Y:S01]  /*9660*/  ISETP.GT.U32.AND P0, PT, R3.reuse, R182, PT ;  /* 0x000000b60300720c */ /* 0x040fe20003f04070 */
[----:B------:R-:W-:Y:S01]  /*9670*/  IMAD R164, R3, R164, R236 ;  /* 0x000000a403a47224 */ /* 0x000fe200078e02ec */
[----:B------:R-:W-:Y:S01]  /*9680*/  IABS R236, R161 ;  /* 0x000000a100ec7213 */ /* 0x000fe20000000000 */
[----:B------:R-:W-:Y:S01]  /*9690*/  @!P6 IMAD.MOV R160, RZ, RZ, -R160 ;  /* 0x000000ffffa0e224 */ /* 0x000fe200078e0aa0 */
[----:B------:R-:W-:Y:S01]  /*96a0*/  ISETP.GE.AND P6, PT, R161, RZ, PT ;  /* 0x000000ffa100720c */ /* 0x000fe20003fc6270 */
[----:B------:R-:W-:Y:S01]  /*96b0*/  IMAD.MOV.U32 R161, RZ, RZ, R175 ;  /* 0x000000ffffa17224 */ /* 0x000fe200078e00af */
[----:B------:R-:W-:Y:S01]  /*96c0*/  ISETP.GT.U32.AND P5, PT, R3, R181, PT ;  /* 0x000000b50300720c */ /* 0x000fe20003fa4070 */
[----:B------:R-:W-:Y:S01]  /*96d0*/  IMAD.HI.U32 R176, R5, R236, RZ ;  /* 0x000000ec05b07227 */ /* 0x000fe200078e00ff */
[----:B------:R-:W-:-:S02]  /*96e0*/  IABS R168, R162 ;  /* 0x000000a200a87213 */ /* 0x000fc40000000000 */
[----:B------:R-:W-:Y:S01]  /*96f0*/  IABS R175, R165 ;  /* 0x000000a500af7213 */ /* 0x000fe20000000000 */
[----:B------:R-:W-:Y:S01]  /*9700*/  @!P1 IMAD.MOV R161, RZ, RZ, -R161 ;  /* 0x000000ffffa19224 */ /* 0x000fe200078e0aa1 */
[----:B------:R-:W-:Y:S01]  /*9710*/  ISETP.GT.U32.AND P1, PT, R3, R164, PT ;  /* 0x000000a40300720c */ /* 0x000fe20003f24070 */
[----:B------:R-:W-:Y:S01]  /*9720*/  @!P0 IMAD.IADD R182, R182, 0x1, -R3 ;  /* 0x00000001b6b68824 */ /* 0x000fe200078e0a03 */
[----:B------:R-:W-:Y:S01]  /*9730*/  ISETP.GE.AND P0, PT, R162, RZ, PT ;  /* 0x000000ffa200720c */ /* 0x000fe20003f06270 */
[----:B------:R-:W-:-:S04]  /*9740*/  IMAD.HI.U32 R162, R5, R168, RZ ;  /* 0x000000a805a27227 */ /* 0x000fc800078e00ff */
[----:B------:R-:W-:Y:S01]  /*9750*/  @!P5 IMAD.IADD R181, R181, 0x1, -R3 ;  /* 0x00000001b5b5d824 */ /* 0x000fe200078e0a03 */
[----:B------:R-:W-:Y:S01]  /*9760*/  ISETP.GE.AND P5, PT, R163, RZ, PT ;  /* 0x000000ffa300720c */ /* 0x000fe20003fa6270 */
[----:B------:R-:W-:-:S04]  /*9770*/  IMAD.HI.U32 R163, R5, R174, RZ ;  /* 0x000000ae05a37227 */ /* 0x000fc800078e00ff */
[----:B------:R-:W-:Y:S02]  /*9780*/  IMAD.MOV R162, RZ, RZ, -R162 ;  /* 0x000000ffffa27224 */ /* 0x000fe400078e0aa2 */
[----:B------:R-:W-:Y:S02]  /*9790*/  IMAD.MOV R176, RZ, RZ, -R176 ;  /* 0x000000ffffb07224 */ /* 0x000fe400078e0ab0 */
[----:B------:R-:W-:Y:S02]  /*97a0*/  @!P1 IMAD.IADD R164, R164, 0x1, -R3 ;  /* 0x00000001a4a49824 */ /* 0x000fe400078e0a03 */
[----:B------:R-:W-:Y:S02]  /*97b0*/  IMAD.MOV R163, RZ, RZ, -R163 ;  /* 0x000000ffffa37224 */ /* 0x000fe400078e0aa3 */
[C---:B------:R-:W-:Y:S01]  /*97c0*/  IMAD R168, R3.reuse, R162, R168 ;  /* 0x000000a203a87224 */ /* 0x040fe200078e02a8 */
[C---:B------:R-:W-:Y:S01]  /*97d0*/  ISETP.GT.U32.AND P1, PT, R3.reuse, R164, PT ;  /* 0x000000a40300720c */ /* 0x040fe20003f24070 */
[----:B------:R-:W-:Y:S01]  /*97e0*/  IMAD R236, R3, R176, R236 ;  /* 0x000000b003ec7224 */ /* 0x000fe200078e02ec */
[----:B------:R-:W-:Y:S01]  /*97f0*/  IABS R176, R166 ;  /* 0x000000a600b07213 */ /* 0x000fe20000000000 */
[----:B------:R-:W-:-:S02]  /*9800*/  IMAD.MOV.U32 R162, RZ, RZ, R182 ;  /* 0x000000ffffa27224 */ /* 0x000fc400078e00b6 */
[C---:B------:R-:W-:Y:S02]  /*9810*/  IMAD R174, R3.reuse, R163, R174 ;  /* 0x000000a303ae7224 */ /* 0x040fe400078e02ae */
[----:B------:R-:W-:Y:S02]  /*9820*/  IMAD.MOV.U32 R163, RZ, RZ, R181 ;  /* 0x000000ffffa37224 */ /* 0x000fe400078e00b5 */
[----:B------:R-:W-:Y:S01]  /*9830*/  @!P2 IMAD.MOV R162, RZ, RZ, -R162 ;  /* 0x000000ffffa2a224 */ /* 0x000fe200078e0aa2 */
[----:B------:R-:W-:Y:S01]  /*9840*/  ISETP.GT.U32.AND P2, PT, R3, R236, PT ;  /* 0x000000ec0300720c */ /* 0x000fe20003f44070 */
[----:B------:R-:W-:-:S04]  /*9850*/  IMAD.HI.U32 R180, R5, R175, RZ ;  /* 0x000000af05b47227 */ /* 0x000fc800078e00ff */
[----:B------:R-:W-:Y:S01]  /*9860*/  @!P4 IMAD.MOV R163, RZ, RZ, -R163 ;  /* 0x000000ffffa3c224 */ /* 0x000fe200078e0aa3 */
[C---:B------:R-:W-:Y:S01]  /*9870*/  ISETP.GT.U32.AND P4, PT, R3.reuse, R168, PT ;  /* 0x000000a80300720c */ /* 0x040fe20003f84070 */
[----:B------:R-:W-:Y:S01]  /*9880*/  IMAD.MOV R181, RZ, RZ, -R180 ;  /* 0x000000ffffb57224 */ /* 0x000fe200078e0ab4 */
[----:B------:R-:W-:Y:S01]  /*9890*/  IABS R180, R167 ;  /* 0x000000a700b47213 */ /* 0x000fe20000000000 */
[----:B------:R-:W-:Y:S01]  /*98a0*/  @!P1 IMAD.IADD R164, R164, 0x1, -R3 ;  /* 0x00000001a4a49824 */ /* 0x000fe200078e0a03 */
[C---:B------:R-:W-:Y:S01]  /*98b0*/  ISETP.GT.U32.AND P1, PT, R3.reuse, R174, PT ;  /* 0x000000ae0300720c */ /* 0x040fe20003f24070 */
[C---:B------:R-:W-:Y:S02]  /*98c0*/  IMAD R181, R3.reuse, R181, R175 ;  /* 0x000000b503b57224 */ /* 0x040fe400078e02af */
[----:B------:R-:W-:Y:S02]  /*98d0*/  @!P2 IMAD.IADD R236, R236, 0x1, -R3 ;  /* 0x00000001ececa824 */ /* 0x000fe400078e0a03 */
[----:B------:R-:W-:Y:S01]  /*98e0*/  IMAD.MOV.U32 R175, RZ, RZ, R180 ;  /* 0x000000ffffaf7224 */ /* 0x000fe200078e00b4 */
[----:B------:R-:W-:Y:S01]  /*98f0*/  ISETP.GT.U32.AND P2, PT, R3, R181, PT ;  /* 0x000000b50300720c */ /* 0x000fe20003f44070 */
[----:B------:R-:W-:Y:S01]  /*9900*/  IMAD.HI.U32 R182, R5, R176, RZ ;  /* 0x000000b005b67227 */ /* 0x000fe200078e00ff */
[----:B------:R-:W-:-:S03]  /*9910*/  IABS R180, R171 ;  /* 0x000000ab00b47213 */ /* 0x000fc60000000000 */
[----:B------:R-:W-:Y:S01]  /*9920*/  @!P4 IMAD.IADD R168, R168, 0x1, -R3 ;  /* 0x00000001a8a8c824 */ /* 0x000fe200078e0a03 */
[----:B------:R-:W-:Y:S01]  /*9930*/  ISETP.GT.U32.AND P4, PT, R3, R236, PT ;  /* 0x000000ec0300720c */ /* 0x000fe20003f84070 */
[----:B------:R-:W-:Y:S02]  /*9940*/  @!P3 IMAD.MOV R164, RZ, RZ, -R164 ;  /* 0x000000ffffa4b224 */ /* 0x000fe400078e0aa4 */
[----:B------:R-:W-:Y:S01]  /*9950*/  IMAD.HI.U32 R186, R5, R175, RZ ;  /* 0x000000af05ba7227 */ /* 0x000fe200078e00ff */
[----:B------:R-:W-:-:S03]  /*9960*/  ISETP.GT.U32.AND P3, PT, R3, R168, PT ;  /* 0x000000a80300720c */ /* 0x000fc60003f64070 */
[----:B------:R-:W-:Y:S02]  /*9970*/  IMAD.MOV R182, RZ, RZ, -R182 ;  /* 0x000000ffffb67224 */ /* 0x000fe400078e0ab6 */
[--C-:B------:R-:W-:Y:S02]  /*9980*/  @!P1 IMAD.IADD R174, R174, 0x1, -R3.reuse ;  /* 0x00000001aeae9824 */ /* 0x100fe400078e0a03 */
[----:B------:R-:W-:Y:S02]  /*9990*/  IMAD.MOV R186, RZ, RZ, -R186 ;  /* 0x000000ffffba7224 */ /* 0x000fe400078e0aba */
[C---:B------:R-:W-:Y:S01]  /*99a0*/  IMAD R176, R3.reuse, R182, R176 ;  /* 0x000000b603b07224 */ /* 0x040fe200078e02b0 */
[----:B------:R-:W-:Y:S01]  /*99b0*/  ISETP.GT.U32.AND P1, PT, R3, R174, PT ;  /* 0x000000ae0300720c */ /* 0x000fe20003f24070 */
[----:B------:R-:W-:Y:S01]  /*99c0*/  @!P2 IMAD.IADD R181, R181, 0x1, -R3 ;  /* 0x00000001b5b5a824 */ /* 0x000fe200078e0a03 */
[----:B------:R-:W-:Y:S01]  /*99d0*/  IABS R182, R172 ;  /* 0x000000ac00b67213 */ /* 0x000fe20000000000 */
[----:B------:R-:W-:-:S02]  /*99e0*/  IMAD R175, R3, R186, R175 ;  /* 0x000000ba03af7224 */ /* 0x000fc400078e02af */
[----:B------:R-:W-:Y:S01]  /*99f0*/  @!P4 IMAD.IADD R236, R236, 0x1, -R3 ;  /* 0x00000001ececc824 */ /* 0x000fe200078e0a03 */
[----:B------:R-:W-:Y:S01]  /*9a00*/  ISETP.GT.U32.AND P2, PT, R3, R181, PT ;  /* 0x000000b50300720c */ /* 0x000fe20003f44070 */
[----:B------:R-:W-:Y:S01]  /*9a10*/  IMAD.HI.U32 R186, R5, R180, RZ ;  /* 0x000000b405ba7227 */ /* 0x000fe200078e00ff */
[----:B------:R-:W-:-:S03]  /*9a20*/  ISETP.GT.U32.AND P4, PT, R3, R176, PT ;  /* 0x000000b00300720c */ /* 0x000fc60003f84070 */
[--C-:B------:R-:W-:Y:S01]  /*9a30*/  @!P3 IMAD.IADD R168, R168, 0x1, -R3.reuse ;  /* 0x00000001a8a8b824 */ /* 0x100fe200078e0a03 */
[----:B------:R-:W-:Y:S01]  /*9a40*/  ISETP.GT.U32.AND P3, PT, R3, R175, PT ;  /* 0x000000af0300720c */ /* 0x000fe20003f64070 */
[----:B------:R-:W-:Y:S02]  /*9a50*/  IMAD.MOV R186, RZ, RZ, -R186 ;  /* 0x000000ffffba7224 */ /* 0x000fe400078e0aba */
[----:B------:R-:W-:Y:S01]  /*9a60*/  @!P1 IMAD.IADD R174, R174, 0x1, -R3 ;  /* 0x00000001aeae9824 */ /* 0x000fe200078e0a03 */
[----:B------:R-:W-:Y:S01]  /*9a70*/  ISETP.GE.AND P1, PT, R165, RZ, PT ;  /* 0x000000ffa500720c */ /* 0x000fe20003f26270 */
[----:B------:R-:W-:Y:S01]  /*9a80*/  IMAD R180, R3, R186, R180 ;  /* 0x000000ba03b47224 */ /* 0x000fe200078e02b4 */
[----:B------:R-:W-:Y:S01]  /*9a90*/  IABS R186, R170 ;  /* 0x000000aa00ba7213 */ /* 0x000fe20000000000 */
[----:B------:R-:W-:-:S04]  /*9aa0*/  IMAD.HI.U32 R165, R5, R182, RZ ;  /* 0x000000b605a57227 */ /* 0x000fc800078e00ff */
[--C-:B------:R-:W-:Y:S01]  /*9ab0*/  @!P2 IMAD.IADD R181, R181, 0x1, -R3.reuse ;  /* 0x00000001b5b5a824 */ /* 0x100fe200078e0a03 */
[----:B------:R-:W-:Y:S01]  /*9ac0*/  ISETP.GT.U32.AND P2, PT, R3, R180, PT ;  /* 0x000000b40300720c */ /* 0x000fe20003f44070 */
[----:B------:R-:W-:Y:S01]  /*9ad0*/  @!P4 IMAD.IADD R176, R176, 0x1, -R3 ;  /* 0x00000001b0b0c824 */ /* 0x000fe200078e0a03 */
[----:B------:R-:W-:Y:S01]  /*9ae0*/  ISETP.GE.AND P4, PT, R166, RZ, PT ;  /* 0x000000ffa600720c */ /* 0x000fe20003f86270 */
[----:B------:R-:W-:Y:S02]  /*9af0*/  IMAD.MOV R165, RZ, RZ, -R165 ;  /* 0x000000ffffa57224 */ /* 0x000fe400078e0aa5 */
[----:B------:R-:W-:Y:S01]  /*9b00*/  @!P3 IMAD.IADD R175, R175, 0x1, -R3 ;  /* 0x00000001afafb824 */ /* 0x000fe200078e0a03 */
[----:B------:R-:W-:Y:S01]  /*9b10*/  ISETP.GE.AND P3, PT, R167, RZ, PT ;  /* 0x000000ffa700720c */ /* 0x000fe20003f66270 */
[----:B------:R-:W-:Y:S02]  /*9b20*/  IMAD.MOV.U32 R166, RZ, RZ, R168 ;  /* 0x000000ffffa67224 */ /* 0x000fe400078e00a8 */
[----:B------:R-:W-:-:S02]  /*9b30*/  IMAD R182, R3, R165, R182 ;  /* 0x000000a503b67224 */ /* 0x000fc400078e02b6 */
[----:B------:R-:W-:Y:S01]  /*9b40*/  @!P0 IMAD.MOV R166, RZ, RZ, -R166 ;  /* 0x000000ffffa68224 */ /* 0x000fe200078e0aa6 */
[----:B------:R-:W-:Y:S01]  /*9b50*/  ISETP.GT.U32.AND P0, PT, R3, R175, PT ;  /* 0x000000af0300720c */ /* 0x000fe20003f04070 */
[----:B------:R-:W-:Y:S02]  /*9b60*/  IMAD.MOV.U32 R168, RZ, RZ, R181 ;  /* 0x000000ffffa87224 */ /* 0x000fe400078e00b5 */
[----:B------:R-:W-:-:S04]  /*9b70*/  IMAD.HI.U32 R239, R5, R235, RZ ;  /* 0x000000eb05ef7227 */ /* 0x000fc800078e00ff */
[----:B------:R-:W-:Y:S01]  /*9b80*/  @!P1 IMAD.MOV R168, RZ, RZ, -R168 ;  /* 0x000000ffffa89224 */ /* 0x000fe200078e0aa8 */
[----:B------:R-:W-:Y:S01]  /*9b90*/  ISETP.GT.U32.AND P1, PT, R3, R182, PT ;  /* 0x000000b60300720c */ /* 0x000fe20003f24070 */
[----:B------:R-:W-:Y:S02]  /*9ba0*/  IMAD.MOV.U32 R165, RZ, RZ, R236 ;  /* 0x000000ffffa57224 */ /* 0x000fe400078e00ec */
[----:B------:R-:W-:-:S04]  /*9bb0*/  IMAD.HI.U32 R236, R5, R186, RZ ;  /* 0x000000ba05ec7227 */ /* 0x000fc800078e00ff */
[----:B------:R-:W-:Y:S02]  /*9bc0*/  IMAD.MOV R239, RZ, RZ, -R239 ;  /* 0x000000ffffef7224 */ /* 0x000fe400078e0aef */
[----:B------:R-:W-:Y:S01]  /*9bd0*/  @!P2 IMAD.IADD R180, R180, 0x1, -R3 ;  /* 0x00000001b4b4a824 */ /* 0x000fe200078e0a03 */
[C---:B------:R-:W-:Y:S01]  /*9be0*/  ISETP.GT.U32.AND P2, PT, R3.reuse, R176, PT ;  /* 0x000000b00300720c */ /* 0x040fe20003f44070 */
[----:B------:R-:W-:Y:S02]  /*9bf0*/  IMAD.MOV R236, RZ, RZ, -R236 ;  /* 0x000000ffffec7224 */ /* 0x000fe400078e0aec */
[C---:B------:R-:W-:Y:S02]  /*9c00*/  IMAD R181, R3.reuse, R239, R235 ;  /* 0x000000ef03b57224 */ /* 0x040fe400078e02eb */
[----:B------:R-:W-:Y:S01]  /*9c10*/  @!P6 IMAD.MOV R165, RZ, RZ, -R165 ;  /* 0x000000ffffa5e224 */ /* 0x000fe200078e0aa5 */
[----:B------:R-:W-:Y:S01]  /*9c20*/  ISETP.GT.U32.AND P6, PT, R3, R180, PT ;  /* 0x000000b40300720c */ /* 0x000fe20003fc4070 */
[----:B------:R-:W-:-:S02]  /*9c30*/  IMAD.MOV.U32 R167, RZ, RZ, R174 ;  /* 0x000000ffffa77224 */ /* 0x000fc400078e00ae */
[----:B------:R-:W-:Y:S01]  /*9c40*/  IMAD R174, R3, R236, R186 ;  /* 0x000000ec03ae7224 */ /* 0x000fe200078e02ba */
[----:B------:R-:W-:Y:S01]  /*9c50*/  IABS R186, R178 ;  /* 0x000000b200ba7213 */ /* 0x000fe20000000000 */
[--C-:B------:R-:W-:Y:S01]  /*9c60*/  @!P0 IMAD.IADD R175, R175, 0x1, -R3.reuse ;  /* 0x00000001afaf8824 */ /* 0x100fe200078e0a03 */
[C---:B------:R-:W-:Y:S01]  /*9c70*/  ISETP.GT.U32.AND P0, PT, R3.reuse, R181, PT ;  /* 0x000000b50300720c */ /* 0x040fe20003f04070 */
[--C-:B------:R-:W-:Y:S01]  /*9c80*/  @!P1 IMAD.IADD R182, R182, 0x1, -R3.reuse ;  /* 0x00000001b6b69824 */ /* 0x100fe200078e0a03 */
[----:B------:R-:W-:Y:S01]  /*9c90*/  ISETP.GT.U32.AND P1, PT, R3, R174, PT ;  /* 0x000000ae0300720c */ /* 0x000fe20003f24070 */
[----:B------:R-:W-:Y:S01]  /*9ca0*/  @!P2 IMAD.IADD R176, R176, 0x1, -R3 ;  /* 0x00000001b0b0a824 */ /* 0x000fe200078e0a03 */
[----:B------:R-:W-:Y:S01]  /*9cb0*/  ISETP.GE.AND P2, PT, R172, RZ, PT ;  /* 0x000000ffac00720c */ /* 0x000fe20003f46270 */
[----:B------:R-:W-:Y:S01]  /*9cc0*/  @!P5 IMAD.MOV R167, RZ, RZ, -R167 ;  /* 0x000000ffffa7d224 */ /* 0x000fe200078e0aa7 */
[----:B------:R-:W-:Y:S01]  /*9cd0*/  ISETP.GE.AND P5, PT, R171, RZ, PT ;  /* 0x000000ffab00720c */ /* 0x000fe20003fa6270 */
[----:B------:R-:W-:Y:S01]  /*9ce0*/  @!P6 IMAD.IADD R180, R180, 0x1, -R3 ;  /* 0x00000001b4b4e824 */ /* 0x000fe200078e0a03 */
[----:B------:R-:W-:Y:S01]  /*9cf0*/  ISETP.GE.AND P6, PT, R169, RZ, PT ;  /* 0x000000ffa900720c */ /* 0x000fe20003fc6270 */
[----:B------:R-:W-:Y:S01]  /*9d00*/  IMAD.MOV.U32 R169, RZ, RZ, R176 ;  /* 0x000000ffffa97224 */ /* 0x000fe200078e00b0 */
[----:B------:R-:W-:Y:S01]  /*9d10*/  IABS R172, R177 ;  /* 0x000000b100ac7213 */ /* 0x000fe20000000000 */
[----:B------:R-:W-:Y:S01]  /*9d20*/  IMAD.HI.U32 R241, R5, R240, RZ ;  /* 0x000000f005f17227 */ /* 0x000fe200078e00ff */
[----:B------:R-:W-:-:S02]  /*9d30*/  IABS R171, R173 ;  /* 0x000000ad00ab7213 */ /* 0x000fc40000000000 */
[----:B------:R-:W-:Y:S01]  /*9d40*/  IABS R236, R238 ;  /* 0x000000ee00ec7213 */ /* 0x000fe20000000000 */
[----:B------:R-:W-:Y:S01]  /*9d50*/  @!P0 IMAD.IADD R181, R181, 0x1, -R3 ;  /* 0x00000001b5b58824 */ /* 0x000fe200078e0a03 */
[----:B------:R-:W-:Y:S01]  /*9d60*/  ISETP.GE.AND P0, PT, R170, RZ, PT ;  /* 0x000000ffaa00720c */ /* 0x000fe20003f06270 */
[----:B------:R-:W-:Y:S01]  /*9d70*/  @!P4 IMAD.MOV R169, RZ, RZ, -R169 ;  /* 0x000000ffffa9c224 */ /* 0x000fe200078e0aa9 */
[C---:B------:R-:W-:Y:S01]  /*9d80*/  ISETP.GT.U32.AND P4, PT, R3.reuse, R182, PT ;  /* 0x000000b60300720c */ /* 0x040fe20003f84070 */
[----:B------:R-:W-:Y:S01]  /*9d90*/  @!P1 IMAD.IADD R174, R174, 0x1, -R3 ;  /* 0x00000001aeae9824 */ /* 0x000fe200078e0a03 */
[----:B------:R-:W-:Y:S01]  /*9da0*/  ISETP.GT.U32.AND P1, PT, R3, R181, PT ;  /* 0x000000b50300720c */ /* 0x000fe20003f24070 */
[----:B------:R-:W-:-:S04]  /*9db0*/  IMAD.HI.U32 R176, R5, R172, RZ ;  /* 0x000000ac05b07227 */ /* 0x000fc800078e00ff */
[----:B------:R-:W-:-:S04]  /*9dc0*/  IMAD.HI.U32 R235, R5, R171, RZ ;  /* 0x000000ab05eb7227 */ /* 0x000fc800078e00ff */
[----:B------:R-:W-:Y:S02]  /*9dd0*/  IMAD.MOV R176, RZ, RZ, -R176 ;  /* 0x000000ffffb07224 */ /* 0x000fe400078e0ab0 */
[----:B------:R-:W-:Y:S02]  /*9de0*/  IMAD.MOV R235, RZ, RZ, -R235 ;  /* 0x000000ffffeb7224 */ /* 0x000fe400078e0aeb */
[----:B------:R-:W-:Y:S02]  /*9df0*/  IMAD.MOV.U32 R170, RZ, RZ, R175 ;  /* 0x000000ffffaa7224 */ /* 0x000fe400078e00af */
[C---:B------:R-:W-:Y:S02]  /*9e00*/  IMAD R175, R3.reuse, R176, R172 ;  /* 0x000000b003af7224 */ /* 0x040fe400078e02ac */
[----:B------:R-:W-:Y:S02]  /*9e10*/  IMAD R176, R3, R235, R171 ;  /* 0x000000eb03b07224 */ /* 0x000fe400078e02ab */
[----:B------:R-:W-:-:S04]  /*9e20*/  IMAD.HI.U32 R172, R5, R186, RZ ;  /* 0x000000ba05ac7227 */ /* 0x000fc800078e00ff */
[--C-:B------:R-:W-:Y:S01]  /*9e30*/  @!P4 IMAD.IADD R182, R182, 0x1, -R3.reuse ;  /* 0x00000001b6b6c824 */ /* 0x100fe200078e0a03 */
[----:B------:R-:W-:Y:S01]  /*9e40*/  ISETP.GT.U32.AND P4, PT, R3, R175, PT ;  /* 0x000000af0300720c */ /* 0x000fe20003f84070 */
[----:B------:R-:W-:Y:S01]  /*9e50*/  @!P1 IMAD.IADD R181, R181, 0x1, -R3 ;  /* 0x00000001b5b59824 */ /* 0x000fe200078e0a03 */
[C---:B------:R-:W-:Y:S01]  /*9e60*/  ISETP.GT.U32.AND P1, PT, R3.reuse, R176, PT ;  /* 0x000000b00300720c */ /* 0x040fe20003f24070 */
[----:B------:R-:W-:Y:S02]  /*9e70*/  IMAD.MOV.U32 R171, RZ, RZ, R180 ;  /* 0x000000ffffab7224 */ /* 0x000fe400078e00b4 */
[----:B------:R-:W-:Y:S02]  /*9e80*/  IMAD.MOV R180, RZ, RZ, -R172 ;  /* 0x000000ffffb47224 */ /* 0x000fe400078e0aac */
[----:B------:R-:W-:Y:S01]  /*9e90*/  IMAD.MOV.U32 R172, RZ, RZ, R182 ;  /* 0x000000ffffac7224 */ /* 0x000fe200078e00b6 */
[----:B------:R-:W-:Y:S01]  /*9ea0*/  IABS R182, R185 ;  /* 0x000000b900b67213 */ /* 0x000fe20000000000 */
        /* <DEDUP_REMOVED lines=10> */
[----:B------:R-:W-:-:S02]  /*9f50*/  @!P1 IMAD.IADD R176, R176, 0x1, -R3 ;  /* 0x00000001b0b09824 */ /* 0x000fc400078e0a03 */
[----:B------:R-:W-:Y:S01]  /*9f60*/  @!P6 IMAD.MOV R173, RZ, RZ, -R173 ;  /* 0x000000ffffade224 */ /* 0x000fe200078e0aad */
[----:B------:R-:W-:Y:S01]  /*9f70*/  ISETP.GE.AND P6, PT, R178, RZ, PT ;  /* 0x000000ffb200720c */ /* 0x000fe20003fc6270 */
[----:B------:R-:W-:Y:S01]  /*9f80*/  IMAD.MOV.U32 R178, RZ, RZ, R180 ;  /* 0x000000ffffb27224 */ /* 0x000fe200078e00b4 */
[----:B------:R-:W-:Y:S01]  /*9f90*/  ISETP.GT.U32.AND P1, PT, R3, R176, PT ;  /* 0x000000b00300720c */ /* 0x000fe20003f24070 */
[--C-:B------:R-:W-:Y:S01]  /*9fa0*/  @!P4 IMAD.IADD R175, R175, 0x1, -R3.reuse ;  /* 0x00000001afafc824 */ /* 0x100fe200078e0a03 */
[----:B------:R-:W-:Y:S01]  /*9fb0*/  IABS R180, R218 ;  /* 0x000000da00b47213 */ /* 0x000fe20000000000 */
[----:B------:R-:W-:Y:S01]  /*9fc0*/  @!P3 IMAD.IADD R174, R174, 0x1, -R3 ;  /* 0x00000001aeaeb824 */ /* 0x000fe200078e0a03 */
[----:B------:R-:W-:Y:S01]  /*9fd0*/  ISETP.GT.U32.AND P3, PT, R3, R177, PT ;  /* 0x000000b10300720c */ /* 0x000fe20003f64070 */
[----:B------:R-:W-:Y:S01]  /*9fe0*/  IMAD.HI.U32 R235, R5, R178, RZ ;  /* 0x000000b205eb7227 */ /* 0x000fe200078e00ff */
[----:B------:R-:W-:-:S03]  /*9ff0*/  ISETP.GT.U32.AND P4, PT, R3, R175, PT ;  /* 0x000000af0300720c */ /* 0x000fc60003f84070 */
[----:B------:R-:W-:Y:S02]  /*a000*/  IMAD.MOV R235, RZ, RZ, -R235 ;  /* 0x000000ffffeb7224 */ /* 0x000fe400078e0aeb */
[----:B------:R-:W-:-:S04]  /*a010*/  IMAD.HI.U32 R186, R5, R182, RZ ;  /* 0x000000b605ba7227 */ /* 0x000fc800078e00ff */
[----:B------:R-:W-:Y:S02]  /*a020*/  IMAD R178, R3, R235, R178 ;  /* 0x000000eb03b27224 */ /* 0x000fe400078e02b2 */
[--C-:B------:R-:W-:Y:S02]  /*a030*/  @!P1 IMAD.IADD R176, R176, 0x1, -R3.reuse ;  /* 0x00000001b0b09824 */ /* 0x100fe400078e0a03 */
[----:B------:R-:W-:Y:S01]  /*a040*/  @!P3 IMAD.IADD R177, R177, 0x1, -R3 ;  /* 0x00000001b1b1b824 */ /* 0x000fe200078e0a03 */
[----:B------:R-:W-:Y:S01]  /*a050*/  ISETP.GT.U32.AND P1, PT, R3, R178, PT ;  /* 0x000000b20300720c */ /* 0x000fe20003f24070 */
[----:B------:R-:W-:-:S03]  /*a060*/  IMAD.HI.U32 R235, R5, R180, RZ ;  /* 0x000000b405eb7227 */ /* 0x000fc600078e00ff */
[----:B------:R-:W-:Y:S01]  /*a070*/  ISETP.GT.U32.AND P3, PT, R3, R177, PT ;  /* 0x000000b10300720c */ /* 0x000fe20003f64070 */
[----:B------:R-:W-:Y:S01]  /*a080*/  @!P4 IMAD.IADD R175, R175, 0x1, -R3 ;  /* 0x00000001afafc824 */ /* 0x000fe200078e0a03 */
[----:B------:R-:W-:Y:S01]  /*a090*/  ISETP.GE.AND P4, PT, R179, RZ, PT ;  /* 0x000000ffb300720c */ /* 0x000fe20003f86270 */
[----:B------:R-:W-:Y:S02]  /*a0a0*/  IMAD.MOV R179, RZ, RZ, -R186 ;  /* 0x000000ffffb37224 */ /* 0x000fe400078e0aba */
[----:B------:R-:W-:Y:S02]  /*a0b0*/  IMAD.MOV R235, RZ, RZ, -R235 ;  /* 0x000000ffffeb7224 */ /* 0x000fe400078e0aeb */
[----:B------:R-:W-:-:S04]  /*a0c0*/  IMAD.HI.U32 R186, R5, R181, RZ ;  /* 0x000000b505ba7227 */ /* 0x000fc800078e00ff */
[C---:B------:R-:W-:Y:S01]  /*a0d0*/  IMAD R179, R3.reuse, R179, R182 ;  /* 0x000000b303b37224 */ /* 0x040fe200078e02b6 */
[----:B------:R-:W-:Y:S01]  /*a0e0*/  IABS R182, R237 ;  /* 0x000000ed00b67213 */ /* 0x000fe20000000000 */
[C---:B------:R-:W-:Y:S01]  /*a0f0*/  IMAD R180, R3.reuse, R235, R180 ;  /* 0x000000eb03b47224 */ /* 0x040fe200078e02b4 */
[----:B------:R-:W-:Y:S01]  /*a100*/  IABS R235, R183 ;  /* 0x000000b700eb7213 */ /* 0x000fe20000000000 */
[----:B------:R-:W-:Y:S02]  /*a110*/  IMAD.MOV R186, RZ, RZ, -R186 ;  /* 0x000000ffffba7224 */ /* 0x000fe400078e0aba */
[----:B------:R-:W-:Y:S01]  /*a120*/  @!P1 IMAD.IADD R178, R178, 0x1, -R3 ;  /* 0x00000001b2b29824 */ /* 0x000fe200078e0a03 */
[C---:B------:R-:W-:Y:S01]  /*a130*/  ISETP.GT.U32.AND P1, PT, R3.reuse, R180, PT ;  /* 0x000000b40300720c */ /* 0x040fe20003f24070 */
[----:B------:R-:W-:Y:S02]  /*a140*/  IMAD R181, R3, R186, R181 ;  /* 0x000000ba03b57224 */ /* 0x000fe400078e02b5 */
[----:B------:R-:W-:-:S04]  /*a150*/  IMAD.HI.U32 R186, R5, R182, RZ ;  /* 0x000000b605ba7227 */ /* 0x000fc800078e00ff */
[--C-:B------:R-:W-:Y:S01]  /*a160*/  @!P3 IMAD.IADD R177, R177, 0x1, -R3.reuse ;  /* 0x00000001b1b1b824 */ /* 0x100fe200078e0a03 */
[C---:B------:R-:W-:Y:S01]  /*a170*/  ISETP.GT.U32.AND P3, PT, R3.reuse, R179, PT ;  /* 0x000000b30300720c */ /* 0x040fe20003f64070 */
[----:B------:R-:W-:Y:S02]  /*a180*/  IMAD.MOV R186, RZ, RZ, -R186 ;  /* 0x000000ffffba7224 */ /* 0x000fe400078e0aba */
[----:B------:R-:W-:Y:S01]  /*a190*/  @!P0 IMAD.MOV R174, RZ, RZ, -R174 ;  /* 0x000000ffffae8224 */ /* 0x000fe200078e0aae */
[C---:B------:R-:W-:Y:S01]  /*a1a0*/  ISETP.GT.U32.AND P0, PT, R3.reuse, R178, PT ;  /* 0x000000b20300720c */ /* 0x040fe20003f04070 */
[----:B------:R-:W-:Y:S01]  /*a1b0*/  IMAD R182, R3, R186, R182 ;  /* 0x000000ba03b67224 */ /* 0x000fe200078e02b6 */
[----:B------:R-:W-:Y:S01]  /*a1c0*/  IABS R186, R232 ;  /* 0x000000e800ba7213 */ /* 0x000fe20000000000 */
[----:B------:R-:W-:Y:S02]  /*a1d0*/  @!P1 IMAD.IADD R180, R180, 0x1, -R3 ;  /* 0x00000001b4b49824 */ /* 0x000fe400078e0a03 */
[----:B------:R-:W-:Y:S01]  /*a1e0*/  IMAD.HI.U32 R243, R5, R236, RZ ;  /* 0x000000ec05f37227 */ /* 0x000fe200078e00ff */
[----:B------:R-:W-:-:S03]  /*a1f0*/  ISETP.GT.U32.AND P1, PT, R3, R182, PT ;  /* 0x000000b60300720c */ /* 0x000fc60003f24070 */
[----:B------:R-:W-:Y:S01]  /*a200*/  @!P3 IMAD.IADD R179, R179, 0x1, -R3 ;  /* 0x00000001b3b3b824 */ /* 0x000fe200078e0a03 */
[----:B------:R-:W-:Y:S01]  /*a210*/  ISETP.GT.U32.AND P3, PT, R3, R181, PT ;  /* 0x000000b50300720c */ /* 0x000fe20003f64070 */
[----:B------:R-:W-:-:S04]  /*a220*/  IMAD.HI.U32 R242, R5, R235, RZ ;  /* 0x000000eb05f27227 */ /* 0x000fc800078e00ff */
[----:B------:R-:W-:Y:S02]  /*a230*/  IMAD.MOV R243, RZ, RZ, -R243 ;  /* 0x000000fffff37224 */ /* 0x000fe400078e0af3 */
[----:B------:R-:W-:Y:S01]  /*a240*/  @!P2 IMAD.MOV R176, RZ, RZ, -R176 ;  /* 0x000000ffffb0a224 */ /* 0x000fe200078e0ab0 */
[C---:B------:R-:W-:Y:S01]  /*a250*/  ISETP.GT.U32.AND P2, PT, R3.reuse, R180, PT ;  /* 0x000000b40300720c */ /* 0x040fe20003f44070 */
[--C-:B------:R-:W-:Y:S01]  /*a260*/  @!P1 IMAD.IADD R182, R182, 0x1, -R3.reuse ;  /* 0x00000001b6b69824 */ /* 0x100fe200078e0a03 */
[----:B------:R-:W-:Y:S01]  /*a270*/  ISETP.GT.U32.AND P1, PT, R3, R179, PT ;  /* 0x000000b30300720c */ /* 0x000fe20003f24070 */
[----:B------:R-:W-:Y:S02]  /*a280*/  IMAD.MOV R242, RZ, RZ, -R242 ;  /* 0x000000fffff27224 */ /* 0x000fe400078e0af2 */
[----:B------:R-:W-:Y:S01]  /*a290*/  @!P3 IMAD.IADD R181, R181, 0x1, -R3 ;  /* 0x00000001b5b5b824 */ /* 0x000fe200078e0a03 */
[----:B------:R-:W-:Y:S01]  /*a2a0*/  ISETP.GE.AND P3, PT, R185, RZ, PT ;  /* 0x000000ffb900720c */ /* 0x000fe20003f66270 */
[C---:B------:R-:W-:Y:S01]  /*a2b0*/  IMAD R236, R3.reuse, R243, R236 ;  /* 0x000000f303ec7224 */ /* 0x040fe200078e02ec */
[----:B---3--:R-:W-:Y:S01]  /*a2c0*/  IABS R243, R20 ;  /* 0x0000001400f37213 */ /* 0x008fe20000000000 */
[----:B------:R-:W-:Y:S01]  /*a2d0*/  @!P6 IMAD.MOV R177, RZ, RZ, -R177 ;  /* 0x000000ffffb1e224 */ /* 0x000fe200078e0ab1 */
[----:B------:R-:W-:Y:S01]  /*a2e0*/  ISETP.GT.U32.AND P6, PT, R3, R182, PT ;  /* 0x000000b60300720c */ /* 0x000fe20003fc4070 */
[----:B------:R-:W-:-:S04]  /*a2f0*/  IMAD.HI.U32 R239, R5, R186, RZ ;  /* 0x000000ba05ef7227 */ /* 0x000fc800078e00ff */
[----:B------:R-:W-:Y:S02]  /*a300*/  IMAD.MOV R241, RZ, RZ, -R241 ;  /* 0x000000fffff17224 */ /* 0x000fe400078e0af1 */
[C---:B------:R-:W-:Y:S02]  /*a310*/  IMAD R235, R3.reuse, R242, R235 ;  /* 0x000000f203eb7224 */ /* 0x040fe400078e02eb */
[----:B------:R-:W-:Y:S01]  /*a320*/  @!P5 IMAD.MOV R175, RZ, RZ, -R175 ;  /* 0x000000ffffafd224 */ /* 0x000fe200078e0aaf */
[C---:B------:R-:W-:Y:S01]  /*a330*/  ISETP.GT.U32.AND P5, PT, R3.reuse, R181, PT ;  /* 0x000000b50300720c */ /* 0x040fe20003fa4070 */
[----:B------:R-:W-:Y:S01]  /*a340*/  @!P0 IMAD.IADD R178, R178, 0x1, -R3 ;  /* 0x00000001b2b28824 */ /* 0x000fe200078e0a03 */
[C---:B------:R-:W-:Y:S01]  /*a350*/  ISETP.GT.U32.AND P0, PT, R3.reuse, R236, PT ;  /* 0x000000ec0300720c */ /* 0x040fe20003f04070 */
[----:B------:R-:W-:Y:S02]  /*a360*/  IMAD.MOV R239, RZ, RZ, -R239 ;  /* 0x000000ffffef7224 */ /* 0x000fe400078e0aef */
[----:B------:R-:W-:Y:S01]  /*a370*/  IMAD R185, R3, R241, R240 ;  /* 0x000000f103b97224 */ /* 0x000fe200078e02f0 */
[----:B------:R-:W-:Y:S01]  /*a380*/  IABS R240, R233 ;  /* 0x000000e900f07213 */ /* 0x000fe20000000000 */
[--C-:B------:R-:W-:Y:S01]  /*a390*/  @!P1 IMAD.IADD R179, R179, 0x1, -R3.reuse ;  /* 0x00000001b3b39824 */ /* 0x100fe200078e0a03 */
[C---:B------:R-:W-:Y:S01]  /*a3a0*/  ISETP.GT.U32.AND P1, PT, R3.reuse, R235, PT ;  /* 0x000000eb0300720c */ /* 0x040fe20003f24070 */
[C---:B------:R-:W-:Y:S01]  /*a3b0*/  IMAD R186, R3.reuse, R239, R186 ;  /* 0x000000ef03ba7224 */ /* 0x040fe200078e02ba */
[----:B------:R-:W-:Y:S01]  /*a3c0*/  IABS R239, R234 ;  /* 0x000000ea00ef7213 */ /* 0x000fe20000000000 */
[--C-:B------:R-:W-:Y:S01]  /*a3d0*/  @!P2 IMAD.IADD R180, R180, 0x1, -R3.reuse ;  /* 0x00000001b4b4a824 */ /* 0x100fe200078e0a03 */
[C---:B------:R-:W-:Y:S01]  /*a3e0*/  ISETP.GT.U32.AND P2, PT, R3.reuse, R185, PT ;  /* 0x000000b90300720c */ /* 0x040fe20003f44070 */
[--C-:B------:R-:W-:Y:S01]  /*a3f0*/  @!P6 IMAD.IADD R182, R182, 0x1, -R3.reuse ;  /* 0x00000001b6b6e824 */ /* 0x100fe200078e0a03 */
[----:B------:R-:W-:Y:S01]  /*a400*/  ISETP.GT.U32.AND P6, PT, R3, R186, PT ;  /* 0x000000ba0300720c */ /* 0x000fe20003fc4070 */
[--C-:B------:R-:W-:Y:S01]  /*a410*/  @!P5 IMAD.IADD R181, R181, 0x1, -R3.reuse ;  /* 0x00000001b5b5d824 */ /* 0x100fe200078e0a03 */
[----:B------:R-:W-:Y:S01]  /*a420*/  ISETP.GE.AND P5, PT, R218, RZ, PT ;  /* 0x000000ffda00720c */ /* 0x000fe20003fa6270 */
[----:B------:R-:W-:Y:S01]  /*a430*/  @!P0 IMAD.IADD R236, R236, 0x1, -R3 ;  /* 0x00000001ecec8824 */ /* 0x000fe200078e0a03 */
[----:B------:R-:W-:Y:S01]  /*a440*/  ISETP.GE.AND P0, PT, R231, RZ, PT ;  /* 0x000000ffe700720c */ /* 0x000fe20003f06270 */
[----:B------:R-:W-:-:S02]  /*a450*/  @!P4 IMAD.MOV R178, RZ, RZ, -R178 ;  /* 0x000000ffffb2c224 */ /* 0x000fc400078e0ab2 */
[----:B------:R-:W-:Y:S01]  /*a460*/  @!P1 IMAD.IADD R235, R235, 0x1, -R3 ;  /* 0x00000001ebeb9824 */ /* 0x000fe200078e0a03 */
[----:B------:R-:W-:Y:S01]  /*a470*/  ISETP.GE.AND P1, PT, R237, RZ, PT ;  /* 0x000000ffed00720c */ /* 0x000fe20003f26270 */
[----:B------:R-:W-:Y:S01]  /*a480*/  IMAD.HI.U32 R241, R5, R240, RZ ;  /* 0x000000f005f17227 */ /* 0x000fe200078e00ff */
[----:B------:R-:W-:Y:S02]  /*a490*/  ISETP.GT.U32.AND P4, PT, R3, R236, PT ;  /* 0x000000ec0300720c */ /* 0x000fe40003f84070 */
[----:B------:R-:W-:Y:S01]  /*a4a0*/  IABS R237, R187 ;  /* 0x000000bb00ed7213 */ /* 0x000fe20000000000 */
[----:B------:R-:W-:-:S04]  /*a4b0*/  IMAD.HI.U32 R218, R5, R239, RZ ;  /* 0x000000ef05da7227 */ /* 0x000fc800078e00ff */
[----:B------:R-:W-:Y:S01]  /*a4c0*/  @!P2 IMAD.IADD R185, R185, 0x1, -R3 ;  /* 0x00000001b9b9a824 */ /* 0x000fe200078e0a03 */
[----:B------:R-:W-:Y:S01]  /*a4d0*/  ISETP.GE.AND P2, PT, R238, RZ, PT ;  /* 0x000000ffee00720c */ /* 0x000fe20003f46270 */
[----:B------:R-:W-:Y:S01]  /*a4e0*/  IMAD.MOV R241, RZ, RZ, -R241 ;  /* 0x000000fffff17224 */ /* 0x000fe200078e0af1 */
[----:B------:R-:W-:Y:S01]  /*a4f0*/  IABS R238, R196 ;  /* 0x000000c400ee7213 */ /* 0x000fe20000000000 */
[----:B------:R-:W-:Y:S01]  /*a500*/  @!P3 IMAD.MOV R179, RZ, RZ, -R179 ;  /* 0x000000ffffb3b224 */ /* 0x000fe200078e0ab3 */
[C---:B------:R-:W-:Y:S01]  /*a510*/  ISETP.GT.U32.AND P3, PT, R3.reuse, R235, PT ;  /* 0x000000eb0300720c */ /* 0x040fe20003f64070 */
[----:B------:R-:W-:Y:S02]  /*a520*/  IMAD.MOV R218, RZ, RZ, -R218 ;  /* 0x000000ffffda7224 */ /* 0x000fe400078e0ada */
[----:B------:R-:W-:Y:S01]  /*a530*/  @!P6 IMAD.IADD R186, R186, 0x1, -R3 ;  /* 0x00000001babae824 */ /* 0x000fe200078e0a03 */
[C---:B------:R-:W-:Y:S01]  /*a540*/  ISETP.GT.U32.AND P6, PT, R3.reuse, R185, PT ;  /* 0x000000b90300720c */ /* 0x040fe20003fc4070 */
[C---:B------:R-:W-:Y:S01]  /*a550*/  IMAD R231, R3.reuse, R241, R240 ;  /* 0x000000f103e77224 */ /* 0x040fe200078e02f0 */
[----:B------:R-:W-:Y:S01]  /*a560*/  IABS R241, R212 ;  /* 0x000000d400f17213 */ /* 0x000fe20000000000 */
[C---:B------:R-:W-:Y:S01]  /*a570*/  IMAD R218, R3.reuse, R218, R239 ;  /* 0x000000da03da7224 */ /* 0x040fe200078e02ef */
[----:B------:R-:W-:Y:S01]  /*a580*/  IABS R240, R213 ;  /* 0x000000d500f07213 */ /* 0x000fe20000000000 */
[----:B------:R-:W-:Y:S01]  /*a590*/  @!P5 IMAD.MOV R180, RZ, RZ, -R180 ;  /* 0x000000ffffb4d224 */ /* 0x000fe200078e0ab4 */
[C---:B------:R-:W-:Y:S01]  /*a5a0*/  ISETP.GT.U32.AND P5, PT, R3.reuse, R186, PT ;  /* 0x000000ba0300720c */ /* 0x040fe20003fa4070 */
[----:B------:R-:W-:Y:S01]  /*a5b0*/  @!P0 IMAD.MOV R181, RZ, RZ, -R181 ;  /* 0x000000ffffb58224 */ /* 0x000fe200078e0ab5 */
[----:B------:R-:W-:Y:S01]  /*a5c0*/  ISETP.GT.U32.AND P0, PT, R3, R231, PT ;  /* 0x000000e70300720c */ /* 0x000fe20003f04070 */
[----:B------:R-:W-:Y:S01]  /*a5d0*/  @!P1 IMAD.MOV R182, RZ, RZ, -R182 ;  /* 0x000000ffffb69224 */ /* 0x000fe200078e0ab6 */
[----:B------:R-:W-:Y:S01]  /*a5e0*/  ISETP.GE.AND P1, PT, R183, RZ, PT ;  /* 0x000000ffb700720c */ /* 0x000fe20003f26270 */
[----:B------:R-:W-:Y:S01]  /*a5f0*/  @!P4 IMAD.IADD R236, R236, 0x1, -R3 ;  /* 0x00000001ececc824 */ /* 0x000fe200078e0a03 */
[----:B------:R-:W-:Y:S01]  /*a600*/  ISETP.GT.U32.AND P4, PT, R3, R218, PT ;  /* 0x000000da0300720c */ /* 0x000fe20003f84070 */
[----:B------:R-:W-:-:S04]  /*a610*/  IMAD.HI.U32 R183, R5, R237, RZ ;  /* 0x000000ed05b77227 */ /* 0x000fc800078e00ff */
[----:B------:R-:W-:Y:S01]  /*a620*/  @!P3 IMAD.IADD R235, R235, 0x1, -R3 ;  /* 0x00000001ebebb824 */ /* 0x000fe200078e0a03 */
[----:B------:R-:W-:Y:S01]  /*a630*/  ISETP.GE.AND P3, PT, R184, RZ, PT ;  /* 0x000000ffb800720c */ /* 0x000fe20003f66270 */
[----:B------:R-:W-:Y:S01]  /*a640*/  IMAD.MOV R183, RZ, RZ, -R183 ;  /* 0x000000ffffb77224 */ /* 0x000fe200078e0ab7 */
[----:B------:R-:W-:Y:S01]  /*a650*/  IABS R184, R190 ;  /* 0x000000be00b87213 */ /* 0x000fe20000000000 */
[--C-:B------:R-:W-:Y:S01]  /*a660*/  @!P6 IMAD.IADD R185, R185, 0x1, -R3.reuse ;  /* 0x00000001b9b9e824 */ /* 0x100fe200078e0a03 */
[----:B------:R-:W-:Y:S01]  /*a670*/  ISETP.GE.AND P6, PT, R232, RZ, PT ;  /* 0x000000ffe800720c */ /* 0x000fe20003fc6270 */
[----:B------:R-:W-:Y:S01]  /*a680*/  @!P5 IMAD.IADD R186, R186, 0x1, -R3 ;  /* 0x00000001babad824 */ /* 0x000fe200078e0a03 */
[----:B------:R-:W-:Y:S01]  /*a690*/  ISETP.GE.AND P5, PT, R233, RZ, PT ;  /* 0x000000ffe900720c */ /* 0x000fe20003fa6270 */
[----:B------:R-:W-:Y:S01]  /*a6a0*/  IMAD R232, R3, R183, R237 ;  /* 0x000000b703e87224 */ /* 0x000fe200078e02ed */
[----:B------:R-:W-:Y:S01]  /*a6b0*/  IABS R237, R188 ;  /* 0x000000bc00ed7213 */ /* 0x000fe20000000000 */
[----:B------:R-:W-:-:S02]  /*a6c0*/  IMAD.MOV.U32 R233, RZ, RZ, R184 ;  /* 0x000000ffffe97224 */ /* 0x000fc400078e00b8 */
[--C-:B------:R-:W-:Y:S01]  /*a6d0*/  @!P0 IMAD.IADD R231, R231, 0x1, -R3.reuse ;  /* 0x00000001e7e78824 */ /* 0x100fe200078e0a03 */
[----:B------:R-:W-:Y:S01]  /*a6e0*/  ISETP.GE.AND P0, PT, R234, RZ, PT ;  /* 0x000000ffea00720c */ /* 0x000fe20003f06270 */
[----:B------:R-:W-:Y:S01]  /*a6f0*/  IMAD.MOV.U32 R183, RZ, RZ, R236 ;  /* 0x000000ffffb77224 */ /* 0x000fe200078e00ec */
[----:B------:R-:W-:Y:S01]  /*a700*/  IABS R236, R195 ;  /* 0x000000c300ec7213 */ /* 0x000fe20000000000 */
[----:B------:R-:W-:Y:S01]  /*a710*/  @!P4 IMAD.IADD R218, R218, 0x1, -R3 ;  /* 0x00000001dadac824 */ /* 0x000fe200078e0a03 */
[----:B------:R-:W-:Y:S01]  /*a720*/  ISETP.GT.U32.AND P4, PT, R3, R232, PT ;  /* 0x000000e80300720c */ /* 0x000fe20003f84070 */
[----:B------:R-:W-:-:S04]  /*a730*/  IMAD.HI.U32 R234, R5, R233, RZ ;  /* 0x000000e905ea7227 */ /* 0x000fc800078e00ff */
[----:B------:R-:W-:Y:S01]  /*a740*/  IMAD.MOV.U32 R184, RZ, RZ, R235 ;  /* 0x000000ffffb87224 */ /* 0x000fe200078e00eb */
[----:B------:R-:W-:Y:S01]  /*a750*/  IABS R235, R189 ;  /* 0x000000bd00eb7213 */ /* 0x000fe20000000000 */
[----:B------:R-:W-:Y:S01]  /*a760*/  @!P2 IMAD.MOV R183, RZ, RZ, -R183 ;  /* 0x000000ffffb7a224 */ /* 0x000fe200078e0ab7 */
[C---:B------:R-:W-:Y:S01]  /*a770*/  ISETP.GT.U32.AND P2, PT, R3.reuse, R231, PT ;  /* 0x000000e70300720c */ /* 0x040fe20003f44070 */
[----:B------:R-:W-:Y:S02]  /*a780*/  IMAD.MOV R234, RZ, RZ, -R234 ;  /* 0x000000ffffea7224 */ /* 0x000fe400078e0aea */
[----:B------:R-:W-:Y:S01]  /*a790*/  @!P1 IMAD.MOV R184, RZ, RZ, -R184 ;  /* 0x000000ffffb89224 */ /* 0x000fe200078e0ab8 */
[C---:B------:R-:W-:Y:S01]  /*a7a0*/  ISETP.GT.U32.AND P1, PT, R3.reuse, R218, PT ;  /* 0x000000da0300720c */ /* 0x040fe20003f24070 */
[----:B------:R-:W-:Y:S01]  /*a7b0*/  @!P6 IMAD.MOV R186, RZ, RZ, -R186 ;  /* 0x000000ffffbae224 */ /* 0x000fe200078e0aba */
[----:B------:R-:W-:Y:S01]  /*a7c0*/  ISETP.GE.AND P6, PT, R190, RZ, PT ;  /* 0x000000ffbe00720c */ /* 0x000fe20003fc6270 */
[----:B------:R-:W-:Y:S01]  /*a7d0*/  IMAD R190, R3, R234, R233 ;  /* 0x000000ea03be7224 */ /* 0x000fe200078e02e9 */
[----:B------:R-:W-:Y:S01]  /*a7e0*/  IABS R233, R191 ;  /* 0x000000bf00e97213 */ /* 0x000fe20000000000 */
[----:B------:R-:W-:-:S02]  /*a7f0*/  @!P4 IMAD.IADD R232, R232, 0x1, -R3 ;  /* 0x00000001e8e8c824 */ /* 0x000fc400078e0a03 */
[----:B------:R-:W-:Y:S01]  /*a800*/  @!P3 IMAD.MOV R185, RZ, RZ, -R185 ;  /* 0x000000ffffb9b224 */ /* 0x000fe200078e0ab9 */
[----:B------:R-:W-:Y:S01]  /*a810*/  ISETP.GT.U32.AND P4, PT, R3, R190, PT ;  /* 0x000000be0300720c */ /* 0x000fe20003f84070 */
[----:B------:R-:W-:Y:S01]  /*a820*/  @!P2 IMAD.IADD R231, R231, 0x1, -R3 ;  /* 0x00000001e7e7a824 */ /* 0x000fe200078e0a03 */
[----:B------:R-:W-:Y:S01]  /*a830*/  ISETP.GE.AND P3, PT, R187, RZ, PT ;  /* 0x000000ffbb00720c */ /* 0x000fe20003f66270 */
[----:B------:R-:W-:Y:S01]  /*a840*/  IMAD.HI.U32 R234, R5, R235, RZ ;  /* 0x000000eb05ea7227 */ /* 0x000fe200078e00ff */
[----:B------:R-:W-:-:S03]  /*a850*/  ISETP.GE.AND P2, PT, R195, RZ, PT ;  /* 0x000000ffc300720c */ /* 0x000fc60003f46270 */
[----:B------:R-:W-:Y:S01]  /*a860*/  @!P1 IMAD.IADD R218, R218, 0x1, -R3 ;  /* 0x00000001dada9824 */ /* 0x000fe200078e0a03 */
[----:B------:R-:W-:Y:S01]  /*a870*/  ISETP.GE.AND P1, PT, R188, RZ, PT ;  /* 0x000000ffbc00720c */ /* 0x000fe20003f26270 */
[----:B------:R-:W-:Y:S02]  /*a880*/  IMAD.MOV.U32 R187, RZ, RZ, R231 ;  /* 0x000000ffffbb7224 */ /* 0x000fe400078e00e7 */
[----:B------:R-:W-:Y:S01]  /*a890*/  IMAD.MOV.U32 R188, RZ, RZ, R218 ;  /* 0x000000ffffbc7224 */ /* 0x000fe200078e00da */
[----:B------:R-:W-:Y:S01]  /*a8a0*/  IABS R218, R193 ;  /* 0x000000c100da7213 */ /* 0x000fe20000000000 */
[----:B------:R-:W-:Y:S01]  /*a8b0*/  @!P5 IMAD.MOV R187, RZ, RZ, -R187 ;  /* 0x000000ffffbbd224 */ /* 0x000fe200078e0abb */
[----:B------:R-:W-:Y:S01]  /*a8c0*/  ISETP.GT.U32.AND P5, PT, R3, R232, PT ;  /* 0x000000e80300720c */ /* 0x000fe20003fa4070 */
[----:B------:R-:W-:-:S04]  /*a8d0*/  IMAD.HI.U32 R195, R5, R236, RZ ;  /* 0x000000ec05c37227 */ /* 0x000fc800078e00ff */
[----:B------:R-:W-:Y:S02]  /*a8e0*/  @!P4 IMAD.IADD R190, R190, 0x1, -R3 ;  /* 0x00000001bebec824 */ /* 0x000fe400078e0a03 */
[----:B------:R-:W-:Y:S01]  /*a8f0*/  @!P0 IMAD.MOV R188, RZ, RZ, -R188 ;  /* 0x000000ffffbc8224 */ /* 0x000fe200078e0abc */
[----:B------:R-:W-:Y:S01]  /*a900*/  ISETP.GE.AND P0, PT, R189, RZ, PT ;  /* 0x000000ffbd00720c */ /* 0x000fe20003f06270 */
[----:B------:R-:W-:Y:S01]  /*a910*/  IMAD.MOV R195, RZ, RZ, -R195 ;  /* 0x000000ffffc37224 */ /* 0x000fe200078e0ac3 */
[----:B------:R-:W-:Y:S01]  /*a920*/  ISETP.GT.U32.AND P4, PT, R3, R190, PT ;  /* 0x000000be0300720c */ /* 0x000fe20003f84070 */
[----:B------:R-:W-:-:S04]  /*a930*/  IMAD.HI.U32 R189, R5, R237, RZ ;  /* 0x000000ed05bd7227 */ /* 0x000fc800078e00ff */
[C---:B------:R-:W-:Y:S01]  /*a940*/  IMAD R236, R3.reuse, R195, R236 ;  /* 0x000000c303ec7224 */ /* 0x040fe200078e02ec */
[----:B------:R-:W-:Y:S01]  /*a950*/  IABS R195, R192 ;  /* 0x000000c000c37213 */ /* 0x000fe20000000000 */
[----:B------:R-:W-:Y:S02]  /*a960*/  IMAD.MOV R189, RZ, RZ, -R189 ;  /* 0x000000ffffbd7224 */ /* 0x000fe400078e0abd */
[----:B------:R-:W-:Y:S01]  /*a970*/  @!P5 IMAD.IADD R232, R232, 0x1, -R3 ;  /* 0x00000001e8e8d824 */ /* 0x000fe200078e0a03 */
[C---:B------:R-:W-:Y:S01]  /*a980*/  ISETP.GT.U32.AND P5, PT, R3.reuse, R236, PT ;  /* 0x000000ec0300720c */ /* 0x040fe20003fa4070 */
[----:B------:R-:W-:Y:S02]  /*a990*/  IMAD R237, R3, R189, R237 ;  /* 0x000000bd03ed7224 */ /* 0x000fe400078e02ed */
[----:B------:R-:W-:Y:S02]  /*a9a0*/  IMAD.MOV R234, RZ, RZ, -R234 ;  /* 0x000000ffffea7224 */ /* 0x000fe400078e0aea */
[----:B------:R-:W-:-:S04]  /*a9b0*/  IMAD.HI.U32 R189, R5, R195, RZ ;  /* 0x000000c305bd7227 */ /* 0x000fc800078e00ff */
[----:B------:R-:W-:-:S04]  /*a9c0*/  IMAD.HI.U32 R231, R5, R233, RZ ;  /* 0x000000e905e77227 */ /* 0x000fc800078e00ff */
[C---:B------:R-:W-:Y:S02]  /*a9d0*/  IMAD R235, R3.reuse, R234, R235 ;  /* 0x000000ea03eb7224 */ /* 0x040fe400078e02eb */
[----:B------:R-:W-:Y:S02]  /*a9e0*/  IMAD.MOV R234, RZ, RZ, -R189 ;  /* 0x000000ffffea7224 */ /* 0x000fe400078e0abd */
[----:B------:R-:W-:Y:S02]  /*a9f0*/  IMAD.MOV R231, RZ, RZ, -R231 ;  /* 0x000000ffffe77224 */ /* 0x000fe400078e0ae7 */
[----:B------:R-:W-:Y:S02]  /*aa00*/  IMAD.MOV.U32 R189, RZ, RZ, R232 ;  /* 0x000000ffffbd7224 */ /* 0x000fe400078e00e8 */
[----:B------:R-:W-:Y:S01]  /*aa10*/  @!P4 IMAD.IADD R190, R190, 0x1, -R3 ;  /* 0x00000001bebec824 */ /* 0x000fe200078e0a03 */
[C---:B------:R-:W-:Y:S01]  /*aa20*/  ISETP.GT.U32.AND P4, PT, R3.reuse, R237, PT ;  /* 0x000000ed0300720c */ /* 0x040fe20003f84070 */
[----:B------:R-:W-:-:S02]  /*aa30*/  IMAD R233, R3, R231, R233 ;  /* 0x000000e703e97224 */ /* 0x000fc400078e02e9 */
[----:B------:R-:W-:Y:S01]  /*aa40*/  @!P3 IMAD.MOV R189, RZ, RZ, -R189 ;  /* 0x000000ffffbdb224 */ /* 0x000fe200078e0abd */
[C---:B------:R-:W-:Y:S01]  /*aa50*/  ISETP.GT.U32.AND P3, PT, R3.reuse, R235, PT ;  /* 0x000000eb0300720c */ /* 0x040fe20003f64070 */
[----:B------:R-:W-:Y:S02]  /*aa60*/  @!P5 IMAD.IADD R236, R236, 0x1, -R3 ;  /* 0x00000001ececd824 */ /* 0x000fe400078e0a03 */
[----:B------:R-:W-:Y:S01]  /*aa70*/  @!P6 IMAD.MOV R190, RZ, RZ, -R190 ;  /* 0x000000ffffbee224 */ /* 0x000fe200078e0abe */
[C---:B------:R-:W-:Y:S01]  /*aa80*/  ISETP.GT.U32.AND P6, PT, R3.reuse, R233, PT ;  /* 0x000000e90300720c */ /* 0x040fe20003fc4070 */
[C---:B------:R-:W-:Y:S01]  /*aa90*/  IMAD R195, R3.reuse, R234, R195 ;  /* 0x000000ea03c37224 */ /* 0x040fe200078e02c3 */
[----:B------:R-:W-:Y:S01]  /*aaa0*/  ISETP.GT.U32.AND P5, PT, R3, R236, PT ;  /* 0x000000ec0300720c */ /* 0x000fe20003fa4070 */
[----:B------:R-:W-:Y:S01]  /*aab0*/  IMAD.HI.U32 R231, R5, R218, RZ ;  /* 0x000000da05e77227 */ /* 0x000fe200078e00ff */
[----:B------:R-:W-:-:S03]  /*aac0*/  IABS R234, R197 ;  /* 0x000000c500ea7213 */ /* 0x000fc60000000000 */
[--C-:B------:R-:W-:Y:S01]  /*aad0*/  @!P4 IMAD.IADD R237, R237, 0x1, -R3.reuse ;  /* 0x00000001ededc824 */ /* 0x100fe200078e0a03 */
[----:B------:R-:W-:Y:S01]  /*aae0*/  ISETP.GT.U32.AND P4, PT, R3, R195, PT ;  /* 0x000000c30300720c */ /* 0x000fe20003f84070 */
[----:B------:R-:W-:Y:S02]  /*aaf0*/  @!P3 IMAD.IADD R235, R235, 0x1, -R3 ;  /* 0x00000001ebebb824 */ /* 0x000fe400078e0a03 */
[----:B------:R-:W-:Y:S01]  /*ab00*/  IMAD.MOV R231, RZ, RZ, -R231 ;  /* 0x000000ffffe77224 */ /* 0x000fe200078e0ae7 */
[----:B------:R-:W-:Y:S01]  /*ab10*/  ISETP.GT.U32.AND P3, PT, R3, R237, PT ;  /* 0x000000ed0300720c */ /* 0x000fe20003f64070 */
[--C-:B------:R-:W-:Y:S01]  /*ab20*/  @!P6 IMAD.IADD R233, R233, 0x1, -R3.reuse ;  /* 0x00000001e9e9e824 */ /* 0x100fe200078e0a03 */
[----:B------:R-:W-:Y:S01]  /*ab30*/  ISETP.GT.U32.AND P6, PT, R3, R235, PT ;  /* 0x000000eb0300720c */ /* 0x000fe20003fc4070 */
[--C-:B------:R-:W-:Y:S01]  /*ab40*/  @!P5 IMAD.IADD R236, R236, 0x1, -R3.reuse ;  /* 0x00000001ececd824 */ /* 0x100fe200078e0a03 */
[----:B------:R-:W-:Y:S01]  /*ab50*/  ISETP.GE.AND P5, PT, R191, RZ, PT ;  /* 0x000000ffbf00720c */ /* 0x000fe20003fa6270 */
[----:B------:R-:W-:Y:S01]  /*ab60*/  IMAD R232, R3, R231, R218 ;  /* 0x000000e703e87224 */ /* 0x000fe200078e02da */
[----:B------:R-:W-:Y:S01]  /*ab70*/  IABS R231, R194 ;  /* 0x000000c200e77213 */ /* 0x000fe20000000000 */
[----:B------:R-:W-:Y:S01]  /*ab80*/  IMAD.MOV.U32 R191, RZ, RZ, R236 ;  /* 0x000000ffffbf7224 */ /* 0x000fe200078e00ec */
[----:B------:R-:W-:Y:S01]  /*ab90*/  IABS R218, R205 ;  /* 0x000000cd00da7213 */ /* 0x000fe20000000000 */
[----:B------:R-:W-:Y:S01]  /*aba0*/  @!P4 IMAD.IADD R195, R195, 0x1, -R3 ;  /* 0x00000001c3c3c824 */ /* 0x000fe200078e0a03 */
[----:B------:R-:W-:Y:S01]  /*abb0*/  ISETP.GT.U32.AND P4, PT, R3, R233, PT ;  /* 0x000000e90300720c */ /* 0x000fe20003f84070 */
[----:B------:R-:W-:-:S02]  /*abc0*/  @!P2 IMAD.MOV R191, RZ, RZ, -R191 ;  /* 0x000000ffffbfa224 */ /* 0x000fc400078e0abf */
[--C-:B------:R-:W-:Y:S01]  /*abd0*/  @!P3 IMAD.IADD R237, R237, 0x1, -R3.reuse ;  /* 0x00000001ededb824 */ /* 0x100fe200078e0a03 */
[----:B------:R-:W-:Y:S01]  /*abe0*/  ISETP.GT.U32.AND P3, PT, R3, R232, PT ;  /* 0x000000e80300720c */ /* 0x000fe20003f64070 */
[----:B------:R-:W-:Y:S01]  /*abf0*/  @!P6 IMAD.IADD R235, R235, 0x1, -R3 ;  /* 0x00000001ebebe824 */ /* 0x000fe200078e0a03 */
[----:B------:R-:W-:Y:S01]  /*ac00*/  ISETP.GT.U32.AND P2, PT, R3, R195, PT ;  /* 0x000000c30300720c */ /* 0x000fe20003f44070 */
[----:B------:R-:W-:Y:S01]  /*ac10*/  IMAD.MOV.U32 R236, RZ, RZ, R238 ;  /* 0x000000ffffec7224 */ /* 0x000fe200078e00ee */
[----:B------:R-:W-:Y:S01]  /*ac20*/  ISETP.GE.AND P6, PT, R192, RZ, PT ;  /* 0x000000ffc000720c */ /* 0x000fe20003fc6270 */
[----:B------:R-:W-:-:S04]  /*ac30*/  IMAD.HI.U32 R238, R5, R231, RZ ;  /* 0x000000e705ee7227 */ /* 0x000fc800078e00ff */
[----:B------:R-:W-:-:S04]  /*ac40*/  IMAD.HI.U32 R192, R5, R218, RZ ;  /* 0x000000da05c07227 */ /* 0x000fc800078e00ff */
[----:B------:R-:W-:Y:S02]  /*ac50*/  IMAD.MOV R238, RZ, RZ, -R238 ;  /* 0x000000ffffee7224 */ /* 0x000fe400078e0aee */
[----:B------:R-:W-:Y:S02]  /*ac60*/  IMAD.MOV R192, RZ, RZ, -R192 ;  /* 0x000000ffffc07224 */ /* 0x000fe400078e0ac0 */
[----:B------:R-:W-:Y:S02]  /*ac70*/  IMAD R231, R3, R238, R231 ;  /* 0x000000ee03e77224 */ /* 0x000fe400078e02e7 */
[----:B------:R-:W-:-:S04]  /*ac80*/  IMAD.HI.U32 R239, R5, R234, RZ ;  /* 0x000000ea05ef7227 */ /* 0x000fc800078e00ff */
[----:B------:R-:W-:Y:S02]  /*ac90*/  IMAD R218, R3, R192, R218 ;  /* 0x000000c003da7224 */ /* 0x000fe400078e02da */
[----:B------:R-:W-:Y:S01]  /*aca0*/  @!P3 IMAD.IADD R232, R232, 0x1, -R3 ;  /* 0x00000001e8e8b824 */ /* 0x000fe200078e0a03 */
[----:B------:R-:W-:Y:S01]  /*acb0*/  ISETP.GE.AND P3, PT, R194, RZ, PT ;  /* 0x000000ffc200720c */ /* 0x000fe20003f66270 */
[----:B------:R-:W-:Y:S01]  /*acc0*/  IMAD.MOV.U32 R192, RZ, RZ, R237 ;  /* 0x000000ffffc07224 */ /* 0x000fe200078e00ed */
[----:B------:R-:W-:Y:S01]  /*acd0*/  IABS R194, R198 ;  /* 0x000000c600c27213 */ /* 0x000fe20000000000 */
[--C-:B------:R-:W-:Y:S01]  /*ace0*/  @!P2 IMAD.IADD R195, R195, 0x1, -R3.reuse ;  /* 0x00000001c3c3a824 */ /* 0x100fe200078e0a03 */
[----:B------:R-:W-:Y:S01]  /*acf0*/  ISETP.GE.AND P2, PT, R193, RZ, PT ;  /* 0x000000ffc100720c */ /* 0x000fe20003f46270 */
[----:B------:R-:W-:Y:S01]  /*ad00*/  @!P4 IMAD.IADD R233, R233, 0x1, -R3 ;  /* 0x00000001e9e9c824 */ /* 0x000fe200078e0a03 */
[C---:B------:R-:W-:Y:S01]  /*ad10*/  ISETP.GT.U32.AND P4, PT, R3.reuse, R231, PT ;  /* 0x000000e70300720c */ /* 0x040fe20003f84070 */
[----:B------:R-:W-:Y:S01]  /*ad20*/  IMAD.MOV R193, RZ, RZ, -R239 ;  /* 0x000000ffffc17224 */ /* 0x000fe200078e0aef */
[----:B------:R-:W-:Y:S01]  /*ad30*/  IABS R237, R199 ;  /* 0x000000c700ed7213 */ /* 0x000fe20000000000 */
[----:B------:R-:W-:Y:S01]  /*ad40*/  @!P1 IMAD.MOV R192, RZ, RZ, -R192 ;  /* 0x000000ffffc09224 */ /* 0x000fe200078e0ac0 */
[----:B------:R-:W-:Y:S01]  /*ad50*/  ISETP.GT.U32.AND P1, PT, R3, R232, PT ;  /* 0x000000e80300720c */ /* 0x000fe20003f24070 */
[----:B------:R-:W-:Y:S01]  /*ad60*/  IMAD.HI.U32 R238, R5, R236, RZ ;  /* 0x000000ec05ee7227 */ /* 0x000fe200078e00ff */
[----:B------:R-:W-:-:S03]  /*ad70*/  IABS R239, R211 ;  /* 0x000000d300ef7213 */ /* 0x000fc60000000000 */
[C---:B------:R-:W-:Y:S02]  /*ad80*/  IMAD R234, R3.reuse, R193, R234 ;  /* 0x000000c103ea7224 */ /* 0x040fe400078e02ea */
[----:B------:R-:W-:Y:S02]  /*ad90*/  IMAD.MOV.U32 R193, RZ, RZ, R235 ;  /* 0x000000ffffc17224 */ /* 0x000fe400078e00eb */
[----:B------:R-:W-:Y:S02]  /*ada0*/  IMAD.MOV R238, RZ, RZ, -R238 ;  /* 0x000000ffffee7224 */ /* 0x000fe400078e0aee */
[----:B------:R-:W-:Y:S02]  /*adb0*/  IMAD.MOV.U32 R235, RZ, RZ, R194 ;  /* 0x000000ffffeb7224 */ /* 0x000fe400078e00c2 */
[----:B------:R-:W-:Y:S02]  /*adc0*/  IMAD.MOV.U32 R194, RZ, RZ, R233 ;  /* 0x000000ffffc27224 */ /* 0x000fe400078e00e9 */
[----:B------:R-:W-:-:S02]  /*add0*/  IMAD R236, R3, R238, R236 ;  /* 0x000000ee03ec7224 */ /* 0x000fc400078e02ec */
[----:B------:R-:W-:Y:S01]  /*ade0*/  @!P5 IMAD.MOV R194, RZ, RZ, -R194 ;  /* 0x000000ffffc2d224 */ /* 0x000fe200078e0ac2 */
[----:B------:R-:W-:Y:S01]  /*adf0*/  ISETP.GT.U32.AND P5, PT, R3, R234, PT ;  /* 0x000000ea0300720c */ /* 0x000fe20003fa4070 */
[--C-:B------:R-:W-:Y:S01]  /*ae00*/  @!P4 IMAD.IADD R231, R231, 0x1, -R3.reuse ;  /* 0x00000001e7e7c824 */ /* 0x100fe200078e0a03 */
[C---:B------:R-:W-:Y:S01]  /*ae10*/  ISETP.GT.U32.AND P4, PT, R3.reuse, R236, PT ;  /* 0x000000ec0300720c */ /* 0x040fe20003f84070 */
[----:B------:R-:W-:Y:S01]  /*ae20*/  @!P1 IMAD.IADD R232, R232, 0x1, -R3 ;  /* 0x00000001e8e89824 */ /* 0x000fe200078e0a03 */
[C---:B------:R-:W-:Y:S01]  /*ae30*/  ISETP.GT.U32.AND P1, PT, R3.reuse, R218, PT ;  /* 0x000000da0300720c */ /* 0x040fe20003f24070 */
[----:B------:R-:W-:Y:S01]  /*ae40*/  @!P0 IMAD.MOV R193, RZ, RZ, -R193 ;  /* 0x000000ffffc18224 */ /* 0x000fe200078e0ac1 */
[----:B------:R-:W-:Y:S01]  /*ae50*/  ISETP.GT.U32.AND P0, PT, R3, R231, PT ;  /* 0x000000e70300720c */ /* 0x000fe20003f04070 */
[----:B------:R-:W-:-:S04]  /*ae60*/  IMAD.HI.U32 R233, R5, R235, RZ ;  /* 0x000000eb05e97227 */ /* 0x000fc800078e00ff */
[----:B------:R-:W-:Y:S02]  /*ae70*/  IMAD.MOV R233, RZ, RZ, -R233 ;  /* 0x000000ffffe97224 */ /* 0x000fe400078e0ae9 */
[--C-:B------:R-:W-:Y:S02]  /*ae80*/  @!P5 IMAD.IADD R234, R234, 0x1, -R3.reuse ;  /* 0x00000001eaead824 */ /* 0x100fe400078e0a03 */
[--C-:B------:R-:W-:Y:S01]  /*ae90*/  @!P4 IMAD.IADD R236, R236, 0x1, -R3.reuse ;  /* 0x00000001ececc824 */ /* 0x100fe200078e0a03 */
[----:B------:R-:W-:Y:S01]  /*aea0*/  ISETP.GE.AND P4, PT, R205, RZ, PT ;  /* 0x000000ffcd00720c */ /* 0x000fe20003f86270 */
[----:B------:R-:W-:Y:S01]  /*aeb0*/  @!P1 IMAD.IADD R218, R218, 0x1, -R3 ;  /* 0x00000001dada9824 */ /* 0x000fe200078e0a03 */
[C---:B------:R-:W-:Y:S01]  /*aec0*/  ISETP.GT.U32.AND P1, PT, R3.reuse, R234, PT ;  /* 0x000000ea0300720c */ /* 0x040fe20003f24070 */
[----:B------:R-:W-:Y:S01]  /*aed0*/  @!P6 IMAD.MOV R195, RZ, RZ, -R195 ;  /* 0x000000ffffc3e224 */ /* 0x000fe200078e0ac3 */
[----:B------:R-:W-:Y:S01]  /*aee0*/  ISETP.GE.AND P6, PT, R196, RZ, PT ;  /* 0x000000ffc400720c */ /* 0x000fe20003fc6270 */
[C---:B------:R-:W-:Y:S01]  /*aef0*/  IMAD R205, R3.reuse, R233, R235 ;  /* 0x000000e903cd7224 */ /* 0x040fe200078e02eb */
[----:B------:R-:W-:Y:S01]  /*af00*/  ISETP.GT.U32.AND P5, PT, R3, R236, PT ;  /* 0x000000ec0300720c */ /* 0x000fe20003fa4070 */
[----:B------:R-:W-:Y:S01]  /*af10*/  IMAD.HI.U32 R235, R5, R237, RZ ;  /* 0x000000ed05eb7227 */ /* 0x000fe200078e00ff */
[----:B------:R-:W-:-:S03]  /*af20*/  IABS R233, R200 ;  /* 0x000000c800e97213 */ /* 0x000fc60000000000 */
[----:B------:R-:W-:Y:S01]  /*af30*/  IMAD.MOV.U32 R196, RZ, RZ, R232 ;  /* 0x000000ffffc47224 */ /* 0x000fe200078e00e8 */
[----:B------:R-:W-:Y:S01]  /*af40*/  IABS R232, R201 ;  /* 0x000000c900e87213 */ /* 0x000fe20000000000 */
[----:B------:R-:W-:Y:S01]  /*af50*/  @!P0 IMAD.IADD R231, R231, 0x1, -R3 ;  /* 0x00000001e7e78824 */ /* 0x000fe200078e0a03 */
[----:B------:R-:W-:Y:S01]  /*af60*/  ISETP.GE.AND P0, PT, R197, RZ, PT ;  /* 0x000000ffc500720c */ /* 0x000fe20003f06270 */
[----:B------:R-:W-:Y:S02]  /*af70*/  IMAD.MOV R235, RZ, RZ, -R235 ;  /* 0x000000ffffeb7224 */ /* 0x000fe400078e0aeb */
[----:B------:R-:W-:Y:S01]  /*af80*/  @!P2 IMAD.MOV R196, RZ, RZ, -R196 ;  /* 0x000000ffffc4a224 */ /* 0x000fe200078e0ac4 */
[C---:B------:R-:W-:Y:S01]  /*af90*/  ISETP.GT.U32.AND P2, PT, R3.reuse, R218, PT ;  /* 0x000000da0300720c */ /* 0x040fe20003f44070 */
[----:B------:R-:W-:Y:S02]  /*afa0*/  IMAD.MOV.U32 R197, RZ, RZ, R231 ;  /* 0x000000ffffc57224 */ /* 0x000fe400078e00e7 */
[----:B------:R-:W-:Y:S01]  /*afb0*/  IMAD R231, R3, R235, R237 ;  /* 0x000000eb03e77224 */ /* 0x000fe200078e02ed */
[----:B------:R-:W-:Y:S01]  /*afc0*/  IABS R235, R202 ;  /* 0x000000ca00eb7213 */ /* 0x000fe20000000000 */
[----:B------:R-:W-:-:S02]  /*afd0*/  @!P1 IMAD.IADD R234, R234, 0x1, -R3 ;  /* 0x00000001eaea9824 */ /* 0x000fc400078e0a03 */
[----:B------:R-:W-:Y:S01]  /*afe0*/  @!P3 IMAD.MOV R197, RZ, RZ, -R197 ;  /* 0x000000ffffc5b224 */ /* 0x000fe200078e0ac5 */
[----:B------:R-:W-:Y:S01]  /*aff0*/  ISETP.GT.U32.AND P1, PT, R3, R231, PT ;  /* 0x000000e70300720c */ /* 0x000fe20003f24070 */
[----:B------:R-:W-:Y:S01]  /*b000*/  IMAD.HI.U32 R237, R5, R233, RZ ;  /* 0x000000e905ed7227 */ /* 0x000fe200078e00ff */
[----:B------:R-:W-:-:S03]  /*b010*/  ISETP.GT.U32.AND P3, PT, R3, R205, PT ;  /* 0x000000cd0300720c */ /* 0x000fc60003f64070 */
[--C-:B------:R-:W-:Y:S01]  /*b020*/  @!P2 IMAD.IADD R218, R218, 0x1, -R3.reuse ;  /* 0x00000001dadaa824 */ /* 0x100fe200078e0a03 */
[----:B------:R-:W-:Y:S01]  /*b030*/  ISETP.GE.AND P2, PT, R199, RZ, PT ;  /* 0x000000ffc700720c */ /* 0x000fe20003f46270 */
[----:B------:R-:W-:Y:S01]  /*b040*/  @!P5 IMAD.IADD R236, R236, 0x1, -R3 ;  /* 0x00000001ececd824 */ /* 0x000fe200078e0a03 */
[----:B------:R-:W-:Y:S01]  /*b050*/  ISETP.GE.AND P5, PT, R198, RZ, PT ;  /* 0x000000ffc600720c */ /* 0x000fe20003fa6270 */
[----:B------:R-:W-:Y:S01]  /*b060*/  IMAD.MOV R199, RZ, RZ, -R237 ;  /* 0x000000ffffc77224 */ /* 0x000fe200078e0aed */
[----:B------:R-:W-:Y:S01]  /*b070*/  IABS R237, R217 ;  /* 0x000000d900ed7213 */ /* 0x000fe20000000000 */
[----:B------:R-:W-:-:S04]  /*b080*/  IMAD.HI.U32 R198, R5, R232, RZ ;  /* 0x000000e805c67227 */ /* 0x000fc800078e00ff */
[----:B------:R-:W-:Y:S02]  /*b090*/  IMAD R233, R3, R199, R233 ;  /* 0x000000c703e97224 */ /* 0x000fe400078e02e9 */
[----:B------:R-:W-:Y:S02]  /*b0a0*/  IMAD.MOV R198, RZ, RZ, -R198 ;  /* 0x000000ffffc67224 */ /* 0x000fe400078e0ac6 */
[--C-:B------:R-:W-:Y:S02]  /*b0b0*/  @!P1 IMAD.IADD R231, R231, 0x1, -R3.reuse ;  /* 0x00000001e7e79824 */ /* 0x100fe400078e0a03 */
[----:B------:R-:W-:Y:S01]  /*b0c0*/  IMAD.MOV.U32 R199, RZ, RZ, R234 ;  /* 0x000000ffffc77224 */ /* 0x000fe200078e00ea */
[----:B------:R-:W-:Y:S01]  /*b0d0*/  IABS R234, R203 ;  /* 0x000000cb00ea7213 */ /* 0x000fe20000000000 */
[----:B------:R-:W-:Y:S01]  /*b0e0*/  @!P3 IMAD.IADD R205, R205, 0x1, -R3 ;  /* 0x00000001cdcdb824 */ /* 0x000fe200078e0a03 */
[----:B------:R-:W-:Y:S01]  /*b0f0*/  ISETP.GE.AND P3, PT, R200, RZ, PT ;  /* 0x000000ffc800720c */ /* 0x000fe20003f66270 */
[----:B------:R-:W-:-:S02]  /*b100*/  IMAD R232, R3, R198, R232 ;  /* 0x000000c603e87224 */ /* 0x000fc400078e02e8 */
[----:B------:R-:W-:Y:S01]  /*b110*/  @!P0 IMAD.MOV R199, RZ, RZ, -R199 ;  /* 0x000000ffffc78224 */ /* 0x000fe200078e0ac7 */
[C---:B------:R-:W-:Y:S01]  /*b120*/  ISETP.GT.U32.AND P0, PT, R3.reuse, R231, PT ;  /* 0x000000e70300720c */ /* 0x040fe20003f04070 */
[----:B------:R-:W-:Y:S01]  /*b130*/  IMAD.MOV.U32 R198, RZ, RZ, R236 ;  /* 0x000000ffffc67224 */ /* 0x000fe200078e00ec */
[----:B------:R-:W-:Y:S01]  /*b140*/  ISETP.GT.U32.AND P1, PT, R3, R205, PT ;  /* 0x000000cd0300720c */ /* 0x000fe20003f24070 */
[----:B------:R-:W-:-:S04]  /*b150*/  IMAD.HI.U32 R236, R5, R235, RZ ;  /* 0x000000eb05ec7227 */ /* 0x000fc800078e00ff */
[----:B------:R-:W-:Y:S02]  /*b160*/  IMAD.MOV.U32 R200, RZ, RZ, R218 ;  /* 0x000000ffffc87224 */ /* 0x000fe400078e00da */
[----:B------:R-:W-:Y:S02]  /*b170*/  IMAD.MOV R236, RZ, RZ, -R236 ;  /* 0x000000ffffec7224 */ /* 0x000fe400078e0aec */
[----:B------:R-:W-:Y:S01]  /*b180*/  @!P4 IMAD.MOV R200, RZ, RZ, -R200 ;  /* 0x000000ffffc8c224 */ /* 0x000fe200078e0ac8 */
[C---:B------:R-:W-:Y:S01]  /*b190*/  ISETP.GT.U32.AND P4, PT, R3.reuse, R232, PT ;  /* 0x000000e80300720c */ /* 0x040fe20003f84070 */
        /* <DEDUP_REMOVED lines=8> */
[----:B------:R-:W-:-:S03]  /*b220*/  ISETP.GE.AND P1, PT, R201, RZ, PT ;  /* 0x000000ffc900720c */ /* 0x000fc60003f26270 */
[----:B------:R-:W-:Y:S02]  /*b230*/  IMAD.MOV.U32 R201, RZ, RZ, R205 ;  /* 0x000000ffffc97224 */ /* 0x000fe400078e00cd */
[--C-:B------:R-:W-:Y:S02]  /*b240*/  @!P4 IMAD.IADD R232, R232, 0x1, -R3.reuse ;  /* 0x00000001e8e8c824 */ /* 0x100fe400078e0a03 */
[----:B------:R-:W-:Y:S01]  /*b250*/  @!P6 IMAD.IADD R233, R233, 0x1, -R3 ;  /* 0x00000001e9e9e824 */ /* 0x000fe200078e0a03 */
[----:B------:R-:W-:Y:S01]  /*b260*/  ISETP.GE.AND P6, PT, R202, RZ, PT ;  /* 0x000000ffca00720c */ /* 0x000fe20003fc6270 */
[----:B------:R-:W-:Y:S01]  /*b270*/  @!P5 IMAD.MOV R201, RZ, RZ, -R201 ;  /* 0x000000ffffc9d224 */ /* 0x000fe200078e0ac9 */
[----:B------:R-:W-:Y:S01]  /*b280*/  IABS R202, R206 ;  /* 0x000000ce00ca7213 */ /* 0x000fe20000000000 */
[----:B------:R-:W-:Y:S01]  /*b290*/  IMAD.MOV R236, RZ, RZ, -R236 ;  /* 0x000000ffffec7224 */ /* 0x000fe200078e0aec */
[----:B------:R-:W-:Y:S01]  /*b2a0*/  ISETP.GT.U32.AND P5, PT, R3, R232, PT ;  /* 0x000000e80300720c */ /* 0x000fe20003fa4070 */
[----:B------:R-:W-:Y:S01]  /*b2b0*/  IMAD.HI.U32 R238, R5, R235, RZ ;  /* 0x000000eb05ee7227 */ /* 0x000fe200078e00ff */
[----:B------:R-:W-:-:S03]  /*b2c0*/  ISETP.GT.U32.AND P4, PT, R3, R233, PT ;  /* 0x000000e90300720c */ /* 0x000fc60003f84070 */
[----:B------:R-:W-:Y:S02]  /*b2d0*/  @!P0 IMAD.IADD R218, R218, 0x1, -R3 ;  /* 0x00000001dada8824 */ /* 0x000fe400078e0a03 */
[----:B------:R-:W-:Y:S02]  /*b2e0*/  IMAD.MOV.U32 R205, RZ, RZ, R202 ;  /* 0x000000ffffcd7224 */ /* 0x000fe400078e00ca */
[C---:B------:R-:W-:Y:S01]  /*b2f0*/  IMAD R234, R3.reuse, R236, R234 ;  /* 0x000000ec03ea7224 */ /* 0x040fe200078e02ea */
[C---:B------:R-:W-:Y:S01]  /*b300*/  ISETP.GT.U32.AND P0, PT, R3.reuse, R218, PT ;  /* 0x000000da0300720c */ /* 0x040fe20003f04070 */
[----:B------:R-:W-:Y:S02]  /*b310*/  IMAD.MOV R238, RZ, RZ, -R238 ;  /* 0x000000ffffee7224 */ /* 0x000fe400078e0aee */
[----:B------:R-:W-:Y:S02]  /*b320*/  IMAD.MOV.U32 R202, RZ, RZ, R231 ;  /* 0x000000ffffca7224 */ /* 0x000fe400078e00e7 */
[C---:B------:R-:W-:Y:S01]  /*b330*/  IMAD R235, R3.reuse, R238, R235 ;  /* 0x000000ee03eb7224 */ /* 0x040fe200078e02eb */
[----:B------:R-:W-:Y:S01]  /*b340*/  IABS R238, R225 ;  /* 0x000000e100ee7213 */ /* 0x000fe20000000000 */
[----:B------:R-:W-:Y:S01]  /*b350*/  @!P2 IMAD.MOV R202, RZ, RZ, -R202 ;  /* 0x000000ffffcaa224 */ /* 0x000fe200078e0aca */
[C---:B------:R-:W-:Y:S01]  /*b360*/  ISETP.GT.U32.AND P2, PT, R3.reuse, R234, PT ;  /* 0x000000ea0300720c */ /* 0x040fe20003f44070 */
[----:B------:R-:W-:Y:S01]  /*b370*/  @!P5 IMAD.IADD R232, R232, 0x1, -R3 ;  /* 0x00000001e8e8d824 */ /* 0x000fe200078e0a03 */
[----:B------:R-:W-:Y:S01]  /*b380*/  ISETP.GT.U32.AND P5, PT, R3, R235, PT ;  /* 0x000000eb0300720c */ /* 0x000fe20003fa4070 */
[----:B------:R-:W-:-:S04]  /*b390*/  IMAD.HI.U32 R236, R5, R205, RZ ;  /* 0x000000cd05ec7227 */ /* 0x000fc800078e00ff */
[----:B------:R-:W-:Y:S01]  /*b3a0*/  @!P4 IMAD.IADD R233, R233, 0x1, -R3 ;  /* 0x00000001e9e9c824 */ /* 0x000fe200078e0a03 */
[----:B------:R-:W-:Y:S01]  /*b3b0*/  ISETP.GE.AND P4, PT, R203, RZ, PT ;  /* 0x000000ffcb00720c */ /* 0x000fe20003f86270 */
[----:B------:R-:W-:Y:S02]  /*b3c0*/  IMAD.MOV R236, RZ, RZ, -R236 ;  /* 0x000000ffffec7224 */ /* 0x000fe400078e0aec */
[----:B------:R-:W-:-:S04]  /*b3d0*/  IMAD.HI.U32 R203, R5, R237, RZ ;  /* 0x000000ed05cb7227 */ /* 0x000fc800078e00ff */
[----:B------:R-:W-:Y:S01]  /*b3e0*/  @!P0 IMAD.IADD R218, R218, 0x1, -R3 ;  /* 0x00000001dada8824 */ /* 0x000fe200078e0a03 */
[----:B------:R-:W-:Y:S01]  /*b3f0*/  ISETP.GE.AND P0, PT, R204, RZ, PT ;  /* 0x000000ffcc00720c */ /* 0x000fe20003f06270 */
[C---:B------:R-:W-:Y:S01]  /*b400*/  IMAD R231, R3.reuse, R236, R205 ;  /* 0x000000ec03e77224 */ /* 0x040fe200078e02cd */
[----:B------:R-:W-:Y:S01]  /*b410*/  IABS R236, R207 ;  /* 0x000000cf00ec7213 */ /* 0x000fe20000000000 */
[----:B------:R-:W-:Y:S02]  /*b420*/  IMAD.MOV R204, RZ, RZ, -R203 ;  /* 0x000000ffffcc7224 */ /* 0x000fe400078e0acb */
[----:B------:R-:W-:Y:S01]  /*b430*/  @!P2 IMAD.IADD R234, R234, 0x1, -R3 ;  /* 0x00000001eaeaa824 */ /* 0x000fe200078e0a03 */
[C---:B------:R-:W-:Y:S01]  /*b440*/  ISETP.GT.U32.AND P2, PT, R3.reuse, R231, PT ;  /* 0x000000e70300720c */ /* 0x040fe20003f44070 */
[----:B------:R-:W-:Y:S02]  /*b450*/  IMAD.MOV.U32 R203, RZ, RZ, R233 ;  /* 0x000000ffffcb7224 */ /* 0x000fe400078e00e9 */
[----:B------:R-:W-:Y:S01]  /*b460*/  IMAD R233, R3, R204, R237 ;  /* 0x000000cc03e97224 */ /* 0x000fe200078e02ed */
[----:B------:R-:W-:Y:S01]  /*b470*/  IABS R237, R216 ;  /* 0x000000d800ed7213 */ /* 0x000fe20000000000 */
[----:B------:R-:W-:Y:S01]  /*b480*/  @!P5 IMAD.IADD R235, R235, 0x1, -R3 ;  /* 0x00000001ebebd824 */ /* 0x000fe200078e0a03 */
[----:B------:R-:W-:Y:S01]  /*b490*/  ISETP.GT.U32.AND P5, PT, R3, R234, PT ;  /* 0x000000ea0300720c */ /* 0x000fe20003fa4070 */
[----:B------:R-:W-:-:S02]  /*b4a0*/  IMAD.MOV.U32 R204, RZ, RZ, R232 ;  /* 0x000000ffffcc7224 */ /* 0x000fc400078e00e8 */
[----:B------:R-:W-:-:S04]  /*b4b0*/  IMAD.HI.U32 R205, R5, R236, RZ ;  /* 0x000000ec05cd7227 */ /* 0x000fc800078e00ff */
[----:B------:R-:W-:Y:S01]  /*b4c0*/  @!P1 IMAD.MOV R204, RZ, RZ, -R204 ;  /* 0x000000ffffcc9224 */ /* 0x000fe200078e0acc */
[C---:B------:R-:W-:Y:S01]  /*b4d0*/  ISETP.GT.U32.AND P1, PT, R3.reuse, R233, PT ;  /* 0x000000e90300720c */ /* 0x040fe20003f24070 */
[----:B------:R-:W-:Y:S02]  /*b4e0*/  IMAD.MOV R232, RZ, RZ, -R205 ;  /* 0x000000ffffe87224 */ /* 0x000fe400078e0acd */
[----:B------:R-:W-:Y:S02]  /*b4f0*/  IMAD.MOV.U32 R205, RZ, RZ, R218 ;  /* 0x000000ffffcd7224 */ /* 0x000fe400078e00da */
[----:B------:R-:W-:Y:S01]  /*b500*/  @!P3 IMAD.MOV R203, RZ, RZ, -R203 ;  /* 0x000000ffffcbb224 */ /* 0x000fe200078e0acb */
[C---:B------:R-:W-:Y:S01]  /*b510*/  ISETP.GT.U32.AND P3, PT, R3.reuse, R235, PT ;  /* 0x000000eb0300720c */ /* 0x040fe20003f64070 */
[----:B------:R-:W-:Y:S01]  /*b520*/  @!P6 IMAD.MOV R205, RZ, RZ, -R205 ;  /* 0x000000ffffcde224 */ /* 0x000fe200078e0acd */
[----:B------:R-:W-:Y:S01]  /*b530*/  ISETP.GE.AND P6, PT, R206, RZ, PT ;  /* 0x000000ffce00720c */ /* 0x000fe20003fc6270 */
[--C-:B------:R-:W-:Y:S01]  /*b540*/  @!P5 IMAD.IADD R234, R234, 0x1, -R3.reuse ;  /* 0x00000001eaead824 */ /* 0x100fe200078e0a03 */
[----:B------:R-:W-:Y:S01]  /*b550*/  IABS R206, R209 ;  /* 0x000000d100ce7213 */ /* 0x000fe20000000000 */
[----:B------:R-:W-:Y:S01]  /*b560*/  IMAD R218, R3, R232, R236 ;  /* 0x000000e803da7224 */ /* 0x000fe200078e02ec */
[----:B------:R-:W-:Y:S01]  /*b570*/  ISETP.GE.AND P5, PT, R217, RZ, PT ;  /* 0x000000ffd900720c */ /* 0x000fe20003fa6270 */
[----:B------:R-:W-:Y:S01]  /*b580*/  @!P1 IMAD.IADD R233, R233, 0x1, -R3 ;  /* 0x00000001e9e99824 */ /* 0x000fe200078e0a03 */
[----:B------:R-:W-:Y:S01]  /*b590*/  IABS R232, R208 ;  /* 0x000000d000e87213 */ /* 0x000fe20000000000 */
[----:B------:R-:W-:Y:S01]  /*b5a0*/  IMAD.MOV.U32 R217, RZ, RZ, R206 ;  /* 0x000000ffffd97224 */ /* 0x000fe200078e00ce */
[----:B------:R-:W-:Y:S01]  /*b5b0*/  ISETP.GE.AND P1, PT, R207, RZ, PT ;  /* 0x000000ffcf00720c */ /* 0x000fe20003f26270 */
[----:B------:R-:W-:-:S02]  /*b5c0*/  IMAD.MOV.U32 R206, RZ, RZ, R234 ;  /* 0x000000ffffce7224 */ /* 0x000fc400078e00ea */
[----:B------:R-:W-:Y:S01]  /*b5d0*/  @!P3 IMAD.IADD R235, R235, 0x1, -R3 ;  /* 0x00000001ebebb824 */ /* 0x000fe200078e0a03 */
[C---:B------:R-:W-:Y:S01]  /*b5e0*/  ISETP.GT.U32.AND P3, PT, R3.reuse, R218, PT ;  /* 0x000000da0300720c */ /* 0x040fe20003f64070 */
[----:B------:R-:W-:Y:S01]  /*b5f0*/  @!P4 IMAD.MOV R206, RZ, RZ, -R206 ;  /* 0x000000ffffcec224 */ /* 0x000fe200078e0ace */
[----:B------:R-:W-:Y:S01]  /*b600*/  ISETP.GT.U32.AND P4, PT, R3, R233, PT ;  /* 0x000000e90300720c */ /* 0x000fe20003f84070 */
[----:B------:R-:W-:-:S04]  /*b610*/  IMAD.HI.U32 R234, R5, R217, RZ ;  /* 0x000000d905ea7227 */ /* 0x000fc800078e00ff */
[----:B------:R-:W-:Y:S02]  /*b620*/  @!P2 IMAD.IADD R231, R231, 0x1, -R3 ;  /* 0x00000001e7e7a824 */ /* 0x000fe400078e0a03 */
[----:B------:R-:W-:Y:S02]  /*b630*/  IMAD.MOV R234, RZ, RZ, -R234 ;  /* 0x000000ffffea7224 */ /* 0x000fe400078e0aea */
[----:B------:R-:W-:Y:S01]  /*b640*/  IMAD.MOV.U32 R207, RZ, RZ, R235 ;  /* 0x000000ffffcf7224 */ /* 0x000fe200078e00eb */
[C---:B------:R-:W-:Y:S01]  /*b650*/  ISETP.GT.U32.AND P2, PT, R3.reuse, R231, PT ;  /* 0x000000e70300720c */ /* 0x040fe20003f44070 */
[----:B------:R-:W-:Y:S02]  /*b660*/  IMAD R217, R3, R234, R217 ;  /* 0x000000ea03d97224 */ /* 0x000fe400078e02d9 */
[--C-:B------:R-:W-:Y:S02]  /*b670*/  @!P3 IMAD.IADD R218, R218, 0x1, -R3.reuse ;  /* 0x00000001dadab824 */ /* 0x100fe400078e0a03 */
[----:B------:R-:W-:Y:S01]  /*b680*/  @!P4 IMAD.IADD R233, R233, 0x1, -R3 ;  /* 0x00000001e9e9c824 */ /* 0x000fe200078e0a03 */
[----:B------:R-:W-:Y:S01]  /*b690*/  ISETP.GT.U32.AND P4, PT, R3, R217, PT ;  /* 0x000000d90300720c */ /* 0x000fe20003f84070 */
[----:B------:R-:W-:Y:S01]  /*b6a0*/  IMAD.HI.U32 R234, R5, R232, RZ ;  /* 0x000000e805ea7227 */ /* 0x000fe200078e00ff */
[----:B------:R-:W-:-:S03]  /*b6b0*/  ISETP.GT.U32.AND P3, PT, R3, R218, PT ;  /* 0x000000da0300720c */ /* 0x000fc60003f64070 */
[----:B------:R-:W-:Y:S02]  /*b6c0*/  IMAD.MOV R234, RZ, RZ, -R234 ;  /* 0x000000ffffea7224 */ /* 0x000fe400078e0aea */
[----:B------:R-:W-:Y:S01]  /*b6d0*/  @!P2 IMAD.IADD R231, R231, 0x1, -R3 ;  /* 0x00000001e7e7a824 */ /* 0x000fe200078e0a03 */
[----:B------:R-:W-:Y:S01]  /*b6e0*/  ISETP.GE.AND P2, PT, R209, RZ, PT ;  /* 0x000000ffd100720c */ /* 0x000fe20003f46270 */
[----:B------:R-:W-:Y:S01]  /*b6f0*/  @!P0 IMAD.MOV R207, RZ, RZ, -R207 ;  /* 0x000000ffffcf8224 */ /* 0x000fe200078e0acf */
[----:B------:R-:W-:Y:S01]  /*b700*/  ISETP.GE.AND P0, PT, R208, RZ, PT ;  /* 0x000000ffd000720c */ /* 0x000fe20003f06270 */
[----:B------:R-:W-:Y:S01]  /*b710*/  IMAD.MOV.U32 R208, RZ, RZ, R231 ;  /* 0x000000ffffd07224 */ /* 0x000fe200078e00e7 */
[----:B------:R-:W-:Y:S01]  /*b720*/  IABS R231, R210 ;  /* 0x000000d200e77213 */ /* 0x000fe20000000000 */
[----:B------:R-:W-:Y:S02]  /*b730*/  IMAD R232, R3, R234, R232 ;  /* 0x000000ea03e87224 */ /* 0x000fe400078e02e8 */
[----:B------:R-:W-:-:S02]  /*b740*/  @!P4 IMAD.IADD R217, R217, 0x1, -R3 ;  /* 0x00000001d9d9c824 */ /* 0x000fc400078e0a03 */
[----:B------:R-:W-:Y:S01]  /*b750*/  @!P3 IMAD.IADD R218, R218, 0x1, -R3 ;  /* 0x00000001dadab824 */ /* 0x000fe200078e0a03 */
[C---:B------:R-:W-:Y:S01]  /*b760*/  ISETP.GT.U32.AND P3, PT, R3.reuse, R232, PT ;  /* 0x000000e80300720c */ /* 0x040fe20003f64070 */
[----:B------:R-:W-:Y:S01]  /*b770*/  IMAD.MOV.U32 R209, RZ, RZ, R233 ;  /* 0x000000ffffd17224 */ /* 0x000fe200078e00e9 */
[----:B------:R-:W-:Y:S01]  /*b780*/  ISETP.GT.U32.AND P4, PT, R3, R217, PT ;  /* 0x000000d90300720c */ /* 0x000fe20003f84070 */
[----:B------:R-:W-:-:S04]  /*b790*/  IMAD.HI.U32 R233, R5, R231, RZ ;  /* 0x000000e705e97227 */ /* 0x000fc800078e00ff */
[----:B------:R-:W-:Y:S02]  /*b7a0*/  IMAD.MOV R233, RZ, RZ, -R233 ;  /* 0x000000ffffe97224 */ /* 0x000fe400078e0ae9 */
[----:B------:R-:W-:Y:S01]  /*b7b0*/  @!P5 IMAD.MOV R209, RZ, RZ, -R209 ;  /* 0x000000ffffd1d224 */ /* 0x000fe200078e0ad1 */
[----:B------:R-:W-:Y:S01]  /*b7c0*/  ISETP.GE.AND P5, PT, R212, RZ, PT ;  /* 0x000000ffd400720c */ /* 0x000fe20003fa6270 */
[----:B------:R-:W-:Y:S01]  /*b7d0*/  IMAD R231, R3, R233, R231 ;  /* 0x000000e903e77224 */ /* 0x000fe200078e02e7 */
[----:B------:R-:W-:Y:S01]  /*b7e0*/  IABS R233, R214 ;  /* 0x000000d600e97213 */ /* 0x000fe20000000000 */
[--C-:B------:R-:W-:Y:S02]  /*b7f0*/  @!P3 IMAD.IADD R232, R232, 0x1, -R3.reuse ;  /* 0x00000001e8e8b824 */ /* 0x100fe400078e0a03 */
[----:B------:R-:W-:Y:S01]  /*b800*/  @!P4 IMAD.IADD R217, R217, 0x1, -R3 ;  /* 0x00000001d9d9c824 */ /* 0x000fe200078e0a03 */
[----:B------:R-:W-:Y:S01]  /*b810*/  ISETP.GT.U32.AND P4, PT, R3, R231, PT ;  /* 0x000000e70300720c */ /* 0x000fe20003f84070 */
[----:B------:R-:W-:Y:S01]  /*b820*/  IMAD.HI.U32 R212, R5, R241, RZ ;  /* 0x000000f105d47227 */ /* 0x000fe200078e00ff */
[----:B------:R-:W-:-:S03]  /*b830*/  ISETP.GT.U32.AND P3, PT, R3, R232, PT ;  /* 0x000000e80300720c */ /* 0x000fc60003f64070 */
[----:B------:R-:W-:Y:S01]  /*b840*/  @!P6 IMAD.MOV R208, RZ, RZ, -R208 ;  /* 0x000000ffffd0e224 */ /* 0x000fe200078e0ad0 */
[----:B------:R-:W-:Y:S01]  /*b850*/  ISETP.GE.AND P6, PT, R210, RZ, PT ;  /* 0x000000ffd200720c */ /* 0x000fe20003fc6270 */
[----:B------:R-:W-:Y:S02]  /*b860*/  IMAD.MOV R212, RZ, RZ, -R212 ;  /* 0x000000ffffd47224 */ /* 0x000fe400078e0ad4 */
[----:B------:R-:W-:Y:S01]  /*b870*/  IMAD.MOV.U32 R210, RZ, RZ, R218 ;  /* 0x000000ffffd27224 */ /* 0x000fe200078e00da */
[----:B------:R-:W-:Y:S01]  /*b880*/  IABS R218, R215 ;  /* 0x000000d700da7213 */ /* 0x000fe20000000000 */
[----:B------:R-:W-:Y:S02]  /*b890*/  IMAD R241, R3, R212, R241 ;  /* 0x000000d403f17224 */ /* 0x000fe400078e02f1 */
[----:B------:R-:W-:Y:S02]  /*b8a0*/  @!P4 IMAD.IADD R231, R231, 0x1, -R3 ;  /* 0x00000001e7e7c824 */ /* 0x000fe400078e0a03 */
[----:B------:R-:W-:Y:S01]  /*b8b0*/  @!P1 IMAD.MOV R210, RZ, RZ, -R210 ;  /* 0x000000ffffd29224 */ /* 0x000fe200078e0ad2 */
[----:B------:R-:W-:Y:S01]  /*b8c0*/  ISETP.GE.AND P1, PT, R211, RZ, PT ;  /* 0x000000ffd300720c */ /* 0x000fe20003f26270 */
[----:B------:R-:W-:Y:S01]  /*b8d0*/  IMAD.HI.U32 R211, R5, R239, RZ ;  /* 0x000000ef05d37227 */ /* 0x000fe200078e00ff */
[----:B------:R-:W-:-:S03]  /*b8e0*/  ISETP.GT.U32.AND P4, PT, R3, R231, PT ;  /* 0x000000e70300720c */ /* 0x000fc60003f84070 */
[----:B------:R-:W-:Y:S01]  /*b8f0*/  @!P3 IMAD.IADD R232, R232, 0x1, -R3 ;  /* 0x00000001e8e8b824 */ /* 0x000fe200078e0a03 */
[----:B------:R-:W-:Y:S01]  /*b900*/  ISETP.GT.U32.AND P3, PT, R3, R241, PT ;  /* 0x000000f10300720c */ /* 0x000fe20003f64070 */
[----:B------:R-:W-:Y:S02]  /*b910*/  IMAD.MOV R211, RZ, RZ, -R211 ;  /* 0x000000ffffd37224 */ /* 0x000fe400078e0ad3 */
[----:B------:R-:W-:-:S04]  /*b920*/  IMAD.HI.U32 R236, R5, R233, RZ ;  /* 0x000000e905ec7227 */ /* 0x000fc800078e00ff */
[C---:B------:R-:W-:Y:S02]  /*b930*/  IMAD R239, R3.reuse, R211, R239 ;  /* 0x000000d303ef7224 */ /* 0x040fe400078e02ef */
[----:B------:R-:W-:Y:S02]  /*b940*/  IMAD.MOV.U32 R211, RZ, RZ, R217 ;  /* 0x000000ffffd37224 */ /* 0x000fe400078e00d9 */
[----:B------:R-:W-:Y:S01]  /*b950*/  IMAD.MOV.U32 R212, RZ, RZ, R232 ;  /* 0x000000ffffd47224 */ /* 0x000fe200078e00e8 */
[----:B------:R-:W-:Y:S01]  /*b960*/  IABS R232, R223 ;  /* 0x000000df00e87213 */ /* 0x000fe20000000000 */
[----:B------:R-:W-:Y:S01]  /*b970*/  @!P2 IMAD.MOV R211, RZ, RZ, -R211 ;  /* 0x000000ffffd3a224 */ /* 0x000fe200078e0ad3 */
[----:B------:R-:W-:Y:S01]  /*b980*/  ISETP.GT.U32.AND P2, PT, R3, R239, PT ;  /* 0x000000ef0300720c */ /* 0x000fe20003f44070 */
[----:B------:R-:W-:Y:S02]  /*b990*/  IMAD.MOV R236, RZ, RZ, -R236 ;  /* 0x000000ffffec7224 */ /* 0x000fe400078e0aec */
[----:B------:R-:W-:-:S02]  /*b9a0*/  @!P3 IMAD.IADD R241, R241, 0x1, -R3 ;  /* 0x00000001f1f1b824 */ /* 0x000fc400078e0a03 */
[----:B------:R-:W-:Y:S02]  /*b9b0*/  @!P4 IMAD.IADD R231, R231, 0x1, -R3 ;  /* 0x00000001e7e7c824 */ /* 0x000fe400078e0a03 */
[----:B------:R-:W-:Y:S01]  /*b9c0*/  @!P0 IMAD.MOV R212, RZ, RZ, -R212 ;  /* 0x000000ffffd48224 */ /* 0x000fe200078e0ad4 */
[----:B------:R-:W-:Y:S01]  /*b9d0*/  ISETP.GE.AND P0, PT, R213, RZ, PT ;  /* 0x000000ffd500720c */ /* 0x000fe20003f06270 */
[C---:B------:R-:W-:Y:S01]  /*b9e0*/  IMAD R217, R3.reuse, R236, R233 ;  /* 0x000000ec03d97224 */ /* 0x040fe200078e02e9 */
[----:B------:R-:W-:Y:S01]  /*b9f0*/  ISETP.GT.U32.AND P3, PT, R3, R241, PT ;  /* 0x000000f10300720c */ /* 0x000fe20003f64070 */
[----:B------:R-:W-:Y:S01]  /*ba00*/  IMAD.MOV.U32 R213, RZ, RZ, R231 ;  /* 0x000000ffffd57224 */ /* 0x000fe200078e00e7 */
[----:B------:R-:W-:Y:S01]  /*ba10*/  IABS R236, R219 ;  /* 0x000000db00ec7213 */ /* 0x000fe20000000000 */
[----:B------:R-:W-:Y:S01]  /*ba20*/  IMAD.HI.U32 R235, R5, R240, RZ ;  /* 0x000000f005eb7227 */ /* 0x000fe200078e00ff */
[----:B------:R-:W-:-:S03]  /*ba30*/  IABS R233, R222 ;  /* 0x000000de00e97213 */ /* 0x000fc60000000000 */
[----:B------:R-:W-:-:S04]  /*ba40*/  IMAD.HI.U32 R234, R5, R218, RZ ;  /* 0x000000da05ea7227 */ /* 0x000fc800078e00ff */
[----:B------:R-:W-:Y:S01]  /*ba50*/  @!P6 IMAD.MOV R213, RZ, RZ, -R213 ;  /* 0x000000ffffd5e224 */ /* 0x000fe200078e0ad5 */
[C---:B------:R-:W-:Y:S01]  /*ba60*/  ISETP.GT.U32.AND P6, PT, R3.reuse, R217, PT ;  /* 0x000000d90300720c */ /* 0x040fe20003fc4070 */
[----:B------:R-:W-:Y:S02]  /*ba70*/  IMAD.MOV R235, RZ, RZ, -R235 ;  /* 0x000000ffffeb7224 */ /* 0x000fe400078e0aeb */
[----:B------:R-:W-:Y:S02]  /*ba80*/  IMAD.MOV R234, RZ, RZ, -R234 ;  /* 0x000000ffffea7224 */ /* 0x000fe400078e0aea */
[----:B------:R-:W-:Y:S01]  /*ba90*/  IMAD R240, R3, R235, R240 ;  /* 0x000000eb03f07224 */ /* 0x000fe200078e02f0 */
[----:B------:R-:W-:Y:S01]  /*baa0*/  IABS R235, R220 ;  /* 0x000000dc00eb7213 */ /* 0x000fe20000000000 */
[--C-:B------:R-:W-:Y:S02]  /*bab0*/  @!P2 IMAD.IADD R239, R239, 0x1, -R3.reuse ;  /* 0x00000001efefa824 */ /* 0x100fe400078e0a03 */
[C---:B------:R-:W-:Y:S01]  /*bac0*/  IMAD R218, R3.reuse, R234, R218 ;  /* 0x000000ea03da7224 */ /* 0x040fe200078e02da */
[----:B------:R-:W-:Y:S01]  /*bad0*/  ISETP.GT.U32.AND P4, PT, R3, R240, PT ;  /* 0x000000f00300720c */ /* 0x000fe20003f84070 */
[----:B------:R-:W-:Y:S01]  /*bae0*/  @!P3 IMAD.IADD R241, R241, 0x1, -R3 ;  /* 0x00000001f1f1b824 */ /* 0x000fe200078e0a03 */
[----:B------:R-:W-:Y:S01]  /*baf0*/  ISETP.GT.U32.AND P2, PT, R3, R239, PT ;  /* 0x000000ef0300720c */ /* 0x000fe20003f44070 */
[----:B------:R-:W-:Y:S01]  /*bb00*/  IMAD.HI.U32 R231, R5, R237, RZ ;  /* 0x000000ed05e77227 */ /* 0x000fe200078e00ff */
[----:B------:R-:W-:-:S02]  /*bb10*/  ISETP.GT.U32.AND P3, PT, R3, R218, PT ;  /* 0x000000da0300720c */ /* 0x000fc40003f64070 */
[----:B------:R-:W-:Y:S01]  /*bb20*/  IABS R234, R221 ;  /* 0x000000dd00ea7213 */ /* 0x000fe20000000000 */
[----:B------:R-:W-:Y:S02]  /*bb30*/  @!P6 IMAD.IADD R217, R217, 0x1, -R3 ;  /* 0x00000001d9d9e824 */ /* 0x000fe400078e0a03 */
[----:B------:R-:W-:Y:S02]  /*bb40*/  IMAD.MOV R231, RZ, RZ, -R231 ;  /* 0x000000ffffe77224 */ /* 0x000fe400078e0ae7 */
[----:B------:R-:W-:Y:S01]  /*bb50*/  IMAD.HI.U32 R242, R5, R233, RZ ;  /* 0x000000e905f27227 */ /* 0x000fe200078e00ff */
[----:B------:R-:W-:-:S03]  /*bb60*/  ISETP.GT.U32.AND P6, PT, R3, R217, PT ;  /* 0x000000d90300720c */ /* 0x000fc60003fc4070 */
[----:B------:R-:W-:Y:S02]  /*bb70*/  IMAD R237, R3, R231, R237 ;  /* 0x000000e703ed7224 */ /* 0x000fe400078e02ed */
[----:B------:R-:W-:-:S04]  /*bb80*/  IMAD.HI.U32 R231, R5, R236, RZ ;  /* 0x000000ec05e77227 */ /* 0x000fc800078e00ff */
[--C-:B------:R-:W-:Y:S02]  /*bb90*/  @!P4 IMAD.IADD R240, R240, 0x1, -R3.reuse ;  /* 0x00000001f0f0c824 */ /* 0x100fe400078e0a03 */
[--C-:B------:R-:W-:Y:S01]  /*bba0*/  @!P2 IMAD.IADD R239, R239, 0x1, -R3.reuse ;  /* 0x00000001efefa824 */ /* 0x100fe200078e0a03 */
[----:B------:R-:W-:Y:S01]  /*bbb0*/  ISETP.GE.AND P2, PT, R214, RZ, PT ;  /* 0x000000ffd600720c */ /* 0x000fe20003f46270 */
[----:B------:R-:W-:Y:S01]  /*bbc0*/  @!P3 IMAD.IADD R218, R218, 0x1, -R3 ;  /* 0x00000001dadab824 */ /* 0x000fe200078e0a03 */
[----:B------:R-:W-:Y:S01]  /*bbd0*/  ISETP.GT.U32.AND P4, PT, R3, R240, PT ;  /* 0x000000f00300720c */ /* 0x000fe20003f84070 */
[----:B------:R-:W-:Y:S02]  /*bbe0*/  IMAD.MOV R231, RZ, RZ, -R231 ;  /* 0x000000ffffe77224 */ /* 0x000fe400078e0ae7 */
[----:B------:R-:W-:Y:S01]  /*bbf0*/  IMAD.HI.U32 R214, R5, R235, RZ ;  /* 0x000000eb05d67227 */ /* 0x000fe200078e00ff */
[----:B------:R-:W-:-:S03]  /*bc00*/  ISETP.GT.U32.AND P3, PT, R3, R218, PT ;  /* 0x000000da0300720c */ /* 0x000fc60003f64070 */
[----:B------:R-:W-:Y:S01]  /*bc10*/  IMAD R236, R3, R231, R236 ;  /* 0x000000e703ec7224 */ /* 0x000fe200078e02ec */
[----:B------:R-:W-:Y:S01]  /*bc20*/  IABS R231, R230 ;  /* 0x000000e600e77213 */ /* 0x000fe20000000000 */
[----:B------:R-:W-:Y:S02]  /*bc30*/  IMAD.MOV R214, RZ, RZ, -R214 ;  /* 0x000000ffffd67224 */ /* 0x000fe400078e0ad6 */
[----:B------:R-:W-:Y:S01]  /*bc40*/  @!P6 IMAD.IADD R217, R217, 0x1, -R3 ;  /* 0x00000001d9d9e824 */ /* 0x000fe200078e0a03 */
[C---:B------:R-:W-:Y:S01]  /*bc50*/  ISETP.GT.U32.AND P6, PT, R3.reuse, R236, PT ;  /* 0x000000ec0300720c */ /* 0x040fe20003fc4070 */
[----:B------:R-:W-:Y:S02]  /*bc60*/  IMAD R235, R3, R214, R235 ;  /* 0x000000d603eb7224 */ /* 0x000fe400078e02eb */
[----:B------:R-:W-:-:S04]  /*bc70*/  IMAD.HI.U32 R214, R5, R234, RZ ;  /* 0x000000ea05d67227 */ /* 0x000fc800078e00ff */
[----:B------:R-:W-:Y:S02]  /*bc80*/  IMAD.MOV R214, RZ, RZ, -R214 ;  /* 0x000000ffffd67224 */ /* 0x000fe400078e0ad6 */
[--C-:B------:R-:W-:Y:S01]  /*bc90*/  @!P4 IMAD.IADD R240, R240, 0x1, -R3.reuse ;  /* 0x00000001f0f0c824 */ /* 0x100fe200078e0a03 */
[C---:B------:R-:W-:Y:S01]  /*bca0*/  ISETP.GT.U32.AND P4, PT, R3.reuse, R237, PT ;  /* 0x000000ed0300720c */ /* 0x040fe20003f84070 */
[--C-:B------:R-:W-:Y:S01]  /*bcb0*/  @!P3 IMAD.IADD R218, R218, 0x1, -R3.reuse ;  /* 0x00000001dadab824 */ /* 0x100fe200078e0a03 */
[C---:B------:R-:W-:Y:S01]  /*bcc0*/  ISETP.GT.U32.AND P3, PT, R3.reuse, R235, PT ;  /* 0x000000eb0300720c */ /* 0x040fe20003f64070 */
[----:B------:R-:W-:Y:S02]  /*bcd0*/  IMAD R234, R3, R214, R234 ;  /* 0x000000d603ea7224 */ /* 0x000fe400078e02ea */
[----:B------:R-:W-:Y:S02]  /*bce0*/  @!P6 IMAD.IADD R236, R236, 0x1, -R3 ;  /* 0x00000001ecece824 */ /* 0x000fe400078e0a03 */
[----:B------:R-:W-:Y:S01]  /*bcf0*/  IMAD.HI.U32 R214, R5, R231, RZ ;  /* 0x000000e705d67227 */ /* 0x000fe200078e00ff */
[----:B------:R-:W-:-:S03]  /*bd00*/  ISETP.GT.U32.AND P6, PT, R3, R234, PT ;  /* 0x000000ea0300720c */ /* 0x000fc60003fc4070 */
[----:B------:R-:W-:Y:S02]  /*bd10*/  IMAD.MOV R214, RZ, RZ, -R214 ;  /* 0x000000ffffd67224 */ /* 0x000fe400078e0ad6 */
[--C-:B------:R-:W-:Y:S01]  /*bd20*/  @!P4 IMAD.IADD R237, R237, 0x1, -R3.reuse ;  /* 0x00000001ededc824 */ /* 0x100fe200078e0a03 */
[----:B------:R-:W-:Y:S01]  /*bd30*/  ISETP.GE.AND P4, PT, R215, RZ, PT ;  /* 0x000000ffd700720c */ /* 0x000fe20003f86270 */
[----:B------:R-:W-:Y:S01]  /*bd40*/  @!P3 IMAD.IADD R235, R235, 0x1, -R3 ;  /* 0x00000001ebebb824 */ /* 0x000fe200078e0a03 */
[----:B------:R-:W-:Y:S01]  /*bd50*/  ISETP.GE.AND P3, PT, R216, RZ, PT ;  /* 0x000000ffd800720c */ /* 0x000fe20003f66270 */
[----:B------:R-:W-:Y:S02]  /*bd60*/  IMAD R231, R3, R214, R231 ;  /* 0x000000d603e77224 */ /* 0x000fe400078e02e7 */
[----:B------:R-:W-:-:S04]  /*bd70*/  IMAD.HI.U32 R215, R5, R232, RZ ;  /* 0x000000e805d77227 */ /* 0x000fc800078e00ff */
[----:B------:R-:W-:Y:S02]  /*bd80*/  IMAD.MOV.U32 R214, RZ, RZ, R241 ;  /* 0x000000ffffd67224 */ /* 0x000fe400078e00f1 */
[----:B------:R-:W-:Y:S01]  /*bd90*/  @!P6 IMAD.IADD R234, R234, 0x1, -R3 ;  /* 0x00000001eaeae824 */ /* 0x000fe200078e0a03 */
[C---:B------:R-:W-:Y:S01]  /*bda0*/  ISETP.GT.U32.AND P6, PT, R3.reuse, R235, PT ;  /* 0x000000eb0300720c */ /* 0x040fe20003fc4070 */
[----:B------:R-:W-:Y:S02]  /*bdb0*/  IMAD.MOV R241, RZ, RZ, -R215 ;  /* 0x000000fffff17224 */ /* 0x000fe400078e0ad7 */
[----:B------:R-:W-:Y:S01]  /*bdc0*/  @!P5 IMAD.MOV R214, RZ, RZ, -R214 ;  /* 0x000000ffffd6d224 */ /* 0x000fe200078e0ad6 */
[----:B------:R-:W-:Y:S01]  /*bdd0*/  ISETP.GT.U32.AND P5, PT, R3, R237, PT ;  /* 0x000000ed0300720c */ /* 0x000fe20003fa4070 */
[----:B------:R-:W-:Y:S01]  /*bde0*/  IMAD.MOV.U32 R215, RZ, RZ, R239 ;  /* 0x000000ffffd77224 */ /* 0x000fe200078e00ef */
[----:B------:R-:W-:Y:S01]  /*bdf0*/  IABS R239, R249 ;  /* 0x000000f900ef7213 */ /* 0x000fe20000000000 */
[----:B------:R-:W-:-:S02]  /*be00*/  IMAD.MOV R242, RZ, RZ, -R242 ;  /* 0x000000fffff27224 */ /* 0x000fc400078e0af2 */
[----:B------:R-:W-:Y:S01]  /*be10*/  @!P1 IMAD.MOV R215, RZ, RZ, -R215 ;  /* 0x000000ffffd79224 */ /* 0x000fe200078e0ad7 */
[C---:B------:R-:W-:Y:S01]  /*be20*/  ISETP.GT.U32.AND P1, PT, R3.reuse, R236, PT ;  /* 0x000000ec0300720c */ /* 0x040fe20003f24070 */
[C---:B------:R-:W-:Y:S01]  /*be30*/  IMAD R232, R3.reuse, R241, R232 ;  /* 0x000000f103e87224 */ /* 0x040fe200078e02e8 */
[----:B------:R-:W-:Y:S01]  /*be40*/  IABS R241, R248 ;  /* 0x000000f800f17213 */ /* 0x000fe20000000000 */
[C---:B------:R-:W-:Y:S01]  /*be50*/  IMAD R233, R3.reuse, R242, R233 ;  /* 0x000000f203e97224 */ /* 0x040fe200078e02e9 */
[----:B------:R-:W-:Y:S01]  /*be60*/  IABS R242, R252 ;  /* 0x000000fc00f27213 */ /* 0x000fe20000000000 */
[----:B------:R-:W-:Y:S01]  /*be70*/  @!P4 IMAD.MOV R218, RZ, RZ, -R218 ;  /* 0x000000ffffdac224 */ /* 0x000fe200078e0ada */
[----:B------:R-:W-:Y:S01]  /*be80*/  ISETP.GT.U32.AND P4, PT, R3, R231, PT ;  /* 0x000000e70300720c */ /* 0x000fe20003f84070 */
[----:B------:R-:W-:Y:S01]  /*be90*/  IMAD.MOV.U32 R216, RZ, RZ, R240 ;  /* 0x000000ffffd87224 */ /* 0x000fe200078e00f0 */
[----:B------:R-:W-:Y:S01]  /*bea0*/  IABS R240, R247 ;  /* 0x000000f700f07213 */ /* 0x000fe20000000000 */
[----:B------:R-:W-:Y:S01]  /*beb0*/  @!P6 IMAD.IADD R235, R235, 0x1, -R3 ;  /* 0x00000001ebebe824 */ /* 0x000fe200078e0a03 */
[C---:B------:R-:W-:Y:S01]  /*bec0*/  ISETP.GT.U32.AND P6, PT, R3.reuse, R232, PT ;  /* 0x000000e80300720c */ /* 0x040fe20003fc4070 */
[----:B------:R-:W-:Y:S01]  /*bed0*/  @!P2 IMAD.MOV R217, RZ, RZ, -R217 ;  /* 0x000000ffffd9a224 */ /* 0x000fe200078e0ad9 */
[----:B------:R-:W-:Y:S01]  /*bee0*/  ISETP.GT.U32.AND P2, PT, R3, R233, PT ;  /* 0x000000e90300720c */ /* 0x000fe20003f44070 */
[----:B------:R-:W-:Y:S01]  /*bef0*/  @!P5 IMAD.IADD R237, R237, 0x1, -R3 ;  /* 0x00000001ededd824 */ /* 0x000fe200078e0a03 */
[----:B------:R-:W-:Y:S01]  /*bf00*/  ISETP.GE.AND P5, PT, R219, RZ, PT ;  /* 0x000000ffdb00720c */ /* 0x000fe20003fa6270 */
[----:B------:R-:W-:Y:S01]  /*bf10*/  @!P0 IMAD.MOV R216, RZ, RZ, -R216 ;  /* 0x000000ffffd88224 */ /* 0x000fe200078e0ad8 */
[----:B------:R-:W-:Y:S01]  /*bf20*/  ISETP.GT.U32.AND P0, PT, R3, R234, PT ;  /* 0x000000ea0300720c */ /* 0x000fe20003f04070 */
[----:B------:R-:W-:-:S04]  /*bf30*/  IMAD.HI.U32 R219, R5, R238, RZ ;  /* 0x000000ee05db7227 */ /* 0x000fc800078e00ff */
[----:B------:R-:W-:Y:S01]  /*bf40*/  @!P1 IMAD.IADD R236, R236, 0x1, -R3 ;  /* 0x00000001ecec9824 */ /* 0x000fe200078e0a03 */
[----:B------:R-:W-:Y:S01]  /*bf50*/  ISETP.GE.AND P1, PT, R220, RZ, PT ;  /* 0x000000ffdc00720c */ /* 0x000fe20003f26270 */
[----:B------:R-:W-:Y:S01]  /*bf60*/  IMAD.MOV R219, RZ, RZ, -R219 ;  /* 0x000000ffffdb7224 */ /* 0x000fe200078e0adb */
[----:B------:R-:W-:Y:S01]  /*bf70*/  IABS R220, R229 ;  /* 0x000000e500dc7213 */ /* 0x000fe20000000000 */
[----:B------:R-:W-:Y:S01]  /*bf80*/  @!P4 IMAD.IADD R231, R231, 0x1, -R3 ;  /* 0x00000001e7e7c824 */ /* 0x000fe200078e0a03 */
[----:B------:R-:W-:Y:S01]  /*bf90*/  ISETP.GE.AND P4, PT, R230, RZ, PT ;  /* 0x000000ffe600720c */ /* 0x000fe20003f86270 */
[----:B------:R-:W-:Y:S01]  /*bfa0*/  IMAD R238, R3, R219, R238 ;  /* 0x000000db03ee7224 */ /* 0x000fe200078e02ee */
[----:B------:R-:W-:Y:S01]  /*bfb0*/  IABS R230, R224 ;  /* 0x000000e000e67213 */ /* 0x000fe20000000000 */
[----:B------:R-:W-:Y:S02]  /*bfc0*/  IMAD.MOV.U32 R219, RZ, RZ, R237 ;  /* 0x000000ffffdb7224 */ /* 0x000fe400078e00ed */
[----:B------:R-:W-:-:S02]  /*bfd0*/  IMAD.MOV.U32 R237, RZ, RZ, R220 ;  /* 0x000000ffffed7224 */ /* 0x000fc400078e00dc */
[----:B------:R-:W-:Y:S02]  /*bfe0*/  IMAD.MOV.U32 R220, RZ, RZ, R236 ;  /* 0x000000ffffdc7224 */ /* 0x000fe400078e00ec */
[--C-:B------:R-:W-:Y:S01]  /*bff0*/  @!P6 IMAD.IADD R232, R232, 0x1, -R3.reuse ;  /* 0x00000001e8e8e824 */ /* 0x100fe200078e0a03 */
[----:B------:R-:W-:Y:S01]  /*c000*/  ISETP.GT.U32.AND P6, PT, R3, R231, PT ;  /* 0x000000e70300720c */ /* 0x000fe20003fc4070 */
[--C-:B------:R-:W-:Y:S01]  /*c010*/  @!P2 IMAD.IADD R233, R233, 0x1, -R3.reuse ;  /* 0x00000001e9e9a824 */ /* 0x100fe200078e0a03 */
[----:B------:R-:W-:Y:S01]  /*c020*/  ISETP.GE.AND P2, PT, R222, RZ, PT ;  /* 0x000000ffde00720c */ /* 0x000fe20003f46270 */
[----:B------:R-:W-:Y:S01]  /*c030*/  @!P0 IMAD.IADD R234, R234, 0x1, -R3 ;  /* 0x00000001eaea8824 */ /* 0x000fe200078e0a03 */
[----:B------:R-:W-:Y:S01]  /*c040*/  ISETP.GE.AND P0, PT, R221, RZ, PT ;  /* 0x000000ffdd00720c */ /* 0x000fe20003f06270 */
[----:B------:R-:W-:Y:S01]  /*c050*/  @!P5 IMAD.MOV R220, RZ, RZ, -R220 ;  /* 0x000000ffffdcd224 */ /* 0x000fe200078e0adc */
[C---:B------:R-:W-:Y:S01]  /*c060*/  ISETP.GT.U32.AND P5, PT, R3.reuse, R232, PT ;  /* 0x000000e80300720c */ /* 0x040fe20003fa4070 */
[----:B------:R-:W-:Y:S01]  /*c070*/  @!P3 IMAD.MOV R219, RZ, RZ, -R219 ;  /* 0x000000ffffdbb224 */ /* 0x000fe200078e0adb */
[----:B------:R-:W-:Y:S01]  /*c080*/  ISETP.GT.U32.AND P3, PT, R3, R233, PT ;  /* 0x000000e90300720c */ /* 0x000fe20003f64070 */
[----:B------:R-:W-:-:S02]  /*c090*/  IMAD.MOV.U32 R221, RZ, RZ, R235 ;  /* 0x000000ffffdd7224 */ /* 0x000fc400078e00eb */
[----:B------:R-:W-:-:S04]  /*c0a0*/  IMAD.HI.U32 R235, R5, R237, RZ ;  /* 0x000000ed05eb7227 */ /* 0x000fc800078e00ff */
[----:B------:R-:W-:Y:S02]  /*c0b0*/  IMAD.MOV R235, RZ, RZ, -R235 ;  /* 0x000000ffffeb7224 */ /* 0x000fe400078e0aeb */
[----:B------:R-:W-:Y:S01]  /*c0c0*/  @!P6 IMAD.IADD R231, R231, 0x1, -R3 ;  /* 0x00000001e7e7e824 */ /* 0x000fe200078e0a03 */
[----:B------:R-:W-:Y:S01]  /*c0d0*/  ISETP.GE.AND P6, PT, R229, RZ, PT ;  /* 0x000000ffe500720c */ /* 0x000fe20003fc6270 */
[----:B------:R-:W-:Y:S02]  /*c0e0*/  IMAD R237, R3, R235, R237 ;  /* 0x000000eb03ed7224 */ /* 0x000fe400078e02ed */
[----:B------:R-:W-:Y:S01]  /*c0f0*/  @!P1 IMAD.MOV R221, RZ, RZ, -R221 ;  /* 0x000000ffffdd9224 */ /* 0x000fe200078e0add */
[----:B------:R-:W-:Y:S01]  /*c100*/  ISETP.GE.AND P1, PT, R223, RZ, PT ;  /* 0x000000ffdf00720c */ /* 0x000fe20003f26270 */
[----:B------:R-:W-:-:S04]  /*c110*/  IMAD.HI.U32 R229, R5, R230, RZ ;  /* 0x000000e605e57227 */ /* 0x000fc800078e00ff */
[--C-:B------:R-:W-:Y:S01]  /*c120*/  @!P5 IMAD.IADD R232, R232, 0x1, -R3.reuse ;  /* 0x00000001e8e8d824 */ /* 0x100fe200078e0a03 */
[----:B------:R-:W-:Y:S01]  /*c130*/  ISETP.GT.U32.AND P5, PT, R3, R237, PT ;  /* 0x000000ed0300720c */ /* 0x000fe20003fa4070 */
[----:B------:R-:W-:Y:S01]  /*c140*/  @!P3 IMAD.IADD R233, R233, 0x1, -R3 ;  /* 0x00000001e9e9b824 */ /* 0x000fe200078e0a03 */
[----:B------:R-:W-:Y:S01]  /*c150*/  ISETP.GE.AND P3, PT, R225, RZ, PT ;  /* 0x000000ffe100720c */ /* 0x000fe20003f66270 */
[----:B------:R-:W-:Y:S01]  /*c160*/  IMAD.MOV R229, RZ, RZ, -R229 ;  /* 0x000000ffffe57224 */ /* 0x000fe200078e0ae5 */
[----:B------:R-:W-:Y:S01]  /*c170*/  IABS R225, R227 ;  /* 0x000000e300e17213 */ /* 0x000fe20000000000 */
[----:B------:R-:W-:Y:S02]  /*c180*/  IMAD.MOV.U32 R223, RZ, RZ, R233 ;  /* 0x000000ffffdf7224 */ /* 0x000fe400078e00e9 */
[----:B------:R-:W-:Y:S02]  /*c190*/  IMAD R229, R3, R229, R230 ;  /* 0x000000e503e57224 */ /* 0x000fe400078e02e6 */
[----:B------:R-:W-:-:S02]  /*c1a0*/  IMAD.MOV.U32 R230, RZ, RZ, R225 ;  /* 0x000000ffffe67224 */ /* 0x000fc400078e00e1 */
[----:B------:R-:W-:Y:S01]  /*c1b0*/  IMAD.MOV.U32 R225, RZ, RZ, R232 ;  /* 0x000000ffffe17224 */ /* 0x000fe200078e00e8 */
[----:B------:R-:W-:Y:S01]  /*c1c0*/  IABS R232, R8 ;  /* 0x0000000800e87213 */ /* 0x000fe20000000000 */
[----:B------:R-:W-:Y:S01]  /*c1d0*/  IMAD.MOV.U32 R222, RZ, RZ, R234 ;  /* 0x000000ffffde7224 */ /* 0x000fe200078e00ea */
[----:B------:R-:W-:Y:S01]  /*c1e0*/  IABS R234, R226 ;  /* 0x000000e200ea7213 */ /* 0x000fe20000000000 */
[----:B------:R-:W-:Y:S01]  /*c1f0*/  @!P1 IMAD.MOV R225, RZ, RZ, -R225 ;  /* 0x000000ffffe19224 */ /* 0x000fe200078e0ae1 */
[----:B------:R-:W-:Y:S01]  /*c200*/  ISETP.GT.U32.AND P1, PT, R3, R229, PT ;  /* 0x000000e50300720c */ /* 0x000fe20003f24070 */
[----:B------:R-:W-:Y:S02]  /*c210*/  @!P5 IMAD.IADD R237, R237, 0x1, -R3 ;  /* 0x00000001ededd824 */ /* 0x000fe400078e0a03 */
[----:B------:R-:W-:Y:S01]  /*c220*/  @!P2 IMAD.MOV R223, RZ, RZ, -R223 ;  /* 0x000000ffffdfa224 */ /* 0x000fe200078e0adf */
[----:B------:R-:W-:Y:S01]  /*c230*/  ISETP.GE.AND P2, PT, R224, RZ, PT ;  /* 0x000000ffe000720c */ /* 0x000fe20003f46270 */
[----:B------:R-:W-:Y:S01]  /*c240*/  @!P0 IMAD.MOV R222, RZ, RZ, -R222 ;  /* 0x000000ffffde8224 */ /* 0x000fe200078e0ade */
[C---:B------:R-:W-:Y:S01]  /*c250*/  ISETP.GT.U32.AND P0, PT, R3.reuse, R238, PT ;  /* 0x000000ee0300720c */ /* 0x040fe20003f04070 */
[----:B------:R-:W-:Y:S01]  /*c260*/  IMAD.MOV.U32 R224, RZ, RZ, R231 ;  /* 0x000000ffffe07224 */ /* 0x000fe200078e00e7 */
[----:B------:R-:W-:Y:S01]  /*c270*/  ISETP.GT.U32.AND P5, PT, R3, R237, PT ;  /* 0x000000ed0300720c */ /* 0x000fe20003fa4070 */
[----:B------:R-:W-:-:S04]  /*c280*/  IMAD.HI.U32 R233, R5, R234, RZ ;  /* 0x000000ea05e97227 */ /* 0x000fc800078e00ff */
[----:B------:R-:W-:-:S04]  /*c290*/  IMAD.HI.U32 R231, R5, R230, RZ ;  /* 0x000000e605e77227 */ /* 0x000fc800078e00ff */
[----:B------:R-:W-:Y:S01]  /*c2a0*/  @!P4 IMAD.MOV R224, RZ, RZ, -R224 ;  /* 0x000000ffffe0c224 */ /* 0x000fe200078e0ae0 */
[----:B------:R-:W-:Y:S01]  /*c2b0*/  ISETP.GE.AND P4, PT, R226, RZ, PT ;  /* 0x000000ffe200720c */ /* 0x000fe20003f86270 */
[----:B------:R-:W-:Y:S01]  /*c2c0*/  IMAD.MOV R233, RZ, RZ, -R233 ;  /* 0x000000ffffe97224 */ /* 0x000fe200078e0ae9 */
[----:B------:R-:W-:Y:S01]  /*c2d0*/  IABS R226, R228 ;  /* 0x000000e400e27213 */ /* 0x000fe20000000000 */
[----:B------:R-:W-:Y:S02]  /*c2e0*/  IMAD.MOV R231, RZ, RZ, -R231 ;  /* 0x000000ffffe77224 */ /* 0x000fe400078e0ae7 */
[----:B------:R-:W-:Y:S02]  /*c2f0*/  @!P1 IMAD.IADD R229, R229, 0x1, -R3 ;  /* 0x00000001e5e59824 */ /* 0x000fe400078e0a03 */
[C---:B------:R-:W-:Y:S01]  /*c300*/  IMAD R234, R3.reuse, R233, R234 ;  /* 0x000000e903ea7224 */ /* 0x040fe200078e02ea */
[----:B------:R-:W-:Y:S01]  /*c310*/  IABS R233, R7 ;  /* 0x0000000700e97213 */ /* 0x000fe20000000000 */
[C---:B------:R-:W-:Y:S01]  /*c320*/  IMAD R230, R3.reuse, R231, R230 ;  /* 0x000000e703e67224 */ /* 0x040fe200078e02e6 */
[----:B------:R-:W-:Y:S01]  /*c330*/  ISETP.GT.U32.AND P1, PT, R3, R229, PT ;  /* 0x000000e50300720c */ /* 0x000fe20003f24070 */
[----:B------:R-:W-:-:S02]  /*c340*/  IMAD.MOV.U32 R231, RZ, RZ, R226 ;  /* 0x000000ffffe77224 */ /* 0x000fc400078e00e2 */
[--C-:B------:R-:W-:Y:S02]  /*c350*/  @!P0 IMAD.IADD R238, R238, 0x1, -R3.reuse ;  /* 0x00000001eeee8824 */ /* 0x100fe400078e0a03 */
[----:B------:R-:W-:Y:S01]  /*c360*/  @!P5 IMAD.IADD R237, R237, 0x1, -R3 ;  /* 0x00000001ededd824 */ /* 0x000fe200078e0a03 */
[----:B------:R-:W-:Y:S01]  /*c370*/  ISETP.GT.U32.AND P5, PT, R3, R234, PT ;  /* 0x000000ea0300720c */ /* 0x000fe20003fa4070 */
[----:B------:R-:W-:Y:S01]  /*c380*/  IMAD.HI.U32 R235, R5, R231, RZ ;  /* 0x000000e705eb7227 */ /* 0x000fe200078e00ff */
[----:B------:R-:W-:-:S03]  /*c390*/  ISETP.GT.U32.AND P0, PT, R3, R238, PT ;  /* 0x000000ee0300720c */ /* 0x000fc60003f04070 */
[----:B------:R-:W-:Y:S02]  /*c3a0*/  IMAD.MOV R236, RZ, RZ, -R235 ;  /* 0x000000ffffec7224 */ /* 0x000fe400078e0aeb */
[----:B------:R-:W-:Y:S02]  /*c3b0*/  @!P1 IMAD.IADD R229, R229, 0x1, -R3 ;  /* 0x00000001e5e59824 */ /* 0x000fe400078e0a03 */
[----:B------:R-:W-:Y:S02]  /*c3c0*/  IMAD R231, R3, R236, R231 ;  /* 0x000000ec03e77224 */ /* 0x000fe400078e02e7 */
[----:B------:R-:W-:-:S03]  /*c3d0*/  IMAD.HI.U32 R235, R5, R232, RZ ;  /* 0x000000e805eb7227 */ /* 0x000fc600078e00ff */
[----:B------:R-:W-:Y:S01]  /*c3e0*/  ISETP.GT.U32.AND P1, PT, R3, R231, PT ;  /* 0x000000e70300720c */ /* 0x000fe20003f24070 */
[--C-:B------:R-:W-:Y:S02]  /*c3f0*/  @!P5 IMAD.IADD R234, R234, 0x1, -R3.reuse ;  /* 0x00000001eaead824 */ /* 0x100fe400078e0a03 */
[----:B------:R-:W-:Y:S01]  /*c400*/  @!P0 IMAD.IADD R238, R238, 0x1, -R3 ;  /* 0x00000001eeee8824 */ /* 0x000fe200078e0a03 */
[----:B------:R-:W-:Y:S01]  /*c410*/  ISETP.GE.AND P0, PT, R227, RZ, PT ;  /* 0x000000ffe300720c */ /* 0x000fe20003f06270 */
[----:B------:R-:W-:Y:S01]  /*c420*/  IMAD.MOV.U32 R227, RZ, RZ, R237 ;  /* 0x000000ffffe37224 */ /* 0x000fe200078e00ed */
[----:B------:R-:W-:Y:S01]  /*c430*/  ISETP.GT.U32.AND P5, PT, R3, R234, PT ;  /* 0x000000ea0300720c */ /* 0x000fe20003fa4070 */
[----:B------:R-:W-:Y:S01]  /*c440*/  IMAD.MOV.U32 R226, RZ, RZ, R238 ;  /* 0x000000ffffe27224 */ /* 0x000fe200078e00ee */
[----:B------:R-:W-:Y:S01]  /*c450*/  IABS R237, R245 ;  /* 0x000000f500ed7213 */ /* 0x000fe20000000000 */
[----:B------:R-:W-:Y:S02]  /*c460*/  IMAD.MOV R235, RZ, RZ, -R235 ;  /* 0x000000ffffeb7224 */ /* 0x000fe400078e0aeb */
[----:B------:R-:W-:-:S04]  /*c470*/  IMAD.HI.U32 R236, R5, R233, RZ ;  /* 0x000000e905ec7227 */ /* 0x000fc800078e00ff */
[----:B------:R-:W-:Y:S01]  /*c480*/  @!P3 IMAD.MOV R226, RZ, RZ, -R226 ;  /* 0x000000ffffe2b224 */ /* 0x000fe200078e0ae2 */
[C---:B------:R-:W-:Y:S01]  /*c490*/  ISETP.GT.U32.AND P3, PT, R3.reuse, R230, PT ;  /* 0x000000e60300720c */ /* 0x040fe20003f64070 */
[----:B------:R-:W-:Y:S01]  /*c4a0*/  @!P6 IMAD.MOV R227, RZ, RZ, -R227 ;  /* 0x000000ffffe3e224 */ /* 0x000fe200078e0ae3 */
[----:B------:R-:W-:Y:S01]  /*c4b0*/  ISETP.GE.AND P6, PT, R228, RZ, PT ;  /* 0x000000ffe400720c */ /* 0x000fe20003fc6270 */
[----:B------:R-:W-:Y:S01]  /*c4c0*/  IMAD R232, R3, R235, R232 ;  /* 0x000000eb03e87224 */ /* 0x000fe200078e02e8 */
[----:B------:R-:W-:Y:S01]  /*c4d0*/  IABS R235, R6 ;  /* 0x0000000600eb7213 */ /* 0x000fe20000000000 */
[----:B------:R-:W-:Y:S01]  /*c4e0*/  IMAD.MOV.U32 R228, RZ, RZ, R229 ;  /* 0x000000ffffe47224 */ /* 0x000fe200078e00e5 */
[----:B------:R-:W-:Y:S01]  /*c4f0*/  IABS R229, R2 ;  /* 0x0000000200e57213 */ /* 0x000fe20000000000 */
[----:B------:R-:W-:Y:S02]  /*c500*/  @!P1 IMAD.IADD R231, R231, 0x1, -R3 ;  /* 0x00000001e7e79824 */ /* 0x000fe400078e0a03 */
[----:B------:R-:W-:-:S02]  /*c510*/  IMAD.MOV R236, RZ, RZ, -R236 ;  /* 0x000000ffffec7224 */ /* 0x000fc400078e0aec */
[----:B------:R-:W-:Y:S01]  /*c520*/  @!P2 IMAD.MOV R228, RZ, RZ, -R228 ;  /* 0x000000ffffe4a224 */ /* 0x000fe200078e0ae4 */
[C---:B------:R-:W-:Y:S01]  /*c530*/  ISETP.GT.U32.AND P2, PT, R3.reuse, R232, PT ;  /* 0x000000e80300720c */ /* 0x040fe20003f44070 */
[----:B------:R-:W-:Y:S01]  /*c540*/  @!P5 IMAD.IADD R234, R234, 0x1, -R3 ;  /* 0x00000001eaead824 */ /* 0x000fe200078e0a03 */
[C---:B------:R-:W-:Y:S01]  /*c550*/  ISETP.GT.U32.AND P1, PT, R3.reuse, R231, PT ;  /* 0x000000e70300720c */ /* 0x040fe20003f24070 */
[----:B------:R-:W-:Y:S01]  /*c560*/  IMAD R233, R3, R236, R233 ;  /* 0x000000ec03e97224 */ /* 0x000fe200078e02e9 */
[----:B------:R-:W-:Y:S01]  /*c570*/  ISETP.GE.AND P5, PT, R8, RZ, PT ;  /* 0x000000ff0800720c */ /* 0x000fe20003fa6270 */
[----:B------:R-:W-:-:S04]  /*c580*/  IMAD.HI.U32 R236, R5, R235, RZ ;  /* 0x000000eb05ec7227 */ /* 0x000fc800078e00ff */
[----:B------:R-:W-:Y:S02]  /*c590*/  IMAD.MOV.U32 R8, RZ, RZ, R229 ;  /* 0x000000ffff087224 */ /* 0x000fe400078e00e5 */
[----:B------:R-:W-:Y:S02]  /*c5a0*/  IMAD.MOV.U32 R229, RZ, RZ, R234 ;  /* 0x000000ffffe57224 */ /* 0x000fe400078e00ea */
[----:B------:R-:W-:Y:S02]  /*c5b0*/  IMAD.MOV R234, RZ, RZ, -R236 ;  /* 0x000000ffffea7224 */ /* 0x000fe400078e0aec */
[----:B------:R-:W-:Y:S02]  /*c5c0*/  @!P3 IMAD.IADD R230, R230, 0x1, -R3 ;  /* 0x00000001e6e6b824 */ /* 0x000fe400078e0a03 */
[C---:B------:R-:W-:Y:S02]  /*c5d0*/  IMAD R234, R3.reuse, R234, R235 ;  /* 0x000000ea03ea7224 */ /* 0x040fe400078e02eb */
[--C-:B------:R-:W-:Y:S01]  /*c5e0*/  @!P2 IMAD.IADD R232, R232, 0x1, -R3.reuse ;  /* 0x00000001e8e8a824 */ /* 0x100fe200078e0a03 */
[----:B------:R-:W-:Y:S01]  /*c5f0*/  ISETP.GT.U32.AND P3, PT, R3, R230, PT ;  /* 0x000000e60300720c */ /* 0x000fe20003f64070 */
[----:B------:R-:W-:Y:S01]  /*c600*/  @!P1 IMAD.IADD R231, R231, 0x1, -R3 ;  /* 0x00000001e7e79824 */ /* 0x000fe200078e0a03 */
[C---:B------:R-:W-:Y:S01]  /*c610*/  ISETP.GT.U32.AND P1, PT, R3.reuse, R234, PT ;  /* 0x000000ea0300720c */ /* 0x040fe20003f24070 */
[----:B------:R-:W-:Y:S01]  /*c620*/  @!P4 IMAD.MOV R229, RZ, RZ, -R229 ;  /* 0x000000ffffe5c224 */ /* 0x000fe200078e0ae5 */
[----:B------:R-:W-:Y:S01]  /*c630*/  ISETP.GT.U32.AND P4, PT, R3, R232, PT ;  /* 0x000000e80300720c */ /* 0x000fe20003f84070 */
[----:B------:R-:W-:Y:S01]  /*c640*/  IMAD.HI.U32 R236, R5, R8, RZ ;  /* 0x0000000805ec7227 */ /* 0x000fe200078e00ff */
[----:B------:R-:W-:-:S03]  /*c650*/  ISETP.GE.AND P2, PT, R7, RZ, PT ;  /* 0x000000ff0700720c */ /* 0x000fc60003f46270 */
[----:B------:R-:W-:Y:S02]  /*c660*/  IMAD.MOV R236, RZ, RZ, -R236 ;  /* 0x000000ffffec7224 */ /* 0x000fe400078e0aec */
[----:B------:R-:W-:Y:S02]  /*c670*/  @!P6 IMAD.MOV R231, RZ, RZ, -R231 ;  /* 0x000000ffffe7e224 */ /* 0x000fe400078e0ae7 */
[--C-:B------:R-:W-:Y:S01]  /*c680*/  @!P3 IMAD.IADD R230, R230, 0x1, -R3.reuse ;  /* 0x00000001e6e6b824 */ /* 0x100fe200078e0a03 */
[C---:B------:R-:W-:Y:S01]  /*c690*/  ISETP.GT.U32.AND P3, PT, R3.reuse, R233, PT ;  /* 0x000000e90300720c */ /* 0x040fe20003f64070 */
[----:B------:R-:W-:Y:S01]  /*c6a0*/  IMAD R235, R3, R236, R8 ;  /* 0x000000ec03eb7224 */ /* 0x000fe200078e0208 */
[----:B------:R-:W-:Y:S01]  /*c6b0*/  IABS R8, R11 ;  /* 0x0000000b00087213 */ /* 0x000fe20000000000 */
[--C-:B------:R-:W-:Y:S01]  /*c6c0*/  @!P1 IMAD.IADD R234, R234, 0x1, -R3.reuse ;  /* 0x00000001eaea9824 */ /* 0x100fe200078e0a03 */
[----:B------:R-:W-:Y:S01]  /*c6d0*/  ISETP.GE.AND P1, PT, R2, RZ, PT ;  /* 0x000000ff0200720c */ /* 0x000fe20003f26270 */
[----:B------:R-:W-:Y:S01]  /*c6e0*/  @!P0 IMAD.MOV R230, RZ, RZ, -R230 ;  /* 0x000000ffffe68224 */ /* 0x000fe200078e0ae6 */
[----:B------:R-:W-:Y:S01]  /*c6f0*/  ISETP.GE.AND P0, PT, R6, RZ, PT ;  /* 0x000000ff0600720c */ /* 0x000fe20003f06270 */
[----:B------:R-:W-:Y:S01]  /*c700*/  @!P4 IMAD.IADD R232, R232, 0x1, -R3 ;  /* 0x00000001e8e8c824 */ /* 0x000fe200078e0a03 */
[----:B------:R-:W-:Y:S01]  /*c710*/  IABS R6, R244 ;  /* 0x000000f400067213 */ /* 0x000fe20000000000 */
[----:B------:R-:W-:Y:S01]  /*c720*/  IMAD.HI.U32 R7, R5, R239, RZ ;  /* 0x000000ef05077227 */ /* 0x000fe200078e00ff */
[----:B------:R-:W-:-:S02]  /*c730*/  ISETP.GT.U32.AND P4, PT, R3, R235, PT ;  /* 0x000000eb0300720c */ /* 0x000fc40003f84070 */
[----:B------:R-:W-:Y:S01]  /*c740*/  ISETP.GT.U32.AND P6, PT, R3, R234, PT ;  /* 0x000000ea0300720c */ /* 0x000fe20003fc4070 */
[----:B------:R-:W-:Y:S02]  /*c750*/  IMAD.MOV.U32 R236, RZ, RZ, R6 ;  /* 0x000000ffffec7224 */ /* 0x000fe400078e0006 */
[----:B------:R-:W-:-:S04]  /*c760*/  IMAD.HI.U32 R6, R5, R237, RZ ;  /* 0x000000ed05067227 */ /* 0x000fc800078e00ff */
[----:B------:R-:W-:-:S04]  /*c770*/  IMAD.HI.U32 R2, R5, R236, RZ ;  /* 0x000000ec05027227 */ /* 0x000fc800078e00ff */
[----:B------:R-:W-:Y:S02]  /*c780*/  IMAD.MOV R6, RZ, RZ, -R6 ;  /* 0x000000ffff067224 */ /* 0x000fe400078e0a06 */
[----:B------:R-:W-:Y:S02]  /*c790*/  IMAD.MOV R2, RZ, RZ, -R2 ;  /* 0x000000ffff027224 */ /* 0x000fe400078e0a02 */
[----:B------:R-:W-:Y:S01]  /*c7a0*/  @!P4 IMAD.IADD R235, R235, 0x1, -R3 ;  /* 0x00000001ebebc824 */ /* 0x000fe200078e0a03 */
[----:B------:R-:W-:Y:S01]  /*c7b0*/  ISETP.GE.AND P4, PT, R245, RZ, PT ;  /* 0x000000fff500720c */ /* 0x000fe20003f86270 */
[C---:B------:R-:W-:Y:S01]  /*c7c0*/  IMAD R237, R3.reuse, R6, R237 ;  /* 0x0000000603ed7224 */ /* 0x040fe200078e02ed */
[----:B------:R-:W-:Y:S01]  /*c7d0*/  IABS R245, R18 ;  /* 0x0000001200f57213 */ /* 0x000fe20000000000 */
[----:B------:R-:W-:Y:S02]  /*c7e0*/  @!P6 IMAD.IADD R234, R234, 0x1, -R3 ;  /* 0x00000001eaeae824 */ /* 0x000fe400078e0a03 */
[----:B------:R-:W-:Y:S01]  /*c7f0*/  @!P5 IMAD.MOV R232, RZ, RZ, -R232 ;  /* 0x000000ffffe8d224 */ /* 0x000fe200078e0ae8 */
[C---:B------:R-:W-:Y:S01]  /*c800*/  ISETP.GT.U32.AND P5, PT, R3.reuse, R235, PT ;  /* 0x000000eb0300720c */ /* 0x040fe20003fa4070 */
[C---:B------:R-:W-:Y:S01]  /*c810*/  IMAD R236, R3.reuse, R2, R236 ;  /* 0x0000000203ec7224 */ /* 0x040fe200078e02ec */
[----:B------:R-:W-:Y:S01]  /*c820*/  IABS R2, R246 ;  /* 0x000000f600027213 */ /* 0x000fe20000000000 */
[----:B------:R-:W-:Y:S01]  /*c830*/  @!P0 IMAD.MOV R234, RZ, RZ, -R234 ;  /* 0x000000ffffea8224 */ /* 0x000fe200078e0aea */
[----:B------:R-:W-:Y:S01]  /*c840*/  ISETP.GT.U32.AND P0, PT, R3, R237, PT ;  /* 0x000000ed0300720c */ /* 0x000fe20003f04070 */
[----:B------:R-:W-:Y:S01]  /*c850*/  IMAD.HI.U32 R6, R5, R240, RZ ;  /* 0x000000f005067227 */ /* 0x000fe200078e00ff */
[----:B------:R-:W-:-:S03]  /*c860*/  ISETP.GT.U32.AND P6, PT, R3, R236, PT ;  /* 0x000000ec0300720c */ /* 0x000fc60003fc4070 */
[----:B------:R-:W-:-:S04]  /*c870*/  IMAD.HI.U32 R238, R5, R2, RZ ;  /* 0x0000000205ee7227 */ /* 0x000fc800078e00ff */
[----:B------:R-:W-:Y:S02]  /*c880*/  IMAD.MOV R238, RZ, RZ, -R238 ;  /* 0x000000ffffee7224 */ /* 0x000fe400078e0aee */
[--C-:B------:R-:W-:Y:S01]  /*c890*/  @!P5 IMAD.IADD R235, R235, 0x1, -R3.reuse ;  /* 0x00000001ebebd824 */ /* 0x100fe200078e0a03 */
[----:B------:R-:W-:Y:S01]  /*c8a0*/  ISETP.GE.AND P5, PT, R249, RZ, PT ;  /* 0x000000fff900720c */ /* 0x000fe20003fa6270 */
[----:B------:R-:W-:Y:S01]  /*c8b0*/  IMAD R238, R3, R238, R2 ;  /* 0x000000ee03ee7224 */ /* 0x000fe200078e0202 */
[----:B------:R-:W-:Y:S01]  /*c8c0*/  IABS R249, R14 ;  /* 0x0000000e00f97213 */ /* 0x000fe20000000000 */
[----:B------:R-:W-:Y:S02]  /*c8d0*/  @!P0 IMAD.IADD R237, R237, 0x1, -R3 ;  /* 0x00000001eded8824 */ /* 0x000fe400078e0a03 */
[----:B------:R-:W-:Y:S01]  /*c8e0*/  @!P1 IMAD.MOV R235, RZ, RZ, -R235 ;  /* 0x000000ffffeb9224 */ /* 0x000fe200078e0aeb */
[----:B------:R-:W-:Y:S01]  /*c8f0*/  ISETP.GT.U32.AND P1, PT, R3, R238, PT ;  /* 0x000000ee0300720c */ /* 0x000fe20003f24070 */
[----:B------:R-:W-:Y:S01]  /*c900*/  IMAD.HI.U32 R2, R5, R241, RZ ;  /* 0x000000f105027227 */ /* 0x000fe200078e00ff */
[----:B------:R-:W-:-:S03]  /*c910*/  ISETP.GT.U32.AND P0, PT, R3, R237, PT ;  /* 0x000000ed0300720c */ /* 0x000fc60003f04070 */
[----:B------:R-:W-:Y:S02]  /*c920*/  IMAD.MOV R6, RZ, RZ, -R6 ;  /* 0x000000ffff067224 */ /* 0x000fe400078e0a06 */
[----:B------:R-:W-:Y:S02]  /*c930*/  IMAD.MOV R2, RZ, RZ, -R2 ;  /* 0x000000ffff027224 */ /* 0x000fe400078e0a02 */
[----:B------:R-:W-:Y:S02]  /*c940*/  IMAD R240, R3, R6, R240 ;  /* 0x0000000603f07224 */ /* 0x000fe400078e02f0 */
[----:B------:R-:W-:Y:S02]  /*c950*/  @!P3 IMAD.IADD R233, R233, 0x1, -R3 ;  /* 0x00000001e9e9b824 */ /* 0x000fe400078e0a03 */
[----:B------:R-:W-:Y:S02]  /*c960*/  IMAD R241, R3, R2, R241 ;  /* 0x0000000203f17224 */ /* 0x000fe400078e02f1 */
[--C-:B------:R-:W-:Y:S01]  /*c970*/  @!P0 IMAD.IADD R237, R237, 0x1, -R3.reuse ;  /* 0x00000001eded8824 */ /* 0x100fe200078e0a03 */
[C---:B------:R-:W-:Y:S01]  /*c980*/  ISETP.GT.U32.AND P3, PT, R3.reuse, R233, PT ;  /* 0x000000e90300720c */ /* 0x040fe20003f64070 */
[----:B------:R-:W-:Y:S01]  /*c990*/  @!P1 IMAD.IADD R238, R238, 0x1, -R3 ;  /* 0x00000001eeee9824 */ /* 0x000fe200078e0a03 */
[C---:B------:R-:W-:Y:S01]  /*c9a0*/  ISETP.GT.U32.AND P1, PT, R3.reuse, R240, PT ;  /* 0x000000f00300720c */ /* 0x040fe20003f24070 */
[----:B------:R-:W-:Y:S01]  /*c9b0*/  @!P4 IMAD.MOV R237, RZ, RZ, -R237 ;  /* 0x000000ffffedc224 */ /* 0x000fe200078e0aed */
[----:B------:R-:W-:Y:S01]  /*c9c0*/  ISETP.GT.U32.AND P4, PT, R3, R241, PT ;  /* 0x000000f10300720c */ /* 0x000fe20003f84070 */
[----:B------:R-:W-:-:S02]  /*c9d0*/  IMAD.MOV R7, RZ, RZ, -R7 ;  /* 0x000000ffff077224 */ /* 0x000fc400078e0a07 */
[----:B------:R-:W-:Y:S02]  /*c9e0*/  @!P6 IMAD.IADD R236, R236, 0x1, -R3 ;  /* 0x00000001ecece824 */ /* 0x000fe400078e0a03 */
[----:B------:R-:W-:Y:S02]  /*c9f0*/  IMAD R239, R3, R7, R239 ;  /* 0x0000000703ef7224 */ /* 0x000fe400078e02ef */
[----:B------:R-:W-:Y:S01]  /*ca00*/  IMAD.HI.U32 R6, R5, R243, RZ ;  /* 0x000000f305067227 */ /* 0x000fe200078e00ff */
[C---:B------:R-:W-:Y:S02]  /*ca10*/  ISETP.GT.U32.AND P6, PT, R3.reuse, R236, PT ;  /* 0x000000ec0300720c */ /* 0x040fe40003fc4070 */
[----:B------:R-:W-:Y:S01]  /*ca20*/  ISETP.GT.U32.AND P0, PT, R3, R239, PT ;  /* 0x000000ef0300720c */ /* 0x000fe20003f04070 */
[--C-:B------:R-:W-:Y:S02]  /*ca30*/  @!P1 IMAD.IADD R240, R240, 0x1, -R3.reuse ;  /* 0x00000001f0f09824 */ /* 0x100fe400078e0a03 */
[--C-:B------:R-:W-:Y:S01]  /*ca40*/  @!P3 IMAD.IADD R233, R233, 0x1, -R3.reuse ;  /* 0x00000001e9e9b824 */ /* 0x100fe200078e0a03 */
[----:B------:R-:W-:Y:S01]  /*ca50*/  ISETP.GE.AND P3, PT, R244, RZ, PT ;  /* 0x000000fff400720c */ /* 0x000fe20003f66270 */
[----:B------:R-:W-:Y:S01]  /*ca60*/  @!P4 IMAD.IADD R241, R241, 0x1, -R3 ;  /* 0x00000001f1f1c824 */ /* 0x000fe200078e0a03 */
[----:B------:R-:W-:Y:S01]  /*ca70*/  IABS R244, R19 ;  /* 0x0000001300f47213 */ /* 0x000fe20000000000 */
[----:B------:R-:W-:Y:S01]  /*ca80*/  IMAD.MOV R6, RZ, RZ, -R6 ;  /* 0x000000ffff067224 */ /* 0x000fe200078e0a06 */
[----:B------:R-:W-:Y:S01]  /*ca90*/  ISETP.GT.U32.AND P1, PT, R3, R240, PT ;  /* 0x000000f00300720c */ /* 0x000fe20003f24070 */
[----:B------:R-:W-:Y:S01]  /*caa0*/  IMAD.HI.U32 R7, R5, R242, RZ ;  /* 0x000000f205077227 */ /* 0x000fe200078e00ff */
[----:B------:R-:W-:-:S03]  /*cab0*/  ISETP.GT.U32.AND P4, PT, R3, R241, PT ;  /* 0x000000f10300720c */ /* 0x000fc60003f84070 */
[----:B------:R-:W-:-:S04]  /*cac0*/  IMAD.HI.U32 R2, R5, R244, RZ ;  /* 0x000000f405027227 */ /* 0x000fc800078e00ff */
[----:B------:R-:W-:Y:S02]  /*cad0*/  IMAD.MOV R2, RZ, RZ, -R2 ;  /* 0x000000ffff027224 */ /* 0x000fe400078e0a02 */
[----:B------:R-:W-:Y:S02]  /*cae0*/  IMAD R243, R3, R6, R243 ;  /* 0x0000000603f37224 */ /* 0x000fe400078e02f3 */
[--C-:B------:R-:W-:Y:S01]  /*caf0*/  @!P6 IMAD.IADD R236, R236, 0x1, -R3.reuse ;  /* 0x00000001ecece824 */ /* 0x100fe200078e0a03 */
[----:B------:R-:W-:Y:S01]  /*cb00*/  ISETP.GE.AND P6, PT, R247, RZ, PT ;  /* 0x000000fff700720c */ /* 0x000fe20003fc6270 */
[--C-:B------:R-:W-:Y:S01]  /*cb10*/  @!P0 IMAD.IADD R239, R239, 0x1, -R3.reuse ;  /* 0x00000001efef8824 */ /* 0x100fe200078e0a03 */
[----:B------:R-:W-:Y:S01]  /*cb20*/  IABS R247, R16 ;  /* 0x0000001000f77213 */ /* 0x000fe20000000000 */
[C---:B------:R-:W-:Y:S02]  /*cb30*/  IMAD R244, R3.reuse, R2, R244 ;  /* 0x0000000203f47224 */ /* 0x040fe400078e02f4 */
[--C-:B------:R-:W-:Y:S01]  /*cb40*/  @!P1 IMAD.IADD R240, R240, 0x1, -R3.reuse ;  /* 0x00000001f0f09824 */ /* 0x100fe200078e0a03 */
[C---:B------:R-:W-:Y:S01]  /*cb50*/  ISETP.GT.U32.AND P1, PT, R3.reuse, R243, PT ;  /* 0x000000f30300720c */ /* 0x040fe20003f24070 */
[----:B------:R-:W-:Y:S01]  /*cb60*/  @!P3 IMAD.MOV R236, RZ, RZ, -R236 ;  /* 0x000000ffffecb224 */ /* 0x000fe200078e0aec */
[----:B------:R-:W-:Y:S01]  /*cb70*/  ISETP.GT.U32.AND P3, PT, R3, R238, PT ;  /* 0x000000ee0300720c */ /* 0x000fe20003f64070 */
[----:B------:R-:W-:Y:S01]  /*cb80*/  @!P4 IMAD.IADD R241, R241, 0x1, -R3 ;  /* 0x00000001f1f1c824 */ /* 0x000fe200078e0a03 */
[C---:B------:R-:W-:Y:S01]  /*cb90*/  ISETP.GT.U32.AND P0, PT, R3.reuse, R239, PT ;  /* 0x000000ef0300720c */ /* 0x040fe20003f04070 */
[----:B------:R-:W-:Y:S01]  /*cba0*/  IMAD.MOV R7, RZ, RZ, -R7 ;  /* 0x000000ffff077224 */ /* 0x000fe200078e0a07 */
[----:B------:R-:W-:Y:S01]  /*cbb0*/  ISETP.GT.U32.AND P4, PT, R3, R244, PT ;  /* 0x000000f40300720c */ /* 0x000fe20003f84070 */
[----:B------:R-:W-:-:S04]  /*cbc0*/  IMAD.HI.U32 R2, R5, R245, RZ ;  /* 0x000000f505027227 */ /* 0x000fc800078e00ff */
[----:B------:R-:W-:Y:S01]  /*cbd0*/  @!P2 IMAD.MOV R233, RZ, RZ, -R233 ;  /* 0x000000ffffe9a224 */ /* 0x000fe200078e0ae9 */
[----:B------:R-:W-:Y:S01]  /*cbe0*/  ISETP.GE.AND P2, PT, R246, RZ, PT ;  /* 0x000000fff600720c */ /* 0x000fe20003f46270 */
[----:B------:R-:W-:Y:S01]  /*cbf0*/  IMAD R242, R3, R7, R242 ;  /* 0x0000000703f27224 */ /* 0x000fe200078e02f2 */
[----:B------:R-:W-:Y:S01]  /*cc00*/  IABS R246, R17 ;  /* 0x0000001100f67213 */ /* 0x000fe20000000000 */
[--C-:B------:R-:W-:Y:S02]  /*cc10*/  @!P1 IMAD.IADD R243, R243, 0x1, -R3.reuse ;  /* 0x00000001f3f39824 */ /* 0x100fe400078e0a03 */
[----:B------:R-:W-:Y:S02]  /*cc20*/  IMAD.MOV R2, RZ, RZ, -R2 ;  /* 0x000000ffff027224 */ /* 0x000fe400078e0a02 */
[--C-:B------:R-:W-:Y:S01]  /*cc30*/  @!P3 IMAD.IADD R238, R238, 0x1, -R3.reuse ;  /* 0x00000001eeeeb824 */ /* 0x100fe200078e0a03 */
[----:B------:R-:W-:Y:S01]  /*cc40*/  ISETP.GE.AND P3, PT, R248, RZ, PT ;  /* 0x000000fff800720c */ /* 0x000fe20003f66270 */
[--C-:B------:R-:W-:Y:S01]  /*cc50*/  @!P0 IMAD.IADD R239, R239, 0x1, -R3.reuse ;  /* 0x00000001efef8824 */ /* 0x100fe200078e0a03 */
[C---:B------:R-:W-:Y:S01]  /*cc60*/  ISETP.GT.U32.AND P0, PT, R3.reuse, R242, PT ;  /* 0x000000f20300720c */ /* 0x040fe20003f04070 */
[----:B------:R-:W-:Y:S01]  /*cc70*/  @!P4 IMAD.IADD R244, R244, 0x1, -R3 ;  /* 0x00000001f4f4c824 */ /* 0x000fe200078e0a03 */
[C---:B------:R-:W-:Y:S01]  /*cc80*/  ISETP.GT.U32.AND P4, PT, R3.reuse, R243, PT ;  /* 0x000000f30300720c */ /* 0x040fe20003f84070 */
[----:B------:R-:W-:Y:S01]  /*cc90*/  IMAD R245, R3, R2, R245 ;  /* 0x0000000203f57224 */ /* 0x000fe200078e02f5 */
[----:B------:R-:W-:Y:S01]  /*cca0*/  IABS R248, R15 ;  /* 0x0000000f00f87213 */ /* 0x000fe20000000000 */
[----:B------:R-:W-:-:S04]  /*ccb0*/  IMAD.HI.U32 R2, R5, R246, RZ ;  /* 0x000000f605027227 */ /* 0x000fc800078e00ff */
[----:B------:R-:W-:Y:S02]  /*ccc0*/  IMAD.MOV R2, RZ, RZ, -R2 ;  /* 0x000000ffff027224 */ /* 0x000fe400078e0a02 */
[----:B------:R-:W-:-:S04]  /*ccd0*/  IMAD.HI.U32 R7, R5, R248, RZ ;  /* 0x000000f805077227 */ /* 0x000fc800078e00ff */
[----:B------:R-:W-:Y:S02]  /*cce0*/  IMAD R246, R3, R2, R246 ;  /* 0x0000000203f67224 */ /* 0x000fe400078e02f6 */
[----:B------:R-:W-:Y:S02]  /*ccf0*/  IMAD.MOV R2, RZ, RZ, -R7 ;  /* 0x000000ffff027224 */ /* 0x000fe400078e0a07 */
[--C-:B------:R-:W-:Y:S01]  /*cd00*/  @!P0 IMAD.IADD R242, R242, 0x1, -R3.reuse ;  /* 0x00000001f2f28824 */ /* 0x100fe200078e0a03 */
[----:B------:R-:W-:Y:S01]  /*cd10*/  ISETP.GE.AND P0, PT, R252, RZ, PT ;  /* 0x000000fffc00720c */ /* 0x000fe20003f06270 */
[----:B------:R-:W-:Y:S01]  /*cd20*/  @!P4 IMAD.IADD R243, R243, 0x1, -R3 ;  /* 0x00000001f3f3c824 */ /* 0x000fe200078e0a03 */
[C---:B------:R-:W-:Y:S01]  /*cd30*/  ISETP.GT.U32.AND P4, PT, R3.reuse, R246, PT ;  /* 0x000000f60300720c */ /* 0x040fe20003f84070 */
[C---:B------:R-:W-:Y:S01]  /*cd40*/  IMAD R248, R3.reuse, R2, R248 ;  /* 0x0000000203f87224 */ /* 0x040fe200078e02f8 */
[----:B------:R-:W-:Y:S01]  /*cd50*/  ISETP.GT.U32.AND P1, PT, R3, R242, PT ;  /* 0x000000f20300720c */ /* 0x000fe20003f24070 */
[----:B------:R-:W-:Y:S01]  /*cd60*/  IMAD.HI.U32 R2, R5, R249, RZ ;  /* 0x000000f905027227 */ /* 0x000fe200078e00ff */
[----:B------:R-:W-:-:S03]  /*cd70*/  IABS R252, R9 ;  /* 0x0000000900fc7213 */ /* 0x000fc60000000000 */
[----:B------:R-:W-:Y:S02]  /*cd80*/  IMAD.MOV R2, RZ, RZ, -R2 ;  /* 0x000000ffff027224 */ /* 0x000fe400078e0a02 */
[----:B------:R-:W-:-:S04]  /*cd90*/  IMAD.HI.U32 R6, R5, R247, RZ ;  /* 0x000000f705067227 */ /* 0x000fc800078e00ff */
[----:B------:R-:W-:Y:S02]  /*cda0*/  IMAD R249, R3, R2, R249 ;  /* 0x0000000203f97224 */ /* 0x000fe400078e02f9 */
[----:B------:R-:W-:Y:S02]  /*cdb0*/  @!P4 IMAD.IADD R246, R246, 0x1, -R3 ;  /* 0x00000001f6f6c824 */ /* 0x000fe400078e0a03 */
[----:B------:R-:W-:Y:S01]  /*cdc0*/  IMAD.HI.U32 R2, R5, R250, RZ ;  /* 0x000000fa05027227 */ /* 0x000fe200078e00ff */
[----:B------:R-:W-:-:S03]  /*cdd0*/  ISETP.GT.U32.AND P4, PT, R3, R249, PT ;  /* 0x000000f90300720c */ /* 0x000fc60003f84070 */
[--C-:B------:R-:W-:Y:S01]  /*cde0*/  @!P1 IMAD.IADD R242, R242, 0x1, -R3.reuse ;  /* 0x00000001f2f29824 */ /* 0x100fe200078e0a03 */
[C---:B------:R-:W-:Y:S01]  /*cdf0*/  ISETP.GT.U32.AND P1, PT, R3.reuse, R245, PT ;  /* 0x000000f50300720c */ /* 0x040fe20003f24070 */
[----:B------:R-:W-:Y:S02]  /*ce00*/  IMAD.MOV R2, RZ, RZ, -R2 ;  /* 0x000000ffff027224 */ /* 0x000fe400078e0a02 */
[----:B------:R-:W-:Y:S01]  /*ce10*/  @!P2 IMAD.MOV R238, RZ, RZ, -R238 ;  /* 0x000000ffffeea224 */ /* 0x000fe200078e0aee */
[C---:B------:R-:W-:Y:S01]  /*ce20*/  ISETP.GT.U32.AND P2, PT, R3.reuse, R244, PT ;  /* 0x000000f40300720c */ /* 0x040fe20003f44070 */
[----:B------:R-:W-:Y:S01]  /*ce30*/  IMAD R250, R3, R2, R250 ;  /* 0x0000000203fa7224 */ /* 0x000fe200078e02fa */
[----:B------:R-:W-:Y:S01]  /*ce40*/  IABS R2, R12 ;  /* 0x0000000c00027213 */ /* 0x000fe20000000000 */
[----:B------:R-:W-:Y:S02]  /*ce50*/  IMAD.MOV R6, RZ, RZ, -R6 ;  /* 0x000000ffff067224 */ /* 0x000fe400078e0a06 */
[----:B------:R-:W-:Y:S01]  /*ce60*/  @!P4 IMAD.IADD R249, R249, 0x1, -R3 ;  /* 0x00000001f9f9c824 */ /* 0x000fe200078e0a03 */
[C---:B------:R-:W-:Y:S01]  /*ce70*/  ISETP.GT.U32.AND P4, PT, R3.reuse, R250, PT ;  /* 0x000000fa0300720c */ /* 0x040fe20003f84070 */
[----:B------:R-:W-:-:S02]  /*ce80*/  IMAD R247, R3, R6, R247 ;  /* 0x0000000603f77224 */ /* 0x000fc400078e02f7 */
[----:B------:R-:W-:-:S04]  /*ce90*/  IMAD.HI.U32 R6, R5, R251, RZ ;  /* 0x000000fb05067227 */ /* 0x000fc800078e00ff */
[--C-:B------:R-:W-:Y:S01]  /*cea0*/  @!P1 IMAD.IADD R245, R245, 0x1, -R3.reuse ;  /* 0x00000001f5f59824 */ /* 0x100fe200078e0a03 */
[C---:B------:R-:W-:Y:S01]  /*ceb0*/  ISETP.GT.U32.AND P1, PT, R3.reuse, R248, PT ;  /* 0x000000f80300720c */ /* 0x040fe20003f24070 */
[----:B------:R-:W-:Y:S02]  /*cec0*/  IMAD.MOV R6, RZ, RZ, -R6 ;  /* 0x000000ffff067224 */ /* 0x000fe400078e0a06 */
[----:B------:R-:W-:Y:S01]  /*ced0*/  @!P2 IMAD.IADD R244, R244, 0x1, -R3 ;  /* 0x00000001f4f4a824 */ /* 0x000fe200078e0a03 */
[C---:B------:R-:W-:Y:S01]  /*cee0*/  ISETP.GT.U32.AND P2, PT, R3.reuse, R247, PT ;  /* 0x000000f70300720c */ /* 0x040fe20003f44070 */
[----:B------:R-:W-:Y:S01]  /*cef0*/  IMAD R251, R3, R6, R251 ;  /* 0x0000000603fb7224 */ /* 0x000fe200078e02fb */
[----:B------:R-:W-:Y:S01]  /*cf00*/  IABS R6, R4 ;  /* 0x0000000400067213 */ /* 0x000fe20000000000 */
        /* <DEDUP_REMOVED lines=8> */
[----:B------:R-:W-:Y:S01]  /*cf90*/  @!P2 IMAD.IADD R247, R247, 0x1, -R3 ;  /* 0x00000001f7f7a824 */ /* 0x000fe200078e0a03 */
[----:B------:R-:W-:Y:S01]  /*cfa0*/  ISETP.GE.AND P2, PT, R20, RZ, PT ;  /* 0x000000ff1400720c */ /* 0x000fe20003f46270 */
[----:B------:R-:W-:Y:S01]  /*cfb0*/  IMAD.HI.U32 R20, R5, R2, RZ ;  /* 0x0000000205147227 */ /* 0x000fe200078e00ff */
[----:B------:R-:W-:-:S03]  /*cfc0*/  IABS R19, R10 ;  /* 0x0000000a00137213 */ /* 0x000fc60000000000 */
[----:B0-----:R-:W-:-:S04]  /*cfd0*/  IMAD.HI.U32 R23, R5, R6, RZ ;  /* 0x0000000605177227 */ /* 0x001fc800078e00ff */
[----:B------:R-:W-:-:S04]  /*cfe0*/  IMAD.HI.U32 R22, R5, R7, RZ ;  /* 0x0000000705167227 */ /* 0x000fc800078e00ff */
[----:B------:R-:W-:Y:S01]  /*cff0*/  @!P4 IMAD.IADD R251, R251, 0x1, -R3 ;  /* 0x00000001fbfbc824 */ /* 0x000fe200078e0a03 */
[----:B------:R-:W-:Y:S01]  /*d000*/  ISETP.GT.U32.AND P4, PT, R3, R245, PT ;  /* 0x000000f50300720c */ /* 0x000fe20003f84070 */
[----:B------:R-:W-:-:S04]  /*d010*/  IMAD.HI.U32 R21, R5, R8, RZ ;  /* 0x0000000805157227 */ /* 0x000fc800078e00ff */
[----:B------:R-:W-:Y:S02]  /*d020*/  IMAD.MOV R20, RZ, RZ, -R20 ;  /* 0x000000ffff147224 */ /* 0x000fe400078e0a14 */
[----:B------:R-:W-:Y:S02]  /*d030*/  IMAD.MOV R23, RZ, RZ, -R23 ;  /* 0x000000ffff177224 */ /* 0x000fe400078e0a17 */
[----:B------:R-:W-:Y:S02]  /*d040*/  IMAD.MOV R22, RZ, RZ, -R22 ;  /* 0x000000ffff167224 */ /* 0x000fe400078e0a16 */
[----:B------:R-:W-:Y:S01]  /*d050*/  @!P1 IMAD.MOV R244, RZ, RZ, -R244 ;  /* 0x000000fffff49224 */ /* 0x000fe200078e0af4 */
[C---:B------:R-:W-:Y:S01]  /*d060*/  ISETP.GT.U32.AND P1, PT, R3.reuse, R250, PT ;  /* 0x000000fa0300720c */ /* 0x040fe20003f24070 */
[----:B------:R-:W-:Y:S02]  /*d070*/  IMAD.MOV R21, RZ, RZ, -R21 ;  /* 0x000000ffff157224 */ /* 0x000fe400078e0a15 */
[----:B------:R-:W-:-:S02]  /*d080*/  IMAD R2, R3, R20, R2 ;  /* 0x0000001403027224 */ /* 0x000fc400078e0202 */
[----:B------:R-:W-:-:S04]  /*d090*/  IMAD.HI.U32 R20, R5, R19, RZ ;  /* 0x0000001305147227 */ /* 0x000fc800078e00ff */
[C---:B------:R-:W-:Y:S02]  /*d0a0*/  IMAD R5, R3.reuse, R23, R6 ;  /* 0x0000001703057224 */ /* 0x040fe400078e0206 */
[C---:B------:R-:W-:Y:S01]  /*d0b0*/  IMAD R6, R3.reuse, R22, R7 ;  /* 0x0000001603067224 */ /* 0x040fe200078e0207 */
[----:B------:R-:W2:Y:S01]  /*d0c0*/  LDL.LU R23, [R1+0xe90] ;  /* 0x000e900001177983 */ /* 0x000ea20000300800 */
[----:B------:R-:W-:Y:S02]  /*d0d0*/  IMAD R7, R3, R21, R8 ;  /* 0x0000001503077224 */ /* 0x000fe400078e0208 */
[----:B------:R-:W-:Y:S01]  /*d0e0*/  IMAD.MOV R8, RZ, RZ, -R20 ;  /* 0x000000ffff087224 */ /* 0x000fe200078e0a14 */
[----:B------:R-:W3:Y:S01]  /*d0f0*/  LDL.LU R22, [R1+0xe8c] ;  /* 0x000e8c0001167983 */ /* 0x000ee20000300800 */
[----:B------:R-:W-:Y:S01]  /*d100*/  @!P4 IMAD.IADD R245, R245, 0x1, -R3 ;  /* 0x00000001f5f5c824 */ /* 0x000fe200078e0a03 */
[C---:B------:R-:W-:Y:S01]  /*d110*/  ISETP.GT.U32.AND P4, PT, R3.reuse, R252, PT ;  /* 0x000000fc0300720c */ /* 0x040fe20003f84070 */
[----:B------:R-:W-:Y:S01]  /*d120*/  IMAD R8, R3, R8, R19 ;  /* 0x0000000803087224 */ /* 0x000fe200078e0213 */
[----:B------:R-:W4:Y:S01]  /*d130*/  LDL.LU R21, [R1+0xe88] ;  /* 0x000e880001157983 */ /* 0x000f220000300800 */
[----:B------:R-:W-:-:S02]  /*d140*/  @!P1 IMAD.IADD R250, R250, 0x1, -R3 ;  /* 0x00000001fafa9824 */ /* 0x000fc400078e0a03 */
[----:B------:R-:W-:Y:S01]  /*d150*/  @!P5 IMAD.MOV R239, RZ, RZ, -R239 ;  /* 0x000000ffffefd224 */ /* 0x000fe200078e0aef */
[C---:B------:R-:W-:Y:S01]  /*d160*/  ISETP.GT.U32.AND P1, PT, R3.reuse, R8, PT ;  /* 0x000000080300720c */ /* 0x040fe20003f24070 */
[----:B------:R-:W-:Y:S01]  /*d170*/  @!P3 IMAD.MOV R241, RZ, RZ, -R241 ;  /* 0x000000fffff1b224 */ /* 0x000fe200078e0af1 */
[C---:B------:R-:W-:Y:S01]  /*d180*/  ISETP.GT.U32.AND P5, PT, R3.reuse, R246, PT ;  /* 0x000000f60300720c */ /* 0x040fe20003fa4070 */
[----:B------:R-:W-:Y:S01]  /*d190*/  @!P0 IMAD.MOV R242, RZ, RZ, -R242 ;  /* 0x000000fffff28224 */ /* 0x000fe200078e0af2 */
[C---:B------:R-:W-:Y:S01]  /*d1a0*/  ISETP.GT.U32.AND P3, PT, R3.reuse, R247, PT ;  /* 0x000000f70300720c */ /* 0x040fe20003f64070 */
[----:B------:R-:W-:Y:S01]  /*d1b0*/  @!P2 IMAD.MOV R243, RZ, RZ, -R243 ;  /* 0x000000fffff3a224 */ /* 0x000fe200078e0af3 */
[C---:B------:R-:W-:Y:S01]  /*d1c0*/  ISETP.GT.U32.AND P0, PT, R3.reuse, R248, PT ;  /* 0x000000f80300720c */ /* 0x040fe20003f04070 */
[--C-:B------:R-:W-:Y:S01]  /*d1d0*/  @!P4 IMAD.IADD R252, R252, 0x1, -R3.reuse ;  /* 0x00000001fcfcc824 */ /* 0x100fe200078e0a03 */
[C---:B------:R-:W-:Y:S01]  /*d1e0*/  ISETP.GT.U32.AND P2, PT, R3.reuse, R249, PT ;  /* 0x000000f90300720c */ /* 0x040fe20003f44070 */
[----:B------:R-:W-:Y:S01]  /*d1f0*/  @!P6 IMAD.MOV R240, RZ, RZ, -R240 ;  /* 0x000000fffff0e224 */ /* 0x000fe200078e0af0 */
[----:B------:R-:W2:Y:S03]  /*d200*/  LDL.LU R20, [R1+0xe84] ;  /* 0x000e840001147983 */ /* 0x000ea60000300800 */
[--C-:B------:R-:W-:Y:S01]  /*d210*/  @!P1 IMAD.IADD R8, R8, 0x1, -R3.reuse ;  /* 0x0000000108089824 */ /* 0x100fe200078e0a03 */
[C---:B------:R-:W-:Y:S01]  /*d220*/  ISETP.GT.U32.AND P1, PT, R3.reuse, R252, PT ;  /* 0x000000fc0300720c */ /* 0x040fe20003f24070 */
[--C-:B------:R-:W-:Y:S01]  /*d230*/  @!P5 IMAD.IADD R246, R246, 0x1, -R3.reuse ;  /* 0x00000001f6f6d824 */ /* 0x100fe200078e0a03 */
[----:B------:R-:W-:Y:S01]  /*d240*/  ISETP.GT.U32.AND P5, PT, R3, R2, PT ;  /* 0x000000020300720c */ /* 0x000fe20003fa4070 */
[--C-:B------:R-:W-:Y:S01]  /*d250*/  @!P3 IMAD.IADD R247, R247, 0x1, -R3.reuse ;  /* 0x00000001f7f7b824 */ /* 0x100fe200078e0a03 */
[C---:B------:R-:W-:Y:S01]  /*d260*/  ISETP.GT.U32.AND P3, PT, R3.reuse, R5, PT ;  /* 0x000000050300720c */ /* 0x040fe20003f64070 */
[--C-:B------:R-:W-:Y:S01]  /*d270*/  @!P0 IMAD.IADD R248, R248, 0x1, -R3.reuse ;  /* 0x00000001f8f88824 */ /* 0x100fe200078e0a03 */
[----:B------:R-:W-:Y:S01]  /*d280*/  ISETP.GT.U32.AND P0, PT, R3, R6, PT ;  /* 0x000000060300720c */ /* 0x000fe20003f04070 */
[----:B------:R-:W-:Y:S01]  /*d290*/  @!P2 IMAD.IADD R249, R249, 0x1, -R3 ;  /* 0x00000001f9f9a824 */ /* 0x000fe200078e0a03 */
[C---:B------:R-:W-:Y:S01]  /*d2a0*/  ISETP.GT.U32.AND P6, PT, R3.reuse, R251, PT ;  /* 0x000000fb0300720c */ /* 0x040fe20003fc4070 */
[----:B------:R-:W3:Y:S01]  /*d2b0*/  LDL.LU R19, [R1+0xe80] ;  /* 0x000e800001137983 */ /* 0x000ee20000300800 */
[----:B------:R-:W-:-:S03]  /*d2c0*/  ISETP.GT.U32.AND P2, PT, R3, R7, PT ;  /* 0x000000070300720c */ /* 0x000fc60003f44070 */
[--C-:B------:R-:W-:Y:S01]  /*d2d0*/  @!P1 IMAD.IADD R252, R252, 0x1, -R3.reuse ;  /* 0x00000001fcfc9824 */ /* 0x100fe200078e0a03 */
[----:B------:R-:W-:Y:S01]  /*d2e0*/  ISETP.GE.AND P1, PT, R9, RZ, PT ;  /* 0x000000ff0900720c */ /* 0x000fe20003f26270 */
[--C-:B------:R-:W-:Y:S01]  /*d2f0*/  @!P5 IMAD.IADD R2, R2, 0x1, -R3.reuse ;  /* 0x000000010202d824 */ /* 0x100fe200078e0a03 */
[----:B------:R-:W-:Y:S01]  /*d300*/  ISETP.GE.AND P5, PT, R16, RZ, PT ;  /* 0x000000ff1000720c */ /* 0x000fe20003fa6270 */
[----:B------:R-:W0:Y:S01]  /*d310*/  LDC R9, c[0x0][0x230] ;  /* 0x00008c00ff097b82 */ /* 0x000e220000000800 */
[----:B------:R-:W-:Y:S01]  /*d320*/  ISETP.GE.AND P4, PT, R17, RZ, PT ;  /* 0x000000ff1100720c */ /* 0x000fe20003f86270 */
[--C-:B------:R-:W-:Y:S01]  /*d330*/  @!P3 IMAD.IADD R5, R5, 0x1, -R3.reuse ;  /* 0x000000010505b824 */ /* 0x100fe200078e0a03 */
[----:B------:R-:W-:Y:S01]  /*d340*/  ISETP.GE.AND P3, PT, R15, RZ, PT ;  /* 0x000000ff0f00720c */ /* 0x000fe20003f66270 */
[--C-:B------:R-:W-:Y:S01]  /*d350*/  @!P0 IMAD.IADD R6, R6, 0x1, -R3.reuse ;  /* 0x0000000106068824 */ /* 0x100fe200078e0a03 */
[----:B------:R-:W-:Y:S01]  /*d360*/  ISETP.GE.AND P0, PT, R14, RZ, PT ;  /* 0x000000ff0e00720c */ /* 0x000fe20003f06270 */
[--C-:B------:R-:W-:Y:S01]  /*d370*/  @!P6 IMAD.IADD R251, R251, 0x1, -R3.reuse ;  /* 0x00000001fbfbe824 */ /* 0x100fe200078e0a03 */
[----:B------:R-:W-:Y:S01]  /*d380*/  ISETP.GE.AND P6, PT, R18, RZ, PT ;  /* 0x000000ff1200720c */ /* 0x000fe20003fc6270 */
[----:B------:R-:W-:Y:S01]  /*d390*/  @!P2 IMAD.IADD R7, R7, 0x1, -R3 ;  /* 0x000000010707a824 */ /* 0x000fe200078e0a03 */
[----:B------:R-:W4:Y:S03]  /*d3a0*/  LDL.LU R18, [R1+0xe7c] ;  /* 0x000e7c0001127983 */ /* 0x000f260000300800 */
[----:B------:R-:W-:Y:S01]  /*d3b0*/  @!P5 IMAD.MOV R247, RZ, RZ, -R247 ;  /* 0x000000fffff7d224 */ /* 0x000fe200078e0af7 */
[C---:B------:R-:W-:Y:S01]  /*d3c0*/  ISETP.GT.U32.AND P5, PT, R3.reuse, R5, PT ;  /* 0x000000050300720c */ /* 0x040fe20003fa4070 */
[----:B------:R-:W-:Y:S01]  /*d3d0*/  @!P4 IMAD.MOV R246, RZ, RZ, -R246 ;  /* 0x000000fffff6c224 */ /* 0x000fe200078e0af6 */
[C---:B------:R-:W-:Y:S01]  /*d3e0*/  ISETP.GT.U32.AND P4, PT, R3.reuse, R2, PT ;  /* 0x000000020300720c */ /* 0x040fe20003f84070 */
[----:B------:R-:W-:Y:S01]  /*d3f0*/  @!P3 IMAD.MOV R248, RZ, RZ, -R248 ;  /* 0x000000fffff8b224 */ /* 0x000fe200078e0af8 */
[C---:B------:R-:W-:Y:S01]  /*d400*/  ISETP.GT.U32.AND P3, PT, R3.reuse, R6, PT ;  /* 0x000000060300720c */ /* 0x040fe20003f64070 */
[----:B------:R-:W-:Y:S01]  /*d410*/  @!P0 IMAD.MOV R249, RZ, RZ, -R249 ;  /* 0x000000fffff98224 */ /* 0x000fe200078e0af9 */
[----:B------:R-:W2:Y:S01]  /*d420*/  LDL.LU R17, [R1+0xe78] ;  /* 0x000e780001117983 */ /* 0x000ea20000300800 */
[----:B------:R-:W-:-:S03]  /*d430*/  ISETP.GT.U32.AND P0, PT, R3, R7, PT ;  /* 0x000000070300720c */ /* 0x000fc60003f04070 */
[----:B------:R-:W3:Y:S01]  /*d440*/  LDL.LU R16, [R1+0xe74] ;  /* 0x000e740001107983 */ /* 0x000ee20000300800 */
[----:B------:R-:W-:Y:S01]  /*d450*/  ISETP.GE.AND P2, PT, R125, RZ, PT ;  /* 0x000000ff7d00720c */ /* 0x000fe20003f46270 */
[----:B0-----:R-:W-:Y:S02]  /*d460*/  VIADD R9, R9, 0x7f ;  /* 0x0000007f09097836 */ /* 0x001fe40000000000 */
[----:B------:R-:W4:Y:S04]  /*d470*/  LDL.LU R15, [R1+0xe70] ;  /* 0x000e7000010f7983 */ /* 0x000f280000300800 */
[----:B------:R-:W2:Y:S01]  /*d480*/  LDL.LU R14, [R1+0xe6c] ;  /* 0x000e6c00010e7983 */ /* 0x000ea20000300800 */
[----:B------:R-:W-:-:S03]  /*d490*/  @!P6 IMAD.MOV R245, RZ, RZ, -R245 ;  /* 0x000000fffff5e224 */ /* 0x000fc600078e0af5 */
[----:B------:R-:W3:Y:S01]  /*d4a0*/  LDL.LU R125, [R1+0xe68] ;  /* 0x000e6800017d7983 */ /* 0x000ee20000300800 */
[--C-:B------:R-:W-:Y:S01]  /*d4b0*/  @!P5 IMAD.IADD R5, R5, 0x1, -R3.reuse ;  /* 0x000000010505d824 */ /* 0x100fe200078e0a03 */
[----:B------:R-:W-:Y:S01]  /*d4c0*/  ISETP.GE.AND P6, PT, R13, RZ, PT ;  /* 0x000000ff0d00720c */ /* 0x000fe20003fc6270 */
[----:B------:R-:W-:Y:S01]  /*d4d0*/  @!P4 IMAD.IADD R2, R2, 0x1, -R3 ;  /* 0x000000010202c824 */ /* 0x000fe200078e0a03 */
[----:B------:R-:W-:Y:S01]  /*d4e0*/  ISETP.GE.AND P5, PT, R4, RZ, PT ;  /* 0x000000ff0400720c */ /* 0x000fe20003fa6270 */
[----:B------:R-:W4:Y:S01]  /*d4f0*/  LDL.LU R13, [R1+0x1c] ;  /* 0x00001c00010d7983 */ /* 0x000f220000300800 */
[----:B------:R-:W-:Y:S01]  /*d500*/  SHF.R.S32.HI R4, RZ, 0x1f, R9 ;  /* 0x0000001fff047819 */ /* 0x000fe20000011409 */
[--C-:B------:R-:W-:Y:S01]  /*d510*/  @!P3 IMAD.IADD R6, R6, 0x1, -R3.reuse ;  /* 0x000000010606b824 */ /* 0x100fe200078e0a03 */
[----:B------:R-:W-:Y:S01]  /*d520*/  ISETP.GE.AND P4, PT, R12, RZ, PT ;  /* 0x000000ff0c00720c */ /* 0x000fe20003f86270 */
[----:B------:R-:W-:Y:S01]  /*d530*/  @!P0 IMAD.IADD R7, R7, 0x1, -R3 ;  /* 0x0000000107078824 */ /* 0x000fe200078e0a03 */
[----:B------:R-:W2:Y:S01]  /*d540*/  LDL.LU R12, [R1+0x18] ;  /* 0x00001800010c7983 */ /* 0x000ea20000300800 */
[----:B------:R-:W-:Y:S01]  /*d550*/  ISETP.GE.AND P3, PT, R11, RZ, PT ;  /* 0x000000ff0b00720c */ /* 0x000fe20003f66270 */
[----:B------:R-:W-:Y:S01]  /*d560*/  @!P2 IMAD.MOV R250, RZ, RZ, -R250 ;  /* 0x000000fffffaa224 */ /* 0x000fe200078e0afa */
[----:B------:R-:W-:Y:S01]  /*d570*/  LEA.HI R4, R4, R9, RZ, 0x7 ;  /* 0x0000000904047211 */ /* 0x000fe200078f38ff */
[----:B------:R-:W2:Y:S01]  /*d580*/  LDL.LU R11, [R1+0x14] ;  /* 0x00001400010b7983 */ /* 0x000ea20000300800 */
[----:B------:R-:W-:-:S02]  /*d590*/  ISETP.GE.AND P0, PT, R10, RZ, PT ;  /* 0x000000ff0a00720c */ /* 0x000fc40003f06270 */
[----:B------:R-:W-:Y:S01]  /*d5a0*/  ISETP.GT.U32.AND P2, PT, R3, R8, PT ;  /* 0x000000080300720c */ /* 0x000fe20003f44070 */
[----:B------:R-:W2:Y:S04]  /*d5b0*/  LDL.LU R10, [R1+0x10] ;  /* 0x00001000010a7983 */ /* 0x000ea80000300800 */
[----:B------:R-:W2:Y:S04]  /*d5c0*/  LDL.LU R9, [R1+0xc] ;  /* 0x00000c0001097983 */ /* 0x000ea80000300800 */
[----:B------:R-:W2:Y:S04]  /*d5d0*/  LDL.LU R4, [R1+0x8] ;  /* 0x0000080001047983 */ /* 0x000ea80000300800 */
[----:B------:R-:W-:-:S02]  /*d5e0*/  @!P2 IMAD.IADD R8, R8, 0x1, -R3 ;  /* 0x000000010808a824 */ /* 0x000fc400078e0a03 */
[----:B------:R-:W0:Y:S01]  /*d5f0*/  S2R R3, SR_TID.X ;  /* 0x0000000000037919 */ /* 0x000e220000002100 */
[----:B------:R-:W-:Y:S01]  /*d600*/  ISETP.GE.AND P2, PT, R0, RZ, PT ;  /* 0x000000ff0000720c */ /* 0x000fe20003f46270 */
[----:B------:R-:W-:Y:S01]  /*d610*/  @!P1 IMAD.MOV R252, RZ, RZ, -R252 ;  /* 0x000000fffffc9224 */ /* 0x000fe200078e0afc */
[----:B------:R1:W-:Y:S01]  /*d620*/  STL [R1+0xe2c], R0 ;  /* 0x000e2c0001007387 */ /* 0x0003e20000100800 */
[----:B------:R-:W-:Y:S01]  /*d630*/  @!P6 IMAD.MOV R251, RZ, RZ, -R251 ;  /* 0x000000fffffbe224 */ /* 0x000fe200078e0afb */
[----:B0-----:R-:W-:-:S05]  /*d640*/  LOP3.LUT R3, R3, 0x7f, RZ, 0xc0, !PT ;  /* 0x0000007f03037812 */ /* 0x001fca00078ec0ff */
[----:B-1----:R-:W-:-:S05]  /*d650*/  IMAD R0, R3, UR9, RZ ;  /* 0x0000000903007c24 */ /* 0x002fca000f8e02ff */
[----:B------:R-:W-:Y:S01]  /*d660*/  IADD3 R3, P6, R0, UR4, RZ ;  /* 0x0000000400037c10 */ /* 0x000fe2000ffde0ff */
[----:B------:R-:W-:Y:S01]  /*d670*/  @!P4 IMAD.MOV R2, RZ, RZ, -R2 ;  /* 0x000000ffff02c224 */ /* 0x000fe200078e0a02 */
[----:B------:R-:W-:-:S03]  /*d680*/  ULDC UR4, c[0x0][0x234] ;  /* 0x00008d0000047ab9 */ /* 0x000fc60000000800 */
[----:B------:R0:W-:Y:S04]  /*d690*/  STL [R1+0xe38], R3 ;  /* 0x000e380301007387 */ /* 0x0001e80000100800 */
[----:B0-----:R-:W2:Y:S01]  /*d6a0*/  LDL.LU R3, [R1+0x4] ;  /* 0x0000040001037983 */ /* 0x001ea20000300800 */
[----:B---3--:R-:W-:Y:S02]  /*d6b0*/  ISETP.NE.AND P1, PT, R125, RZ, PT ;  /* 0x000000ff7d00720c */ /* 0x008fe40003f25270 */
[----:B------:R-:W-:-:S04]  /*d6c0*/  LOP3.LUT R125, RZ, R125, RZ, 0x33, !PT ;  /* 0x0000007dff7d7212 */ /* 0x000fc800078e33ff */
[C---:B----4-:R-:W-:Y:S02]  /*d6d0*/  SEL R13, R125.reuse, R13, !P1 ;  /* 0x0000000d7d0d7207 */ /* 0x050fe40004800000 */
[----:B--2---:R-:W-:-:S03]  /*d6e0*/  SEL R12, R125, R12, !P1 ;  /* 0x0000000c7d0c7207 */ /* 0x004fc60004800000 */
[----:B------:R0:W-:Y:S01]  /*d6f0*/  STL [R1+0xcc], R13 ;  /* 0x0000cc0d01007387 */ /* 0x0001e20000100800 */
[C---:B------:R-:W-:Y:S02]  /*d700*/  SEL R11, R125.reuse, R11, !P1 ;  /* 0x0000000b7d0b7207 */ /* 0x040fe40004800000 */
[C---:B------:R-:W-:Y:S01]  /*d710*/  SEL R10, R125.reuse, R10, !P1 ;  /* 0x0000000a7d0a7207 */ /* 0x040fe20004800000 */
[----:B0-----:R-:W2:Y:S01]  /*d720*/  LDL.LU R13, [R1+0xe64] ;  /* 0x000e6400010d7983 */ /* 0x001ea20000300800 */
[----:B------:R-:W-:-:S03]  /*d730*/  SEL R9, R125, R9, !P1 ;  /* 0x000000097d097207 */ /* 0x000fc60004800000 */
[----:B------:R0:W-:Y:S01]  /*d740*/  STL [R1+0xc8], R12 ;  /* 0x0000c80c01007387 */ /* 0x0001e20000100800 */
[----:B------:R-:W-:-:S03]  /*d750*/  SEL R4, R125, R4, !P1 ;  /* 0x000000047d047207 */ /* 0x000fc60004800000 */
[----:B0-----:R-:W3:Y:S04]  /*d760*/  LDL.LU R12, [R1+0xe60] ;  /* 0x000e6000010c7983 */ /* 0x001ee80000300800 */
[----:B------:R0:W-:Y:S04]  /*d770*/  STL [R1+0xc4], R11 ;  /* 0x0000c40b01007387 */ /* 0x0001e80000100800 */
[----:B0-----:R-:W4:Y:S04]  /*d780*/  LDL.LU R11, [R1+0xe5c] ;  /* 0x000e5c00010b7983 */ /* 0x001f280000300800 */
[----:B------:R0:W-:Y:S04]  /*d790*/  STL [R1+0xc0], R10 ;  /* 0x0000c00a01007387 */ /* 0x0001e80000100800 */
[----:B0-----:R-:W2:Y:S04]  /*d7a0*/  LDL.LU R10, [R1+0xe58] ;  /* 0x000e5800010a7983 */ /* 0x001ea80000300800 */
[----:B------:R0:W-:Y:S04]  /*d7b0*/  STL [R1+0xbc], R9 ;  /* 0x0000bc0901007387 */ /* 0x0001e80000100800 */
[----:B0-----:R-:W3:Y:S04]  /*d7c0*/  LDL.LU R9, [R1+0xe54] ;  /* 0x000e540001097983 */ /* 0x001ee80000300800 */
[----:B------:R0:W-:Y:S04]  /*d7d0*/  STL [R1+0xb8], R4 ;  /* 0x0000b80401007387 */ /* 0x0001e80000100800 */
[----:B0-----:R-:W4:Y:S01]  /*d7e0*/  LDL.LU R4, [R1+0xe50] ;  /* 0x000e500001047983 */ /* 0x001f220000300800 */
[----:B------:R-:W-:-:S05]  /*d7f0*/  SEL R3, R125, R3, !P1 ;  /* 0x000000037d037207 */ /* 0x000fca0004800000 */
[----:B------:R4:W-:Y:S01]  /*d800*/  STL [R1+0xb4], R3 ;  /* 0x0000b40301007387 */ /* 0x0009e20000100800 */
[C---:B--2---:R-:W-:Y:S02]  /*d810*/  SEL R10, R125.reuse, R10, !P1 ;  /* 0x0000000a7d0a7207 */ /* 0x044fe40004800000 */
[C---:B----4-:R-:W-:Y:S02]  /*d820*/  SEL R3, R125.reuse, R4, !P1 ;  /* 0x000000047d037207 */ /* 0x050fe40004800000 */
[----:B------:R-:W2:Y:S04]  /*d830*/  LDL.LU R4, [R1+0xe4c] ;  /* 0x000e4c0001047983 */ /* 0x000ea80000300800 */
[----:B------:R3:W-:Y:S02]  /*d840*/  STL [R1+0xb0], R3 ;  /* 0x0000b00301007387 */ /* 0x0007e40000100800 */
[----:B---3--:R-:W-:-:S02]  /*d850*/  SEL R3, R125, R9, !P1 ;  /* 0x000000097d037207 */ /* 0x008fc40004800000 */
[----:B------:R-:W-:-:S03]  /*d860*/  SEL R9, R125, R11, !P1 ;  /* 0x0000000b7d097207 */ /* 0x000fc60004800000 */
[----:B------:R0:W-:Y:S04]  /*d870*/  STL [R1+0xac], R3 ;  /* 0x0000ac0301007387 */ /* 0x0001e80000100800 */
[----:B------:R1:W-:Y:S01]  /*d880*/  STL [R1+0xa8], R10 ;  /* 0x0000a80a01007387 */ /* 0x0003e20000100800 */
[----:B0-----:R-:W-:-:S03]  /*d890*/  SEL R3, R125, R12, !P1 ;  /* 0x0000000c7d037207 */ /* 0x001fc60004800000 */
[----:B------:R0:W-:Y:S01]  /*d8a0*/  STL [R1+0xa4], R9 ;  /* 0x0000a40901007387 */ /* 0x0001e20000100800 */
[----:B-1----:R-:W-:-:S03]  /*d8b0*/  SEL R10, R125, R13, !P1 ;  /* 0x0000000d7d0a7207 */ /* 0x002fc60004800000 */
[----:B------:R1:W-:Y:S01]  /*d8c0*/  STL [R1+0xa0], R3 ;  /* 0x0000a00301007387 */ /* 0x0003e20000100800 */
[----:B0-----:R-:W-:-:S03]  /*d8d0*/  SEL R9, R125, R14, !P1 ;  /* 0x0000000e7d097207 */ /* 0x001fc60004800000 */
[----:B------:R0:W-:Y:S01]  /*d8e0*/  STL [R1+0x9c], R10 ;  /* 0x00009c0a01007387 */ /* 0x0001e20000100800 */
[----:B-1----:R-:W-:-:S03]  /*d8f0*/  SEL R3, R125, R15, !P1 ;  /* 0x0000000f7d037207 */ /* 0x002fc60004800000 */
[----:B------:R1:W-:Y:S04]  /*d900*/  STL [R1+0x98], R9 ;  /* 0x0000980901007387 */ /* 0x0003e80000100800 */
[----:B------:R3:W-:Y:S01]  /*d910*/  STL [R1+0x94], R3 ;  /* 0x0000940301007387 */ /* 0x0007e20000100800 */
[C---:B0-----:R-:W-:Y:S02]  /*d920*/  SEL R10, R125.reuse, R16, !P1 ;  /* 0x000000107d0a7207 */ /* 0x041fe40004800000 */
[----:B-1----:R-:W-:-:S03]  /*d930*/  SEL R9, R125, R17, !P1 ;  /* 0x000000117d097207 */ /* 0x002fc60004800000 */
[----:B------:R0:W-:Y:S01]  /*d940*/  STL [R1+0x90], R10 ;  /* 0x0000900a01007387 */ /* 0x0001e20000100800 */
[----:B---3--:R-:W-:-:S03]  /*d950*/  SEL R3, R125, R18, !P1 ;  /* 0x000000127d037207 */ /* 0x008fc60004800000 */
        /* <DEDUP_REMOVED lines=39> */
[C---:B-1----:R-:W-:Y:S02]  /*dbd0*/  SEL R9, R125.reuse, R38, !P1 ;  /* 0x000000267d097207 */ /* 0x042fe40004800000 */
[C---:B------:R-:W-:Y:S02]  /*dbe0*/  SEL R38, R125.reuse, R42, !P1 ;  /* 0x0000002a7d267207 */ /* 0x040fe40004800000 */
[C---:B---3--:R-:W-:Y:S01]  /*dbf0*/  SEL R3, R125.reuse, R39, !P1 ;  /* 0x000000277d037207 */ /* 0x048fe20004800000 */
[----:B------:R-:W-:Y:S01]  /*dc00*/  STL [R1+0x3c], R10 ;  /* 0x00003c0a01007387 */ /* 0x000fe20000100800 */
[----:B------:R-:W-:-:S02]  /*dc10*/  SEL R42, R125, R72, !P1 ;  /* 0x000000487d2a7207 */ /* 0x000fc40004800000 */
[C---:B------:R-:W-:Y:S01]  /*dc20*/  SEL R39, R125.reuse, R41, !P1 ;  /* 0x000000297d277207 */ /* 0x040fe20004800000 */
[----:B------:R-:W-:Y:S01]  /*dc30*/  STL [R1+0x38], R9 ;  /* 0x0000380901007387 */ /* 0x000fe20000100800 */
        /* <DEDUP_REMOVED lines=19> */
[C---:B------:R-:W-:Y:S02]  /*dd70*/  SEL R32, R125.reuse, R48, !P1 ;  /* 0x000000307d207207 */ /* 0x040fe40004800000 */
[C---:B0-----:R-:W-:Y:S01]  /*dd80*/  SEL R41, R125.reuse, R82, !P1 ;  /* 0x000000527d297207 */ /* 0x041fe20004800000 */
[----:B------:R0:W-:Y:S01]  /*dd90*/  STL [R1+0x10], R42 ;  /* 0x0000102a01007387 */ /* 0x0001e20000100800 */
[----:B-1----:R-:W-:-:S03]  /*dda0*/  SEL R3, R125, R83, !P1 ;  /* 0x000000537d037207 */ /* 0x002fc60004800000 */
[----:B------:R-:W3:Y:S01]  /*ddb0*/  LDL.LU R48, [R1+0xcc] ;  /* 0x0000cc0001307983 */ /* 0x000ee20000300800 */
[----:B------:R-:W-:-:S03]  /*ddc0*/  SEL R33, R125, R47, !P1 ;  /* 0x0000002f7d217207 */ /* 0x000fc60004800000 */
[----:B------:R1:W-:Y:S01]  /*ddd0*/  STL [R1+0xc], R41 ;  /* 0x00000c2901007387 */ /* 0x0003e20000100800 */
[----:B------:R-:W-:-:S03]  /*dde0*/  SEL R34, R125, R46, !P1 ;  /* 0x0000002e7d227207 */ /* 0x000fc60004800000 */
[----:B------:R-:W4:Y:S01]  /*ddf0*/  LDL.LU R47, [R1+0xc8] ;  /* 0x0000c800012f7983 */ /* 0x000f220000300800 */
[----:B------:R-:W-:-:S03]  /*de00*/  SEL R35, R125, R45, !P1 ;  /* 0x0000002d7d237207 */ /* 0x000fc60004800000 */
[----:B------:R1:W-:Y:S01]  /*de10*/  STL [R1+0x4], R3 ;  /* 0x0000040301007387 */ /* 0x0003e20000100800 */
[----:B------:R-:W-:-:S03]  /*de20*/  SEL R36, R125, R44, !P1 ;  /* 0x0000002c7d247207 */ /* 0x000fc60004800000 */
[----:B------:R-:W4:Y:S01]  /*de30*/  LDL.LU R46, [R1+0xc4] ;  /* 0x0000c400012e7983 */ /* 0x000f220000300800 */
[----:B------:R-:W-:-:S03]  /*de40*/  SEL R37, R125, R43, !P1 ;  /* 0x0000002b7d257207 */ /* 0x000fc60004800000 */
[----:B------:R-:W4:Y:S04]  /*de50*/  LDL.LU R45, [R1+0xc0] ;  /* 0x0000c000012d7983 */ /* 0x000f280000300800 */
[----:B------:R-:W4:Y:S04]  /*de60*/  LDL.LU R44, [R1+0xbc] ;  /* 0x0000bc00012c7983 */ /* 0x000f280000300800 */
[----:B------:R-:W4:Y:S04]  /*de70*/  LDL.LU R43, [R1+0xb8] ;  /* 0x0000b800012b7983 */ /* 0x000f280000300800 */
[----:B0-----:R-:W4:Y:S04]  /*de80*/  LDL.LU R42, [R1+0xb4] ;  /* 0x0000b400012a7983 */ /* 0x001f280000300800 */
[----:B-1----:R-:W4:Y:S01]  /*de90*/  LDL.LU R41, [R1+0xb0] ;  /* 0x0000b00001297983 */ /* 0x002f220000300800 */
[----:B------:R-:W-:-:S02]  /*dea0*/  SEL R3, R125, R84, !P1 ;  /* 0x000000547d037207 */ /* 0x000fc40004800000 */
[C---:B------:R-:W-:Y:S02]  /*deb0*/  SEL R85, R125.reuse, R85, !P1 ;  /* 0x000000557d557207 */ /* 0x040fe40004800000 */
[C---:B------:R-:W-:Y:S02]  /*dec0*/  SEL R86, R125.reuse, R86, !P1 ;  /* 0x000000567d567207 */ /* 0x040fe40004800000 */
[C---:B------:R-:W-:Y:S02]  /*ded0*/  SEL R87, R125.reuse, R87, !P1 ;  /* 0x000000577d577207 */ /* 0x040fe40004800000 */
[C---:B------:R-:W-:Y:S01]  /*dee0*/  SEL R80, R125.reuse, R2, !P1 ;  /* 0x000000027d507207 */ /* 0x040fe20004800000 */
[----:B------:R-:W-:Y:S01]  /*def0*/  STL [R1+0xe3c], R3 ;  /* 0x000e3c0301007387 */ /* 0x000fe20000100800 */
[----:B------:R-:W-:Y:S01]  /*df00*/  LEA.HI.X.SX32 R2, R0, UR5, 0x1, P6 ;  /* 0x0000000500027c11 */ /* 0x000fe2000b0f0eff */
[----:B------:R-:W-:Y:S02]  /*df10*/  ULDC UR5, c[0x0][0x240] ;  /* 0x0000900000057ab9 */ /* 0x000fe40000000800 */
[----:B------:R-:W-:Y:S01]  /*df20*/  STL [R1+0xe40], R85 ;  /* 0x000e405501007387 */ /* 0x000fe20000100800 */
[----:B------:R-:W-:-:S03]  /*df30*/  SEL R9, R125, R71, !P1 ;  /* 0x000000477d097207 */ /* 0x000fc60004800000 */
[----:B------:R-:W-:Y:S01]  /*df40*/  STL [R1+0xe44], R86 ;  /* 0x000e445601007387 */ /* 0x000fe20000100800 */
[----:B------:R-:W-:-:S03]  /*df50*/  SEL R10, R125, R70, !P1 ;  /* 0x000000467d0a7207 */ /* 0x000fc60004800000 */
[----:B------:R0:W-:Y:S01]  /*df60*/  STL [R1+0xe48], R87 ;  /* 0x000e485701007387 */ /* 0x0001e20000100800 */
[----:B------:R-:W-:-:S03]  /*df70*/  SEL R11, R125, R69, !P1 ;  /* 0x000000457d0b7207 */ /* 0x000fc60004800000 */
[----:B------:R-:W-:Y:S01]  /*df80*/  STL [R1+0xe34], R2 ;  /* 0x000e340201007387 */ /* 0x000fe20000100800 */
[----:B--2---:R-:W-:Y:S01]  /*df90*/  IMAD R0, R4, UR4, RZ ;  /* 0x0000000404007c24 */ /* 0x004fe2000f8e02ff */
[----:B------:R-:W-:-:S04]  /*dfa0*/  SEL R12, R125, R68, !P1 ;  /* 0x000000447d0c7207 */ /* 0x000fc80004800000 */
[----:B------:R1:W-:Y:S01]  /*dfb0*/  STL [R1+0xe30], R0 ;  /* 0x000e300001007387 */ /* 0x0003e20000100800 */
[----:B------:R-:W-:-:S03]  /*dfc0*/  SEL R13, R125, R67, !P1 ;  /* 0x000000437d0d7207 */ /* 0x000fc60004800000 */
[----:B------:R-:W2:Y:S01]  /*dfd0*/  LDL.LU R71, [R1+0xac] ;  /* 0x0000ac0001477983 */ /* 0x000ea20000300800 */
        /* <DEDUP_REMOVED lines=35> */
[----:B------:R-:W2:Y:S04]  /*e210*/  LDL.LU R53, [R1+0x64] ;  /* 0x0000640001357983 */ /* 0x000ea80000300800 */
[----:B------:R-:W2:Y:S04]  /*e220*/  LDL.LU R52, [R1+0x60] ;  /* 0x0000600001347983 */ /* 0x000ea80000300800 */
[----:B------:R-:W2:Y:S01]  /*e230*/  LDL.LU R51, [R1+0x5c] ;  /* 0x00005c0001337983 */ /* 0x000ea20000300800 */
[----:B------:R-:W-:-:S03]  /*e240*/  @!P5 IMAD.MOV R5, RZ, RZ, -R5 ;  /* 0x000000ffff05d224 */ /* 0x000fc600078e0a05 */
[----:B------:R-:W2:Y:S01]  /*e250*/  LDL.LU R50, [R1+0x58] ;  /* 0x0000580001327983 */ /* 0x000ea20000300800 */
[----:B------:R-:W-:-:S03]  /*e260*/  @!P2 IMAD.MOV R6, RZ, RZ, -R6 ;  /* 0x000000ffff06a224 */ /* 0x000fc600078e0a06 */
[----:B------:R-:W2:Y:S01]  /*e270*/  LDL.LU R49, [R1+0x54] ;  /* 0x0000540001317983 */ /* 0x000ea20000300800 */
[----:B------:R-:W-:Y:S02]  /*e280*/  @!P3 IMAD.MOV R7, RZ, RZ, -R7 ;  /* 0x000000ffff07b224 */ /* 0x000fe400078e0a07 */
[----:B------:R-:W-:Y:S01]  /*e290*/  @!P0 IMAD.MOV R8, RZ, RZ, -R8 ;  /* 0x000000ffff088224 */ /* 0x000fe200078e0a08 */
[C---:B------:R-:W-:Y:S02]  /*e2a0*/  SEL R40, R125.reuse, R40, !P1 ;  /* 0x000000287d287207 */ /* 0x040fe40004800000 */
[C---:B------:R-:W-:Y:S02]  /*e2b0*/  SEL R88, R125.reuse, R88, !P1 ;  /* 0x000000587d587207 */ /* 0x040fe40004800000 */
[C---:B------:R-:W-:Y:S02]  /*e2c0*/  SEL R89, R125.reuse, R89, !P1 ;  /* 0x000000597d597207 */ /* 0x040fe40004800000 */
[----:B------:R-:W-:-:S02]  /*e2d0*/  SEL R90, R125, R90, !P1 ;  /* 0x0000005a7d5a7207 */ /* 0x000fc40004800000 */
[C---:B------:R-:W-:Y:S02]  /*e2e0*/  SEL R91, R125.reuse, R91, !P1 ;  /* 0x0000005b7d5b7207 */ /* 0x040fe40004800000 */
[C---:B------:R-:W-:Y:S02]  /*e2f0*/  SEL R92, R125.reuse, R92, !P1 ;  /* 0x0000005c7d5c7207 */ /* 0x040fe40004800000 */
        /* <DEDUP_REMOVED lines=56> */
[----:B------:R-:W-:Y:S01]  /*e680*/  SEL R150, R125, R150, !P1 ;  /* 0x000000967d967207 */ /* 0x000fe20004800000 */
[----:B---3--:R-:W-:Y:S02]  /*e690*/  IMAD R79, R48, UR5, RZ ;  /* 0x00000005304f7c24 */ /* 0x008fe4000f8e02ff */
[----:B------:R-:W3:Y:S01]  /*e6a0*/  LDL.LU R48, [R1+0x50] ;  /* 0x0000500001307983 */ /* 0x000ee20000300800 */
[----:B----4-:R-:W-:-:S03]  /*e6b0*/  IMAD R78, R47, UR5, RZ ;  /* 0x000000052f4e7c24 */ /* 0x010fc6000f8e02ff */
[----:B------:R-:W4:Y:S01]  /*e6c0*/  LDL.LU R47, [R1+0x4c] ;  /* 0x00004c00012f7983 */ /* 0x000f220000300800 */
[----:B------:R-:W-:Y:S01]  /*e6d0*/  SEL R151, R125, R151, !P1 ;  /* 0x000000977d977207 */ /* 0x000fe20004800000 */
[----:B------:R-:W-:Y:S02]  /*e6e0*/  IMAD R77, R46, UR5, RZ ;  /* 0x000000052e4d7c24 */ /* 0x000fe4000f8e02ff */
[----:B------:R-:W4:Y:S01]  /*e6f0*/  LDL.LU R46, [R1+0x48] ;  /* 0x00004800012e7983 */ /* 0x000f220000300800 */
[----:B------:R-:W-:-:S03]  /*e700*/  IMAD R76, R45, UR5, RZ ;  /* 0x000000052d4c7c24 */ /* 0x000fc6000f8e02ff */
[----:B------:R-:W4:Y:S01]  /*e710*/  LDL.LU R45, [R1+0x44] ;  /* 0x00004400012d7983 */ /* 0x000f220000300800 */
[----:B------:R-:W-:-:S03]  /*e720*/  IMAD R75, R44, UR5, RZ ;  /* 0x000000052c4b7c24 */ /* 0x000fc6000f8e02ff */
[----:B------:R-:W4:Y:S01]  /*e730*/  LDL.LU R44, [R1+0x40] ;  /* 0x00004000012c7983 */ /* 0x000f220000300800 */
[----:B------:R-:W-:Y:S01]  /*e740*/  IMAD R74, R43, UR5, RZ ;  /* 0x000000052b4a7c24 */ /* 0x000fe2000f8e02ff */
[C---:B------:R-:W-:Y:S02]  /*e750*/  SEL R152, R125.reuse, R152, !P1 ;  /* 0x000000987d987207 */ /* 0x040fe40004800000 */
[----:B------:R-:W4:Y:S01]  /*e760*/  LDL.LU R43, [R1+0x3c] ;  /* 0x00003c00012b7983 */ /* 0x000f220000300800 */
[C---:B------:R-:W-:Y:S01]  /*e770*/  SEL R153, R125.reuse, R153, !P1 ;  /* 0x000000997d997207 */ /* 0x040fe20004800000 */
[----:B------:R-:W-:Y:S01]  /*e780*/  IMAD R73, R42, UR5, RZ ;  /* 0x000000052a497c24 */ /* 0x000fe2000f8e02ff */
[C---:B------:R-:W-:Y:S01]  /*e790*/  SEL R154, R125.reuse, R154, !P1 ;  /* 0x0000009a7d9a7207 */ /* 0x040fe20004800000 */
[----:B------:R-:W4:Y:S01]  /*e7a0*/  LDL.LU R42, [R1+0x38] ;  /* 0x00003800012a7983 */ /* 0x000f220000300800 */
[----:B------:R-:W-:Y:S01]  /*e7b0*/  SEL R155, R125, R155, !P1 ;  /* 0x0000009b7d9b7207 */ /* 0x000fe20004800000 */
[----:B------:R-:W-:Y:S01]  /*e7c0*/  IMAD R72, R41, UR5, RZ ;  /* 0x0000000529487c24 */ /* 0x000fe2000f8e02ff */
[C---:B------:R-:W-:Y:S01]  /*e7d0*/  SEL R156, R125.reuse, R156, !P1 ;  /* 0x0000009c7d9c7207 */ /* 0x040fe20004800000 */
[----:B------:R-:W4:Y:S01]  /*e7e0*/  LDL.LU R41, [R1+0x34] ;  /* 0x0000340001297983 */ /* 0x000f220000300800 */
        /* <DEDUP_REMOVED lines=99> */
[----:B------:R-:W-:Y:S02]  /*ee20*/  SEL R125, R125, R8, !P1 ;  /* 0x000000087d7d7207 */ /* 0x000fe40004800000 */
[----:B------:R-:W4:Y:S04]  /*ee30*/  LDL.LU R8, [R1+0x30] ;  /* 0x0000300001087983 */ /* 0x000f280000300800 */
[----:B------:R-:W4:Y:S04]  /*ee40*/  LDL.LU R7, [R1+0x2c] ;  /* 0x00002c0001077983 */ /* 0x000f280000300800 */
[----:B------:R-:W4:Y:S04]  /*ee50*/  LDL.LU R6, [R1+0x28] ;  /* 0x0000280001067983 */ /* 0x000f280000300800 */
[----:B------:R-:W4:Y:S04]  /*ee60*/  LDL.LU R5, [R1+0x24] ;  /* 0x0000240001057983 */ /* 0x000f280000300800 */
[----:B------:R-:W4:Y:S04]  /*ee70*/  LDL.LU R4, [R1+0x20] ;  /* 0x0000200001047983 */ /* 0x000f280000300800 */
[----:B------:R-:W4:Y:S04]  /*ee80*/  LDL.LU R84, [R1+0x1c] ;  /* 0x00001c0001547983 */ /* 0x000f280000300800 */
[----:B0-----:R-:W2:Y:S04]  /*ee90*/  LDL.LU R87, [R1+0x8] ;  /* 0x0000080001577983 */ /* 0x001ea80000300800 */
[----:B------:R-:W3:Y:S04]  /*eea0*/  LDL.LU R86, [R1+0x14] ;  /* 0x0000140001567983 */ /* 0x000ee80000300800 */
[----:B------:R-:W4:Y:S04]  /*eeb0*/  LDL.LU R85, [R1+0x18] ;  /* 0x0000180001557983 */ /* 0x000f280000300800 */
[----:B------:R-:W4:Y:S04]  /*eec0*/  LDL.LU R3, [R1+0x10] ;  /* 0x0000100001037983 */ /* 0x000f280000300800 */
[----:B-1----:R-:W4:Y:S04]  /*eed0*/  LDL.LU R0, [R1+0xc] ;  /* 0x00000c0001007983 */ /* 0x002f280000300800 */
[----:B------:R-:W4:Y:S01]  /*eee0*/  LDL.LU R2, [R1+0x4] ;  /* 0x0000040001027983 */ /* 0x000f220000300800 */
[----:B--2---:R-:W-:-:S02]  /*eef0*/  IMAD R87, R87, UR5, RZ ;  /* 0x0000000557577c24 */ /* 0x004fc4000f8e02ff */
[----:B---3--:R-:W-:-:S03]  /*ef00*/  IMAD R86, R86, UR5, RZ ;  /* 0x0000000556567c24 */ /* 0x008fc6000f8e02ff */
[----:B------:R0:W-:Y:S01]  /*ef10*/  STL [R1+0x8], R87 ;  /* 0x0000085701007387 */ /* 0x0001e20000100800 */
[----:B----4-:R-:W-:Y:S02]  /*ef20*/  IMAD R85, R85, UR5, RZ ;  /* 0x0000000555557c24 */ /* 0x010fe4000f8e02ff */
[----:B------:R-:W-:Y:S01]  /*ef30*/  IMAD R3, R3, UR5, RZ ;  /* 0x0000000503037c24 */ /* 0x000fe2000f8e02ff */
[----:B0-----:R-:W2:Y:S04]  /*ef40*/  LDL.LU R87, [R1+0xe48] ;  /* 0x000e480001577983 */ /* 0x001ea80000300800 */
[----:B------:R0:W-:Y:S04]  /*ef50*/  STL [R1+0x14], R86 ;  /* 0x0000145601007387 */ /* 0x0001e80000100800 */
[----:B0-----:R-:W3:Y:S04]  /*ef60*/  LDL.LU R86, [R1+0xe44] ;  /* 0x000e440001567983 */ /* 0x001ee80000300800 */
[----:B------:R0:W-:Y:S04]  /*ef70*/  STL [R1+0x18], R85 ;  /* 0x0000185501007387 */ /* 0x0001e80000100800 */
[----:B0-----:R-:W4:Y:S04]  /*ef80*/  LDL.LU R85, [R1+0xe40] ;  /* 0x000e400001557983 */ /* 0x001f280000300800 */
[----:B------:R0:W-:Y:S04]  /*ef90*/  STL [R1+0x10], R3 ;  /* 0x0000100301007387 */ /* 0x0001e80000100800 */
[----:B0-----:R-:W2:Y:S01]  /*efa0*/  LDL.LU R3, [R1+0xe3c] ;  /* 0x000e3c0001037983 */ /* 0x001ea20000300800 */
[----:B------:R-:W-:-:S05]  /*efb0*/  IMAD R0, R0, UR5, RZ ;  /* 0x0000000500007c24 */ /* 0x000fca000f8e02ff */
[----:B------:R2:W-:Y:S02]  /*efc0*/  STL [R1+0xc], R0 ;  /* 0x00000c0001007387 */ /* 0x0005e40000100800 */
[----:B--2---:R-:W-:Y:S02]  /*efd0*/  IMAD R0, R3, UR5, RZ ;  /* 0x0000000503007c24 */ /* 0x004fe4000f8e02ff */
[----:B------:R-:W2:Y:S01]  /*efe0*/  LDL.LU R3, [R1+0xe38] ;  /* 0x000e380001037983 */ /* 0x000ea20000300800 */
[----:B------:R-:W-:-:S05]  /*eff0*/  IMAD R2, R2, UR5, RZ ;  /* 0x0000000502027c24 */ /* 0x000fca000f8e02ff */
[----:B------:R2:W-:Y:S02]  /*f000*/  STL [R1+0x4], R2 ;  /* 0x0000040201007387 */ /* 0x0005e40000100800 */
[----:B--2---:R-:W-:-:S05]  /*f010*/  IADD3 R2, P5, R79, R3, RZ ;  /* 0x000000034f027210 */ /* 0x004fca0007fbe0ff */
[----:B------:R0:W-:Y:S02]  /*f020*/  STL [R1+0x208], R2 ;  /* 0x0002080201007387 */ /* 0x0001e40000100800 */
[----:B0-----:R-:W-:-:S05]  /*f030*/  IADD3 R2, P3, R78, R3, RZ ;  /* 0x000000034e027210 */ /* 0x001fca0007f7e0ff */
        /* <DEDUP_REMOVED lines=10> */
[----:B------:R0:W-:Y:S04]  /*f0e0*/  STL [R1+0x238], R2 ;  /* 0x0002380201007387 */ /* 0x0001e80000100800 */
[----:B0-----:R-:W2:Y:S01]  /*f0f0*/  LDL.LU R2, [R1+0xe34] ;  /* 0x000e340001027983 */ /* 0x001ea20000300800 */
[----:B------:R-:W-:Y:S02]  /*f100*/  IMAD R71, R71, UR5, RZ ;  /* 0x0000000547477c24 */ /* 0x000fe4000f8e02ff */
[----:B------:R-:W-:Y:S02]  /*f110*/  IMAD R70, R70, UR5, RZ ;  /* 0x0000000546467c24 */ /* 0x000fe4000f8e02ff */
[----:B------:R-:W-:Y:S02]  /*f120*/  IMAD R69, R69, UR5, RZ ;  /* 0x0000000545457c24 */ /* 0x000fe4000f8e02ff */
[----:B------:R-:W-:-:S02]  /*f130*/  IMAD R68, R68, UR5, RZ ;  /* 0x0000000544447c24 */ /* 0x000fc4000f8e02ff */
[----:B------:R-:W-:Y:S02]  /*f140*/  IMAD R67, R67, UR5, RZ ;  /* 0x0000000543437c24 */ /* 0x000fe4000f8e02ff */
[----:B------:R-:W-:Y:S02]  /*f150*/  IMAD R66, R66, UR5, RZ ;  /* 0x0000000542427c24 */ /* 0x000fe4000f8e02ff */
        /* <DEDUP_REMOVED lines=50> */
[----:B------:R-:W-:Y:S01]  /*f480*/  IMAD R15, R15, UR5, RZ ;  /* 0x000000050f0f7c24 */ /* 0x000fe2000f8e02ff */
[----:B--2---:R-:W-:-:S05]  /*f490*/  LEA.HI.X.SX32 R79, R79, R2, 0x1, P5 ;  /* 0x000000024f4f7211 */ /* 0x004fca00028f0eff */
[----:B------:R0:W-:Y:S02]  /*f4a0*/  STL [R1+0x204], R79 ;  /* 0x0002044f01007387 */ /* 0x0001e40000100800 */
[----:B0-----:R-:W-:-:S05]  /*f4b0*/  IADD3 R79, P5, R72, R3, RZ ;  /* 0x00000003484f7210 */ /* 0x001fca0007fbe0ff */
[----:B------:R0:W-:Y:S02]  /*f4c0*/  STL [R1+0x240], R79 ;  /* 0x0002404f01007387 */ /* 0x0001e40000100800 */
[----:B0-----:R-:W-:Y:S02]  /*f4d0*/  LEA.HI.X.SX32 R79, R78, R2, 0x1, P3 ;  /* 0x000000024e4f7211 */ /* 0x001fe400018f0eff */
[----:B------:R-:W-:-:S03]  /*f4e0*/  IADD3 R78, P3, R71, R3, RZ ;  /* 0x00000003474e7210 */ /* 0x000fc60007f7e0ff */
[----:B------:R0:W-:Y:S04]  /*f4f0*/  STL [R1+0x20c], R79 ;  /* 0x00020c4f01007387 */ /* 0x0001e80000100800 */
[----:B------:R1:W-:Y:S01]  /*f500*/  STL [R1+0x248], R78 ;  /* 0x0002484e01007387 */ /* 0x0003e20000100800 */
[-C--:B------:R-:W-:Y:S02]  /*f510*/  LEA.HI.X.SX32 R75, R75, R2.reuse, 0x1, P0 ;  /* 0x000000024b4b7211 */ /* 0x080fe400000f0eff */
[-C--:B0-----:R-:W-:Y:S02]  /*f520*/  LEA.HI.X.SX32 R79, R77, R2.reuse, 0x1, P2 ;  /* 0x000000024d4f7211 */ /* 0x081fe400010f0eff */
[----:B------:R-:W-:Y:S02]  /*f530*/  LEA.HI.X.SX32 R77, R76, R2, 0x1, P1 ;  /* 0x000000024c4d7211 */ /* 0x000fe400008f0eff */
[----:B-1----:R-:W-:-:S02]  /*f540*/  IADD3 R78, P2, R70, R3, RZ ;  /* 0x00000003464e7210 */ /* 0x002fc40007f5e0ff */
[-C--:B------:R-:W-:Y:S01]  /*f550*/  IADD3 R76, P1, R69, R3.reuse, RZ ;  /* 0x00000003454c7210 */ /* 0x080fe20007f3e0ff */
[----:B------:R-:W-:Y:S04]  /*f560*/  STL [R1+0x214], R79 ;  /* 0x0002144f01007387 */ /* 0x000fe80000100800 */
[----:B------:R-:W-:Y:S04]  /*f570*/  STL [R1+0x250], R78 ;  /* 0x0002504e01007387 */ /* 0x000fe80000100800 */
[----:B------:R0:W-:Y:S04]  /*f580*/  STL [R1+0x21c], R77 ;  /* 0x00021c4d01007387 */ /* 0x0001e80000100800 */
[----:B------:R1:W-:Y:S04]  /*f590*/  STL [R1+0x258], R76 ;  /* 0x0002584c01007387 */ /* 0x0003e80000100800 */
[----:B------:R2:W-:Y:S01]  /*f5a0*/  STL [R1+0x224], R75 ;  /* 0x0002244b01007387 */ /* 0x0005e20000100800 */
[----:B0-----:R-:W-:-:S02]  /*f5b0*/  IADD3 R77, P0, R68, R3, RZ ;  /* 0x00000003444d7210 */ /* 0x001fc40007f1e0ff */
[-C--:B-1----:R-:W-:Y:S02]  /*f5c0*/  LEA.HI.X.SX32 R76, R74, R2.reuse, 0x1, P4 ;  /* 0x000000024a4c7211 */ /* 0x082fe400020f0eff */
[-C--:B------:R-:W-:Y:S02]  /*f5d0*/  LEA.HI.X.SX32 R74, R73, R2.reuse, 0x1, P6 ;  /* 0x00000002494a7211 */ /* 0x080fe400030f0eff */
[-C--:B--2---:R-:W-:Y:S01]  /*f5e0*/  IADD3 R75, P4, R67, R3.reuse, RZ ;  /* 0x00000003434b7210 */ /* 0x084fe20007f9e0ff */
[----:B------:R-:W-:Y:S01]  /*f5f0*/  STL [R1+0x260], R77 ;  /* 0x0002604d01007387 */ /* 0x000fe20000100800 */
[-C--:B------:R-:W-:Y:S02]  /*f600*/  IADD3 R73, P6, R66, R3.reuse, RZ ;  /* 0x0000000342497210 */ /* 0x080fe40007fde0ff */
[----:B------:R-:W-:Y:S01]  /*f610*/  LEA.HI.X.SX32 R72, R72, R2, 0x1, P5 ;  /* 0x0000000248487211 */ /* 0x000fe200028f0eff */
        /* <DEDUP_REMOVED lines=198> */
[----:B-1----:R-:W-:-:S03]  /*10280*/  LEA.HI.X.SX32 R25, R23, R2, 0x1, P5 ;  /* 0x0000000217197211 */ /* 0x002fc600028f0eff */
[----:B------:R-:W-:Y:S01]  /*10290*/  STL [R1+0x3f8], R26 ;  /* 0x0003f81a01007387 */ /* 0x000fe20000100800 */
[----:B--2---:R-:W-:-:S03]  /*102a0*/  IADD3 R24, P5, R16, R3, RZ ;  /* 0x0000000310187210 */ /* 0x004fc60007fbe0ff */
[----:B------:R-:W-:Y:S01]  /*102b0*/  STL [R1+0x3c4], R25 ;  /* 0x0003c41901007387 */ /* 0x000fe20000100800 */
[-C--:B------:R-:W-:Y:S02]  /*102c0*/  LEA.HI.X.SX32 R23, R22, R2.reuse, 0x1, P3 ;  /* 0x0000000216177211 */ /* 0x080fe400018f0eff */
[----:B------:R-:W-:Y:S01]  /*102d0*/  IADD3 R22, P3, R15, R3, RZ ;  /* 0x000000030f167210 */ /* 0x000fe20007f7e0ff */
[----:B------:R-:W-:Y:S01]  /*102e0*/  STL [R1+0x400], R24 ;  /* 0x0004001801007387 */ /* 0x000fe20000100800 */
[----:B------:R-:W-:Y:S01]  /*102f0*/  IMAD R14, R14, UR5, RZ ;  /* 0x000000050e0e7c24 */ /* 0x000fe2000f8e02ff */
[----:B------:R-:W-:Y:S02]  /*10300*/  LEA.HI.X.SX32 R21, R21, R2, 0x1, P2 ;  /* 0x0000000215157211 */ /* 0x000fe400010f0eff */
[----:B------:R-:W2:Y:S04]  /*10310*/  LDL.LU R74, [R1+0x8] ;  /* 0x00000800014a7983 */ /* 0x000ea80000300800 */
[----:B------:R-:W-:Y:S04]  /*10320*/  STL [R1+0x3cc], R23 ;  /* 0x0003cc1701007387 */ /* 0x000fe80000100800 */
[----:B------:R0:W-:Y:S01]  /*10330*/  STL [R1+0x408], R22 ;  /* 0x0004081601007387 */ /* 0x0001e20000100800 */
[----:B------:R-:W-:-:S03]  /*10340*/  IMAD R13, R13, UR5, RZ ;  /* 0x000000050d0d7c24 */ /* 0x000fc6000f8e02ff */
[----:B------:R-:W2:Y:S04]  /*10350*/  LDL.LU R75, [R1+0x14] ;  /* 0x00001400014b7983 */ /* 0x000ea80000300800 */
[----:B------:R1:W-:Y:S01]  /*10360*/  STL [R1+0x3d4], R21 ;  /* 0x0003d41501007387 */ /* 0x0003e20000100800 */
[----:B0-----:R-:W-:-:S03]  /*10370*/  IADD3 R22, P2, R14, R3, RZ ;  /* 0x000000030e167210 */ /* 0x001fc60007f5e0ff */
[----:B------:R-:W2:Y:S01]  /*10380*/  LDL.LU R76, [R1+0x18] ;  /* 0x00001800014c7983 */ /* 0x000ea20000300800 */
[----:B-1----:R-:W-:-:S03]  /*10390*/  LEA.HI.X.SX32 R21, R20, R2, 0x1, P1 ;  /* 0x0000000214157211 */ /* 0x002fc600008f0eff */
[----:B------:R-:W-:Y:S01]  /*103a0*/  STL [R1+0x410], R22 ;  /* 0x0004101601007387 */ /* 0x000fe20000100800 */
[----:B------:R-:W-:-:S03]  /*103b0*/  IADD3 R20, P1, R13, R3, RZ ;  /* 0x000000030d147210 */ /* 0x000fc60007f3e0ff */
[----:B------:R-:W2:Y:S04]  /*103c0*/  LDL.LU R77, [R1+0x10] ;  /* 0x00001000014d7983 */ /* 0x000ea80000300800 */
[----:B------:R-:W-:Y:S04]  /*103d0*/  STL [R1+0x3dc], R21 ;  /* 0x0003dc1501007387 */ /* 0x000fe80000100800 */
[----:B------:R-:W2:Y:S04]  /*103e0*/  LDL.LU R78, [R1+0xc] ;  /* 0x00000c00014e7983 */ /* 0x000ea80000300800 */
[----:B------:R0:W-:Y:S04]  /*103f0*/  STL [R1+0x418], R20 ;  /* 0x0004181401007387 */ /* 0x0001e80000100800 */
[----:B------:R-:W2:Y:S01]  /*10400*/  LDL.LU R79, [R1+0x4] ;  /* 0x00000400014f7983 */ /* 0x000ea20000300800 */
[----:B------:R-:W-:Y:S01]  /*10410*/  IMAD R12, R12, UR5, RZ ;  /* 0x000000050c0c7c24 */ /* 0x000fe2000f8e02ff */
[-C--:B------:R-:W-:Y:S01]  /*10420*/  LEA.HI.X.SX32 R19, R19, R2.reuse, 0x1, P0 ;  /* 0x0000000213137211 */ /* 0x080fe200000f0eff */
[----:B------:R-:W-:Y:S01]  /*10430*/  IMAD R11, R11, UR5, RZ ;  /* 0x000000050b0b7c24 */ /* 0x000fe2000f8e02ff */
[----:B------:R-:W-:-:S02]  /*10440*/  LEA.HI.X.SX32 R18, R18, R2, 0x1, P4 ;  /* 0x0000000212127211 */ /* 0x000fc400020f0eff */
[----:B0-----:R-:W-:Y:S01]  /*10450*/  IADD3 R20, P0, R12, R3, RZ ;  /* 0x000000030c147210 */ /* 0x001fe20007f1e0ff */
[----:B------:R-:W-:Y:S01]  /*10460*/  IMAD R10, R10, UR5, RZ ;  /* 0x000000050a0a7c24 */ /* 0x000fe2000f8e02ff */
[----:B------:R0:W-:Y:S01]  /*10470*/  STL [R1+0x3e4], R19 ;  /* 0x0003e41301007387 */ /* 0x0001e20000100800 */
[-C--:B------:R-:W-:Y:S01]  /*10480*/  LEA.HI.X.SX32 R17, R17, R2.reuse, 0x1, P6 ;  /* 0x0000000211117211 */ /* 0x080fe200030f0eff */
[----:B------:R-:W-:Y:S02]  /*10490*/  IMAD R9, R9, UR5, RZ ;  /* 0x0000000509097c24 */ /* 0x000fe4000f8e02ff */
[----:B------:R-:W-:Y:S01]  /*104a0*/  STL [R1+0x420], R20 ;  /* 0x0004201401007387 */ /* 0x000fe20000100800 */
[----:B------:R-:W-:-:S03]  /*104b0*/  LEA.HI.X.SX32 R16, R16, R2, 0x1, P5 ;  /* 0x0000000210107211 */ /* 0x000fc600028f0eff */
[----:B------:R1:W-:Y:S01]  /*104c0*/  STL [R1+0x3ec], R18 ;  /* 0x0003ec1201007387 */ /* 0x0003e20000100800 */
[----:B0-----:R-:W-:Y:S01]  /*104d0*/  IADD3 R19, P4, R11, R3, RZ ;  /* 0x000000030b137210 */ /* 0x001fe20007f9e0ff */
[----:B------:R-:W-:Y:S01]  /*104e0*/  IMAD R8, R8, UR5, RZ ;  /* 0x0000000508087c24 */ /* 0x000fe2000f8e02ff */
[----:B------:R-:W-:-:S03]  /*104f0*/  LEA.HI.X.SX32 R15, R15, R2, 0x1, P3 ;  /* 0x000000020f0f7211 */ /* 0x000fc600018f0eff */
[----:B------:R-:W-:Y:S01]  /*10500*/  STL [R1+0x428], R19 ;  /* 0x0004281301007387 */ /* 0x000fe20000100800 */
[----:B-1----:R-:W-:-:S03]  /*10510*/  IADD3 R18, P6, R10, R3, RZ ;  /* 0x000000030a127210 */ /* 0x002fc60007fde0ff */
[----:B------:R0:W-:Y:S01]  /*10520*/  STL [R1+0x3f4], R17 ;  /* 0x0003f41101007387 */ /* 0x0001e20000100800 */
[----:B------:R-:W-:-:S03]  /*10530*/  IMAD R7, R7, UR5, RZ ;  /* 0x0000000507077c24 */ /* 0x000fc6000f8e02ff */
        /* <DEDUP_REMOVED lines=23> */
[----:B0-----:R-:W-:Y:S02]  /*106b0*/  IADD3 R13, P0, R5, R3, RZ ;  /* 0x00000003050d7210 */ /* 0x001fe40007f1e0ff */
[----:B------:R-:W-:-:S03]  /*106c0*/  LEA.HI.X.SX32 R9, R9, R2, 0x1, P5 ;  /* 0x0000000209097211 */ /* 0x000fc600028f0eff */
[----:B------:R-:W-:Y:S01]  /*106d0*/  STL [R1+0x458], R13 ;  /* 0x0004580d01007387 */ /* 0x000fe20000100800 */
[----:B-1----:R-:W-:-:S03]  /*106e0*/  IADD3 R12, P4, R4, R3, RZ ;  /* 0x00000003040c7210 */ /* 0x002fc60007f9e0ff */
[----:B------:R0:W-:Y:S01]  /*106f0*/  STL [R1+0x424], R11 ;  /* 0x0004240b01007387 */ /* 0x0001e20000100800 */
[----:B------:R-:W-:-:S03]  /*10700*/  LEA.HI.X.SX32 R8, R8, R2, 0x1, P3 ;  /* 0x0000000208087211 */ /* 0x000fc600018f0eff */
[----:B------:R-:W-:Y:S04]  /*10710*/  STL [R1+0x460], R12 ;  /* 0x0004600c01007387 */ /* 0x000fe80000100800 */
[----:B------:R2:W-:Y:S01]  /*10720*/  STL [R1+0x42c], R10 ;  /* 0x00042c0a01007387 */ /* 0x0005e20000100800 */
[----:B0-----:R-:W-:Y:S02]  /*10730*/  IADD3 R11, P6, R84, R3, RZ ;  /* 0x00000003540b7210 */ /* 0x001fe40007fde0ff */
[----:B------:R-:W-:-:S03]  /*10740*/  LEA.HI.X.SX32 R7, R7, R2, 0x1, P2 ;  /* 0x0000000207077211 */ /* 0x000fc600010f0eff */
[----:B------:R-:W-:Y:S04]  /*10750*/  STL [R1+0x468], R11 ;  /* 0x0004680b01007387 */ /* 0x000fe80000100800 */
[----:B------:R0:W-:Y:S01]  /*10760*/  STL [R1+0x434], R9 ;  /* 0x0004340901007387 */ /* 0x0001e20000100800 */
[-C--:B------:R-:W-:Y:S02]  /*10770*/  LEA.HI.X.SX32 R6, R6, R2.reuse, 0x1, P1 ;  /* 0x0000000206067211 */ /* 0x080fe400008f0eff */
[-C--:B------:R-:W-:Y:S02]  /*10780*/  LEA.HI.X.SX32 R5, R5, R2.reuse, 0x1, P0 ;  /* 0x0000000205057211 */ /* 0x080fe400000f0eff */
[----:B------:R-:W-:Y:S01]  /*10790*/  LEA.HI.X.SX32 R4, R4, R2, 0x1, P4 ;  /* 0x0000000204047211 */ /* 0x000fe200020f0eff */
[----:B----4-:R-:W-:-:S02]  /*107a0*/  IMAD R85, R85, UR5, RZ ;  /* 0x0000000555557c24 */ /* 0x010fc4000f8e02ff */
[----:B---3--:R-:W-:Y:S02]  /*107b0*/  IMAD R86, R86, UR5, RZ ;  /* 0x0000000556567c24 */ /* 0x008fe4000f8e02ff */
        /* <DEDUP_REMOVED lines=17> */
[----:B------:R-:W-:Y:S01]  /*108d0*/  IMAD R104, R104, UR5, RZ ;  /* 0x0000000568687c24 */ /* 0x000fe2000f8e02ff */
[----:B--2---:R-:W-:-:S05]  /*108e0*/  IADD3 R10, P5, R74, R3, RZ ;  /* 0x000000034a0a7210 */ /* 0x004fca0007fbe0ff */
[----:B------:R-:W-:Y:S04]  /*108f0*/  STL [R1+0x470], R10 ;  /* 0x0004700a01007387 */ /* 0x000fe80000100800 */
[----:B------:R1:W-:Y:S01]  /*10900*/  STL [R1+0x43c], R8 ;  /* 0x00043c0801007387 */ /* 0x0003e20000100800 */
[----:B0-----:R-:W-:-:S05]  /*10910*/  IADD3 R9, P3, R75, R3, RZ ;  /* 0x000000034b097210 */ /* 0x001fca0007f7e0ff */
[----:B------:R-:W-:Y:S01]  /*10920*/  STL [R1+0x478], R9 ;  /* 0x0004780901007387 */ /* 0x000fe20000100800 */
[----:B-1----:R-:W-:-:S03]  /*10930*/  IADD3 R8, P2, R76, R3, RZ ;  /* 0x000000034c087210 */ /* 0x002fc60007f5e0ff */
[----:B------:R0:W-:Y:S04]  /*10940*/  STL [R1+0x444], R7 ;  /* 0x0004440701007387 */ /* 0x0001e80000100800 */
[----:B------:R-:W-:Y:S04]  /*10950*/  STL [R1+0x480], R8 ;  /* 0x0004800801007387 */ /* 0x000fe80000100800 */
[----:B------:R1:W-:Y:S01]  /*10960*/  STL [R1+0x44c], R6 ;  /* 0x00044c0601007387 */ /* 0x0003e20000100800 */
[----:B0-----:R-:W-:-:S05]  /*10970*/  IADD3 R7, P1, R77, R3, RZ ;  /* 0x000000034d077210 */ /* 0x001fca0007f3e0ff */
[----:B------:R-:W-:Y:S01]  /*10980*/  STL [R1+0x488], R7 ;  /* 0x0004880701007387 */ /* 0x000fe20000100800 */
[----:B-1----:R-:W-:-:S03]  /*10990*/  IADD3 R6, P0, R78, R3, RZ ;  /* 0x000000034e067210 */ /* 0x002fc60007f1e0ff */
[----:B------:R0:W-:Y:S04]  /*109a0*/  STL [R1+0x454], R5 ;  /* 0x0004540501007387 */ /* 0x0001e80000100800 */
[----:B------:R1:W-:Y:S04]  /*109b0*/  STL [R1+0x490], R6 ;  /* 0x0004900601007387 */ /* 0x0003e80000100800 */
[----:B------:R2:W-:Y:S01]  /*109c0*/  STL [R1+0x45c], R4 ;  /* 0x00045c0401007387 */ /* 0x0005e20000100800 */
[----:B0-----:R-:W-:Y:S02]  /*109d0*/  IADD3 R5, P4, R79, R3, RZ ;  /* 0x000000034f057210 */ /* 0x001fe40007f9e0ff */
[----:B-1----:R-:W-:-:S03]  /*109e0*/  LEA.HI.X.SX32 R6, R84, R2, 0x1, P6 ;  /* 0x0000000254067211 */ /* 0x002fc600030f0eff */
[----:B------:R0:W-:Y:S01]  /*109f0*/  STL [R1+0x498], R5 ;  /* 0x0004980501007387 */ /* 0x0001e20000100800 */
[----:B--2---:R-:W-:-:S03]  /*10a00*/  IADD3 R4, P6, R0, R3, RZ ;  /* 0x0000000300047210 */ /* 0x004fc60007fde0ff */
[----:B------:R1:W-:Y:S04]  /*10a10*/  STL [R1+0x464], R6 ;  /* 0x0004640601007387 */ /* 0x0003e80000100800 */
[----:B------:R2:W-:Y:S01]  /*10a20*/  STL [R1+0x4a0], R4 ;  /* 0x0004a00401007387 */ /* 0x0005e20000100800 */
[----:B0-----:R-:W-:Y:S02]  /*10a30*/  LEA.HI.X.SX32 R5, R74, R2, 0x1, P5 ;  /* 0x000000024a057211 */ /* 0x001fe400028f0eff */
[----:B-1----:R-:W-:-:S03]  /*10a40*/  IADD3 R6, P5, R85, R3, RZ ;  /* 0x0000000355067210 */ /* 0x002fc60007fbe0ff */
[----:B------:R0:W-:Y:S01]  /*10a50*/  STL [R1+0x46c], R5 ;  /* 0x00046c0501007387 */ /* 0x0001e20000100800 */
[----:B--2---:R-:W-:-:S03]  /*10a60*/  LEA.HI.X.SX32 R4, R75, R2, 0x1, P3 ;  /* 0x000000024b047211 */ /* 0x004fc600018f0eff */
        /* <DEDUP_REMOVED lines=18> */
[----:B------:R1:W-:Y:S01]  /*10b90*/  STL [R1+0x494], R6 ;  /* 0x0004940601007387 */ /* 0x0003e20000100800 */
[----:B0-----:R-:W-:-:S03]  /*10ba0*/  LEA.HI.X.SX32 R5, R0, R2, 0x1, P6 ;  /* 0x0000000200057211 */ /* 0x001fc600030f0eff */
[----:B------:R-:W2:Y:S04]  /*10bb0*/  LDL.LU R0, [R1+0xe30] ;  /* 0x000e300001007983 */ /* 0x000ea80000300800 */
[----:B------:R0:W-:Y:S01]  /*10bc0*/  STL [R1+0x4d0], R4 ;  /* 0x0004d00401007387 */ /* 0x0001e20000100800 */
[----:B-1----:R-:W-:-:S03]  /*10bd0*/  LEA.HI.X.SX32 R6, R85, R2, 0x1, P5 ;  /* 0x0000000255067211 */ /* 0x002fc600028f0eff */
[----:B------:R1:W-:Y:S01]  /*10be0*/  STL [R1+0x49c], R5 ;  /* 0x00049c0501007387 */ /* 0x0003e20000100800 */
[-C--:B0-----:R-:W-:Y:S02]  /*10bf0*/  IADD3 R4, P6, R91, R3.reuse, RZ ;  /* 0x000000035b047210 */ /* 0x081fe40007fde0ff */
[----:B-1----:R-:W-:-:S03]  /*10c00*/  IADD3 R5, P5, R92, R3, RZ ;  /* 0x000000035c057210 */ /* 0x002fc60007fbe0ff */
[----:B------:R0:W-:Y:S04]  /*10c10*/  STL [R1+0x4d8], R4 ;  /* 0x0004d80401007387 */ /* 0x0001e80000100800 */
[----:B------:R1:W-:Y:S01]  /*10c20*/  STL [R1+0x4a4], R6 ;  /* 0x0004a40601007387 */ /* 0x0003e20000100800 */
[----:B0-----:R-:W-:-:S03]  /*10c30*/  LEA.HI.X.SX32 R4, R86, R2, 0x1, P3 ;  /* 0x0000000256047211 */ /* 0x001fc600018f0eff */
[----:B------:R0:W-:Y:S01]  /*10c40*/  STL [R1+0x4e0], R5 ;  /* 0x0004e00501007387 */ /* 0x0001e20000100800 */
[----:B-1----:R-:W-:-:S03]  /*10c50*/  IADD3 R6, P3, R93, R3, RZ ;  /* 0x000000035d067210 */ /* 0x002fc60007f7e0ff */
[----:B------:R1:W-:Y:S01]  /*10c60*/  STL [R1+0x4ac], R4 ;  /* 0x0004ac0401007387 */ /* 0x0003e20000100800 */
[----:B0-----:R-:W-:-:S03]  /*10c70*/  LEA.HI.X.SX32 R5, R87, R2, 0x1, P2 ;  /* 0x0000000257057211 */ /* 0x001fc600010f0eff */
[----:B------:R0:W-:Y:S01]  /*10c80*/  STL [R1+0x4e8], R6 ;  /* 0x0004e80601007387 */ /* 0x0001e20000100800 */
[----:B-1----:R-:W-:-:S03]  /*10c90*/  IADD3 R4, P2, R94, R3, RZ ;  /* 0x000000035e047210 */ /* 0x002fc60007f5e0ff */
[----:B------:R1:W-:Y:S04]  /*10ca0*/  STL [R1+0x4b4], R5 ;  /* 0x0004b40501007387 */ /* 0x0003e80000100800 */
[----:B------:R3:W-:Y:S01]  /*10cb0*/  STL [R1+0x4f0], R4 ;  /* 0x0004f00401007387 */ /* 0x0007e20000100800 */
[----:B0-----:R-:W-:Y:S02]  /*10cc0*/  LEA.HI.X.SX32 R6, R88, R2, 0x1, P1 ;  /* 0x0000000258067211 */ /* 0x001fe400008f0eff */
[----:B-1----:R-:W-:-:S03]  /*10cd0*/  IADD3 R5, P1, R95, R3, RZ ;  /* 0x000000035f057210 */ /* 0x002fc60007f3e0ff */
[----:B------:R0:W-:Y:S01]  /*10ce0*/  STL [R1+0x4bc], R6 ;  /* 0x0004bc0601007387 */ /* 0x0001e20000100800 */
[----:B---3--:R-:W-:-:S03]  /*10cf0*/  LEA.HI.X.SX32 R4, R89, R2, 0x1, P0 ;  /* 0x0000000259047211 */ /* 0x008fc600000f0eff */
[----:B------:R1:W-:Y:S04]  /*10d00*/  STL [R1+0x4f8], R5 ;  /* 0x0004f80501007387 */ /* 0x0003e80000100800 */
[----:B------:R3:W-:Y:S01]  /*10d10*/  STL [R1+0x4c4], R4 ;  /* 0x0004c40401007387 */ /* 0x0007e20000100800 */
[----:B0-----:R-:W-:Y:S02]  /*10d20*/  IADD3 R6, P0, R96, R3, RZ ;  /* 0x0000000360067210 */ /* 0x001fe40007f1e0ff */
[----:B-1----:R-:W-:-:S03]  /*10d30*/  LEA.HI.X.SX32 R5, R90, R2, 0x1, P4 ;  /* 0x000000025a057211 */ /* 0x002fc600020f0eff */
[----:B------:R0:W-:Y:S01]  /*10d40*/  STL [R1+0x500], R6 ;  /* 0x0005000601007387 */ /* 0x0001e20000100800 */
[----:B---3--:R-:W-:-:S03]  /*10d50*/  IADD3 R4, P4, R97, R3, RZ ;  /* 0x0000000361047210 */ /* 0x008fc60007f9e0ff */
        /* <DEDUP_REMOVED lines=24> */
[----:B------:R1:W-:Y:S01]  /*10ee0*/  STL [R1+0x4fc], R5 ;  /* 0x0004fc0501007387 */ /* 0x0003e20000100800 */
[----:B------:R-:W-:-:S03]  /*10ef0*/  IMAD R105, R105, UR5, RZ ;  /* 0x0000000569697c24 */ /* 0x000fc6000f8e02ff */
[----:B------:R3:W-:Y:S01]  /*10f00*/  STL [R1+0x538], R4 ;  /* 0x0005380401007387 */ /* 0x0007e20000100800 */
[----:B0-----:R-:W-:Y:S01]  /*10f10*/  LEA.HI.X.SX32 R6, R97, R2, 0x1, P4 ;  /* 0x0000000261067211 */ /* 0x001fe200020f0eff */
[----:B------:R-:W-:Y:S01]  /*10f20*/  IMAD R106, R106, UR5, RZ ;  /* 0x000000056a6a7c24 */ /* 0x000fe2000f8e02ff */
[----:B-1----:R-:W-:-:S03]  /*10f30*/  IADD3 R5, P4, R104, R3, RZ ;  /* 0x0000000368057210 */ /* 0x002fc60007f9e0ff */
[----:B------:R0:W-:Y:S01]  /*10f40*/  STL [R1+0x504], R6 ;  /* 0x0005040601007387 */ /* 0x0001e20000100800 */
[----:B---3--:R-:W-:-:S03]  /*10f50*/  LEA.HI.X.SX32 R4, R98, R2, 0x1, P6 ;  /* 0x0000000262047211 */ /* 0x008fc600030f0eff */
[----:B------:R1:W-:Y:S01]  /*10f60*/  STL [R1+0x540], R5 ;  /* 0x0005400501007387 */ /* 0x0003e20000100800 */
[----:B------:R-:W-:-:S03]  /*10f70*/  IMAD R107, R107, UR5, RZ ;  /* 0x000000056b6b7c24 */ /* 0x000fc6000f8e02ff */
        /* <DEDUP_REMOVED lines=736> */
[-C--:B0-----:R-:W-:Y:S01]  /*13d80*/  IADD3 R6, P6, R80, R3.reuse, RZ ;  /* 0x0000000350067210 */ /* 0x081fe20007fde0ff */
[----:B------:R-:W0:Y:S01]  /*13d90*/  S2R R79, SR_TID.X ;  /* 0x00000000004f7919 */ /* 0x000e220000002100 */
[----:B-1----:R-:W-:Y:S02]  /*13da0*/  LEA.HI.X.SX32 R5, R247, R2, 0x1, P5 ;  /* 0x00000002f7057211 */ /* 0x002fe400028f0eff */
[----:B---3--:R-:W-:Y:S01]  /*13db0*/  IADD3 R4, P5, R82, R3, RZ ;  /* 0x0000000352047210 */ /* 0x008fe20007fbe0ff */
[----:B------:R1:W-:Y:S01]  /*13dc0*/  STL [R1+0xdec], R6 ;  /* 0x000dec0601007387 */ /* 0x0003e20000100800 */
[----:B------:R-:W-:-:S03]  /*13dd0*/  IMAD R83, R83, UR5, RZ ;  /* 0x0000000553537c24 */ /* 0x000fc6000f8e02ff */
[----:B------:R3:W-:Y:S01]  /*13de0*/  STL [R1+0xdc4], R5 ;  /* 0x000dc40501007387 */ /* 0x0007e20000100800 */
[----:B------:R-:W-:-:S03]  /*13df0*/  IMAD R125, R125, UR5, RZ ;  /* 0x000000057d7d7c24 */ /* 0x000fc6000f8e02ff */
[----:B------:R4:W-:Y:S01]  /*13e00*/  STL [R1+0xdf8], R4 ;  /* 0x000df80401007387 */ /* 0x0009e20000100800 */
[----:B-1----:R-:W-:Y:S02]  /*13e10*/  LEA.HI.X.SX32 R6, R248, R2, 0x1, P3 ;  /* 0x00000002f8067211 */ /* 0x002fe400018f0eff */
[----:B---3--:R-:W-:-:S03]  /*13e20*/  IADD3 R5, P3, R81, R3, RZ ;  /* 0x0000000351057210 */ /* 0x008fc60007f7e0ff */
[----:B------:R1:W-:Y:S01]  /*13e30*/  STL [R1+0xdcc], R6 ;  /* 0x000dcc0601007387 */ /* 0x0003e20000100800 */
[----:B----4-:R-:W-:-:S03]  /*13e40*/  LEA.HI.X.SX32 R4, R249, R2, 0x1, P2 ;  /* 0x00000002f9047211 */ /* 0x010fc600010f0eff */
[----:B------:R3:W-:Y:S04]  /*13e50*/  STL [R1+0xdf0], R5 ;  /* 0x000df00501007387 */ /* 0x0007e80000100800 */
[----:B------:R4:W-:Y:S01]  /*13e60*/  STL [R1+0xdd4], R4 ;  /* 0x000dd40401007387 */ /* 0x0009e20000100800 */
[----:B-1----:R-:W-:Y:S02]  /*13e70*/  IADD3 R6, P2, R83, R3, RZ ;  /* 0x0000000353067210 */ /* 0x002fe40007f5e0ff */
[----:B---3--:R-:W-:-:S03]  /*13e80*/  LEA.HI.X.SX32 R5, R250, R2, 0x1, P1 ;  /* 0x00000002fa057211 */ /* 0x008fc600008f0eff */
[----:B------:R-:W-:Y:S01]  /*13e90*/  STL [R1+0xdf4], R6 ;  /* 0x000df40601007387 */ /* 0x000fe20000100800 */
[----:B----4-:R-:W-:Y:S02]  /*13ea0*/  IADD3 R4, P1, R125, R3, RZ ;  /* 0x000000037d047210 */ /* 0x010fe40007f3e0ff */
[-C--:B------:R-:W-:Y:S01]  /*13eb0*/  LEA.HI.X.SX32 R3, R251, R2.reuse, 0x1, P0 ;  /* 0x00000002fb037211 */ /* 0x080fe200000f0eff */
[----:B------:R-:W-:Y:S04]  /*13ec0*/  STL [R1+0xddc], R5 ;  /* 0x000ddc0501007387 */ /* 0x000fe80000100800 */
[----:B------:R1:W-:Y:S04]  /*13ed0*/  STL [R1+0x9f8], R4 ;  /* 0x0009f80401007387 */ /* 0x0003e80000100800 */
[----:B------:R3:W-:Y:S01]  /*13ee0*/  STL [R1+0x9e4], R3 ;  /* 0x0009e40301007387 */ /* 0x0007e20000100800 */
[----:B-1----:R-:W-:-:S02]  /*13ef0*/  LEA.HI.X.SX32 R4, R252, R2, 0x1, P4 ;  /* 0x00000002fc047211 */ /* 0x002fc400020f0eff */
[----:B---3--:R-:W-:-:S03]  /*13f00*/  LEA.HI.X.SX32 R3, R80, R2, 0x1, P6 ;  /* 0x0000000250037211 */ /* 0x008fc600030f0eff */
[----:B------:R1:W-:Y:S01]  /*13f10*/  STL [R1+0x9e8], R4 ;  /* 0x0009e80401007387 */ /* 0x0003e20000100800 */
[----:B------:R-:W-:-:S03]  /*13f20*/  LEA.HI.X.SX32 R5, R82, R2, 0x1, P5 ;  /* 0x0000000252057211 */ /* 0x000fc600028f0eff */
[----:B------:R3:W-:Y:S01]  /*13f30*/  STL [R1+0x9ec], R3 ;  /* 0x0009ec0301007387 */ /* 0x0007e20000100800 */
[----:B--2---:R-:W-:Y:S02]  /*13f40*/  IADD3 R17, P0, R0, UR6, RZ ;  /* 0x0000000600117c10 */ /* 0x004fe4000ff1e0ff */
[-C--:B-1----:R-:W-:Y:S01]  /*13f50*/  LEA.HI.X.SX32 R4, R81, R2.reuse, 0x1, P3 ;  /* 0x0000000251047211 */ /* 0x082fe200018f0eff */
[----:B------:R-:W-:Y:S01]  /*13f60*/  STL [R1+0x9fc], R5 ;  /* 0x0009fc0501007387 */ /* 0x000fe20000100800 */
[----:B---3--:R-:W-:-:S03]  /*13f70*/  LEA.HI.X.SX32 R3, R83, R2, 0x1, P2 ;  /* 0x0000000253037211 */ /* 0x008fc600010f0eff */
[----:B------:R-:W-:Y:S01]  /*13f80*/  STL [R1+0x9f0], R4 ;  /* 0x0009f00401007387 */ /* 0x000fe20000100800 */
[----:B------:R-:W-:-:S03]  /*13f90*/  LEA.HI.X.SX32 R2, R125, R2, 0x1, P1 ;  /* 0x000000027d027211 */ /* 0x000fc600008f0eff */
[----:B------:R0:W-:Y:S01]  /*13fa0*/  STL [R1+0x9f4], R3 ;  /* 0x0009f40301007387 */ /* 0x0001e20000100800 */
[----:B------:R-:W-:-:S03]  /*13fb0*/  LEA.HI.X.SX32 R16, R0, UR7, 0x1, P0 ;  /* 0x0000000700107c11 */ /* 0x000fc600080f0eff */
[----:B------:R1:W5:Y:S01]  /*13fc0*/  LDL.LU R0, [R1+0xe2c] ;  /* 0x000e2c0001007983 */ /* 0x0003620000300800 */
[----:B0-----:R-:W-:-:S03]  /*13fd0*/  IMAD.SHL.U32 R3, R79, 0x10, RZ ;  /* 0x000000104f037824 */ /* 0x001fc600078e00ff */
[----:B------:R0:W-:Y:S04]  /*13fe0*/  STL [R1+0x5e8], R2 ;  /* 0x0005e80201007387 */ /* 0x0001e80000100800 */
[----:B------:R2:W-:Y:S04]  /*13ff0*/  STL [R1+0xe24], R3 ;  /* 0x000e240301007387 */ /* 0x0005e80000100800 */
[----:B------:R-:W-:Y:S01]  /*14000*/  STL [R1+0x200], RZ ;  /* 0x000200ff01007387 */ /* 0x000fe20000100800 */
[----:B0-----:R-:W0:Y:S03]  /*14010*/  LDC R2, c[0x0][0x238] ;  /* 0x00008e00ff027b82 */ /* 0x001e260000000800 */
[----:B------:R-:W-:Y:S04]  /*14020*/  STL [R1], RZ ;  /* 0x000000ff01007387 */ /* 0x000fe80000100800 */
[----:B------:R-:W-:Y:S04]  /*14030*/  STL [R1+0x4], RZ ;  /* 0x000004ff01007387 */ /* 0x000fe80000100800 */
        /* <DEDUP_REMOVED lines=125> */
[----:B------:R-:W-:Y:S01]  /*14810*/  STL [R1+0x1fc], RZ ;  /* 0x0001fcff01007387 */ /* 0x000fe20000100800 */
[----:B------:R-:W-:Y:S01]  /*14820*/  UIADD3 UR6, UR8, 0x8000, URZ ;  /* 0x0000800008067890 */ /* 0x000fe2000fffe03f */
[----:B------:R-:W-:-:S02]  /*14830*/  LOP3.LUT R209, R79, 0x7f, RZ, 0xc0, !PT ;  /* 0x0000007f4fd17812 */ /* 0x000fc400078ec0ff */
[----:B------:R-:W-:Y:S02]  /*14840*/  CS2R R24, SRZ ;  /* 0x0000000000187805 */ /* 0x000fe4000001ff00 */
[----:B------:R-:W-:Y:S02]  /*14850*/  CS2R R26, SRZ ;  /* 0x00000000001a7805 */ /* 0x000fe4000001ff00 */
[----:B------:R-:W-:Y:S02]  /*14860*/  CS2R R28, SRZ ;  /* 0x00000000001c7805 */ /* 0x000fe4000001ff00 */
[----:B------:R-:W-:Y:S02]  /*14870*/  CS2R R30, SRZ ;  /* 0x00000000001e7805 */ /* 0x000fe4000001ff00 */
[----:B------:R-:W-:Y:S02]  /*14880*/  CS2R R32, SRZ ;  /* 0x0000000000207805 */ /* 0x000fe4000001ff00 */
[----:B------:R-:W-:-:S02]  /*14890*/  CS2R R34, SRZ ;  /* 0x0000000000227805 */ /* 0x000fc4000001ff00 */
        /* <DEDUP_REMOVED lines=31> */
[----:B------:R-:W-:Y:S01]  /*14a90*/  CS2R R98, SRZ ;  /* 0x0000000000627805 */ /* 0x000fe2000001ff00 */
[----:B------:R-:W-:Y:S01]  /*14aa0*/  USHF.R.U32.HI UR14, URZ, 0x4, UR8 ;  /* 0x000000043f0e7899 */ /* 0x000fe20008011608 */
[----:B------:R-:W-:Y:S01]  /*14ab0*/  UMOV UR4, URZ ;  /* 0x0000003f00047c82 */ /* 0x000fe20008000000 */
[----:B------:R-:W-:Y:S01]  /*14ac0*/  UMOV UR5, URZ ;  /* 0x0000003f00057c82 */ /* 0x000fe20008000000 */
[----:B------:R-:W-:Y:S02]  /*14ad0*/  USHF.L.U32 UR9, UR9, 0x7, URZ ;  /* 0x0000000709097899 */ /* 0x000fe4000800063f */
[----:B------:R-:W-:Y:S01]  /*14ae0*/  USHF.R.U32.HI UR6, URZ, 0x4, UR6 ;  /* 0x000000043f067899 */ /* 0x000fe20008011606 */
[----:B------:R-:W3:Y:S01]  /*14af0*/  LDC R210, c[0x0][0x230] ;  /* 0x00008c00ffd27b82 */ /* 0x000ee20000000800 */
[----:B--2---:R-:W-:Y:S01]  /*14b00*/  LOP3.LUT R3, R3, 0x70, RZ, 0xc0, !PT ;  /* 0x0000007003037812 */ /* 0x004fe200078ec0ff */
[C---:B0-----:R-:W-:Y:S01]  /*14b10*/  IMAD R4, R2.reuse, 0x7f, RZ ;  /* 0x0000007f02047824 */ /* 0x041fe200078e02ff */
[----:B------:R-:W-:Y:S01]  /*14b20*/  USGXT.U32 UR14, UR14, 0xe ;  /* 0x0000000e0e0e789a */ /* 0x000fe20008000000 */
[C---:B------:R-:W-:Y:S01]  /*14b30*/  IMAD R5, R2.reuse, 0x7e, RZ ;  /* 0x0000007e02057824 */ /* 0x040fe200078e02ff */
[----:B------:R-:W-:Y:S01]  /*14b40*/  USGXT.U32 UR12, UR6, 0xe ;  /* 0x0000000e060c789a */ /* 0x000fe20008000000 */
[----:B------:R-:W-:Y:S01]  /*14b50*/  IMAD R3, R209, 0x80, R3 ;  /* 0x00000080d1037824 */ /* 0x000fe200078e0203 */
[----:B------:R-:W-:Y:S01]  /*14b60*/  UIADD3 UR6, UP1, UR14, 0x2, URZ ;  /* 0x000000020e067890 */ /* 0x000fe2000ff3e03f */
[C---:B------:R-:W-:Y:S01]  /*14b70*/  IMAD R6, R2.reuse, 0x7d, RZ ;  /* 0x0000007d02067824 */ /* 0x040fe200078e02ff */
[-C--:B------:R-:W-:Y:S01]  /*14b80*/  IADD3 R209, P4, R5, R17.reuse, RZ ;  /* 0x0000001105d17210 */ /* 0x080fe20007f9e0ff */
[C---:B------:R-:W-:Y:S01]  /*14b90*/  IMAD R7, R2.reuse, 0x7c, RZ ;  /* 0x0000007c02077824 */ /* 0x040fe200078e02ff */
[----:B------:R-:W-:Y:S01]  /*14ba0*/  STL [R1+0xe00], R3 ;  /* 0x000e000301007387 */ /* 0x000fe20000100800 */
[C---:B------:R-:W-:Y:S01]  /*14bb0*/  IMAD R8, R2.reuse, 0x7b, RZ ;  /* 0x0000007b02087824 */ /* 0x040fe200078e02ff */
[----:B------:R-:W-:Y:S01]  /*14bc0*/  UIADD3 UR10, UP0, UR12, 0x2, URZ ;  /* 0x000000020c0a7890 */ /* 0x000fe2000ff1e03f */
[C---:B------:R-:W-:Y:S01]  /*14bd0*/  IMAD R9, R2.reuse, 0x7a, RZ ;  /* 0x0000007a02097824 */ /* 0x040fe200078e02ff */
[-C--:B------:R-:W-:Y:S01]  /*14be0*/  IADD3 R211, P6, R7, R17.reuse, RZ ;  /* 0x0000001107d37210 */ /* 0x080fe20007fde0ff */
[C---:B------:R-:W-:Y:S01]  /*14bf0*/  IMAD R10, R2.reuse, 0x79, RZ ;  /* 0x00000079020a7824 */ /* 0x040fe200078e02ff */
[----:B------:R-:W-:Y:S01]  /*14c00*/  UIADD3.X UR7, UR5, 0x40000040, URZ, UP1, !UPT ;  /* 0x4000004005077890 */ /* 0x000fe20008ffe43f */
[C---:B------:R-:W-:Y:S01]  /*14c10*/  IMAD R11, R2.reuse, 0x78, RZ ;  /* 0x00000078020b7824 */ /* 0x040fe200078e02ff */
[----:B------:R-:W-:Y:S01]  /*14c20*/  UIADD3.X UR5, UR4, 0x40000040, URZ, UP0, !UPT ;  /* 0x4000004004057890 */ /* 0x000fe200087fe43f */
[C---:B------:R-:W-:Y:S01]  /*14c30*/  IMAD R12, R2.reuse, 0x77, RZ ;  /* 0x00000077020c7824 */ /* 0x040fe200078e02ff */
[----:B------:R-:W-:Y:S01]  /*14c40*/  USHF.R.S32.HI UR11, URZ, 0x1f, UR9 ;  /* 0x0000001f3f0b7899 */ /* 0x000fe20008011409 */
[----:B------:R-:W-:Y:S01]  /*14c50*/  IMAD R13, R2, 0x76, RZ ;  /* 0x00000076020d7824 */ /* 0x000fe200078e02ff */
[----:B------:R-:W-:Y:S01]  /*14c60*/  UMOV UR4, UR10 ;  /* 0x0000000a00047c82 */ /* 0x000fe20008000000 */
[----:B---3--:R-:W-:Y:S01]  /*14c70*/  VIADD R210, R210, 0x7f ;  /* 0x0000007fd2d27836 */ /* 0x008fe20000000000 */
[----:B------:R-:W-:Y:S01]  /*14c80*/  UIADD3.64 UR26, UR6, 0x2, URZ ;  /* 0x00000002061a7897 */ /* 0x000fe2000fffe03f */
[C---:B------:R-:W-:Y:S01]  /*14c90*/  IMAD R14, R2.reuse, 0x75, RZ ;  /* 0x00000075020e7824 */ /* 0x040fe200078e02ff */
[----:B------:R-:W-:Y:S01]  /*14ca0*/  UIADD3.64 UR22, UR6, 0x4, URZ ;  /* 0x0000000406167897 */ /* 0x000fe2000fffe03f */
[C---:B------:R-:W-:Y:S01]  /*14cb0*/  IMAD R15, R2.reuse, 0x74, RZ ;  /* 0x00000074020f7824 */ /* 0x040fe200078e02ff */
[----:B------:R-:W-:Y:S01]  /*14cc0*/  SHF.R.S32.HI R202, RZ, 0x1f, R210 ;  /* 0x0000001fffca7819 */ /* 0x000fe200000114d2 */
[C---:B------:R-:W-:Y:S01]  /*14cd0*/  IMAD R18, R2.reuse, 0x73, RZ ;  /* 0x0000007302127824 */ /* 0x040fe200078e02ff */
[----:B------:R-:W-:Y:S01]  /*14ce0*/  UIADD3.64 UR24, UR4, 0x2, URZ ;  /* 0x0000000204187897 */ /* 0x000fe2000fffe03f */
[----:B------:R-:W-:Y:S01]  /*14cf0*/  IMAD R19, R2, 0x72, RZ ;  /* 0x0000007202137824 */ /* 0x000fe200078e02ff */
[----:B------:R-:W-:Y:S01]  /*14d00*/  LEA.HI R210, R202, R210, RZ, 0x7 ;  /* 0x000000d2cad27211 */ /* 0x000fe200078f38ff */
[C---:B------:R-:W-:Y:S01]  /*14d10*/  IMAD R20, R2.reuse, 0x71, RZ ;  /* 0x0000007102147824 */ /* 0x040fe200078e02ff */
[----:B------:R-:W-:Y:S01]  /*14d20*/  UIADD3.64 UR20, UR4, 0x4, URZ ;  /* 0x0000000404147897 */ /* 0x000fe2000fffe03f */
[C---:B------:R-:W-:Y:S01]  /*14d30*/  IMAD R21, R2.reuse, 0x70, RZ ;  /* 0x0000007002157824 */ /* 0x040fe200078e02ff */
[----:B------:R-:W-:Y:S01]  /*14d40*/  SHF.R.S32.HI R210, RZ, 0x7, R210 ;  /* 0x00000007ffd27819 */ /* 0x000fe200000114d2 */
[----:B------:R-:W-:Y:S01]  /*14d50*/  IMAD R22, R2, 0x6f, RZ ;  /* 0x0000006f02167824 */ /* 0x000fe200078e02ff */
[-C--:B------:R-:W-:Y:S01]  /*14d60*/  IADD3 R210, P3, R4, R17.reuse, RZ ;  /* 0x0000001104d27210 */ /* 0x080fe20007f7e0ff */
[C---:B------:R-:W-:Y:S01]  /*14d70*/  IMAD R23, R2.reuse, 0x6e, RZ ;  /* 0x0000006e02177824 */ /* 0x040fe200078e02ff */
[----:B------:R-:W-:Y:S01]  /*14d80*/  UIADD3.64 UR28, UR4, 0x1fe, URZ ;  /* 0x000001fe041c7897 */ /* 0x000fe2000fffe03f */
[C---:B------:R-:W-:Y:S01]  /*14d90*/  IMAD R100, R2.reuse, 0x6d, RZ ;  /* 0x0000006d02647824 */ /* 0x040fe200078e02ff */
[----:B------:R-:W-:Y:S01]  /*14da0*/  UIADD3.64 UR32, UR4, 0x200, URZ ;  /* 0x0000020004207897 */ /* 0x000fe2000fffe03f */
[----:B------:R0:W-:Y:S01]  /*14db0*/  STL [R1+0x5f0], R210 ;  /* 0x0005f0d201007387 */ /* 0x0001e20000100800 */
[C---:B------:R-:W-:Y:S01]  /*14dc0*/  IMAD R101, R2.reuse, 0x6c, RZ ;  /* 0x0000006c02657824 */ /* 0x040fe200078e02ff */
[----:B------:R-:W-:Y:S01]  /*14dd0*/  UIADD3.64 UR36, UR4, 0x202, URZ ;  /* 0x0000020204247897 */ /* 0x000fe2000fffe03f */
[C---:B------:R-:W-:Y:S01]  /*14de0*/  IMAD R102, R2.reuse, 0x6b, RZ ;  /* 0x0000006b02667824 */ /* 0x040fe200078e02ff */
[----:B------:R2:W-:Y:S01]  /*14df0*/  STL [R1+0x5f8], R209 ;  /* 0x0005f8d101007387 */ /* 0x0005e20000100800 */
[C---:B------:R-:W-:Y:S01]  /*14e00*/  IMAD R103, R2.reuse, 0x6a, RZ ;  /* 0x0000006a02677824 */ /* 0x040fe200078e02ff */
[----:B------:R-:W-:Y:S01]  /*14e10*/  UIADD3.64 UR40, UR4, 0x204, URZ ;  /* 0x0000020404287897 */ /* 0x000fe2000fffe03f */
[C---:B------:R-:W-:Y:S01]  /*14e20*/  IMAD R104, R2.reuse, 0x69, RZ ;  /* 0x0000006902687824 */ /* 0x040fe200078e02ff */
[----:B------:R-:W-:Y:S01]  /*14e30*/  UMOV UR15, 0x40000040 ;  /* 0x40000040000f7882 */ /* 0x000fe20000000000 */
[----:B------:R-:W-:Y:S01]  /*14e40*/  IMAD R105, R2, 0x68, RZ ;  /* 0x0000006802697824 */ /* 0x000fe200078e02ff */
[----:B0-----:R-:W-:Y:S01]  /*14e50*/  IADD3 R210, P5, R6, R17, RZ ;  /* 0x0000001106d27210 */ /* 0x001fe20007fbe0ff */
[----:B------:R-:W-:-:S02]  /*14e60*/  IMAD R106, R2, 0x67, RZ ;  /* 0x00000067026a7824 */ /* 0x000fc400078e02ff */
[----:B------:R-:W-:Y:S01]  /*14e70*/  IMAD R107, R2, 0x66, RZ ;  /* 0x00000066026b7824 */ /* 0x000fe200078e02ff */
[-C--:B--2---:R-:W-:Y:S01]  /*14e80*/  IADD3 R209, P0, R8, R17.reuse, RZ ;  /* 0x0000001108d17210 */ /* 0x084fe20007f1e0ff */
[----:B------:R0:W-:Y:S01]  /*14e90*/  STL [R1+0x600], R210 ;  /* 0x000600d201007387 */ /* 0x0001e20000100800 */
[C---:B------:R-:W-:Y:S02]  /*14ea0*/  IMAD R108, R2.reuse, 0x65, RZ ;  /* 0x00000065026c7824 */ /* 0x040fe400078e02ff */
[C---:B------:R-:W-:Y:S01]  /*14eb0*/  IMAD R109, R2.reuse, 0x64, RZ ;  /* 0x00000064026d7824 */ /* 0x040fe200078e02ff */
[----:B------:R2:W-:Y:S01]  /*14ec0*/  STL [R1+0x608], R211 ;  /* 0x000608d301007387 */ /* 0x0005e20000100800 */
[C---:B------:R-:W-:Y:S02]  /*14ed0*/  IMAD R110, R2.reuse, 0x63, RZ ;  /* 0x00000063026e7824 */ /* 0x040fe400078e02ff */
[C---:B------:R-:W-:Y:S01]  /*14ee0*/  IMAD R111, R2.reuse, 0x62, RZ ;  /* 0x00000062026f7824 */ /* 0x040fe200078e02ff */
[----:B------:R3:W-:Y:S01]  /*14ef0*/  STL [R1+0x610], R209 ;  /* 0x000610d101007387 */ /* 0x0007e20000100800 */
[C---:B------:R-:W-:Y:S01]  /*14f00*/  IMAD R112, R2.reuse, 0x61, RZ ;  /* 0x0000006102707824 */ /* 0x040fe200078e02ff */
[----:B0-----:R-:W-:Y:S01]  /*14f10*/  IADD3 R210, P1, R9, R17, RZ ;  /* 0x0000001109d27210 */ /* 0x001fe20007f3e0ff */
[----:B------:R-:W-:-:S02]  /*14f20*/  IMAD R113, R2, 0x60, RZ ;  /* 0x0000006002717824 */ /* 0x000fc400078e02ff */
[----:B------:R-:W-:Y:S01]  /*14f30*/  IMAD R114, R2, 0x5f, RZ ;  /* 0x0000005f02727824 */ /* 0x000fe200078e02ff */
[-C--:B--2---:R-:W-:Y:S01]  /*14f40*/  IADD3 R211, P2, R10, R17.reuse, RZ ;  /* 0x000000110ad37210 */ /* 0x084fe20007f5e0ff */
[----:B------:R0:W-:Y:S01]  /*14f50*/  STL [R1+0x618], R210 ;  /* 0x000618d201007387 */ /* 0x0001e20000100800 */
[----:B------:R-:W-:Y:S01]  /*14f60*/  IMAD R115, R2, 0x5e, RZ ;  /* 0x0000005e02737824 */ /* 0x000fe200078e02ff */
[-C--:B---3--:R-:W-:Y:S02]  /*14f70*/  LEA.HI.X.SX32 R209, R4, R16.reuse, 0x1, P3 ;  /* 0x0000001004d17211 */ /* 0x088fe400018f0eff */
[----:B------:R-:W-:Y:S01]  /*14f80*/  STL [R1+0x620], R211 ;  /* 0x000620d301007387 */ /* 0x000fe20000100800 */
[-C--:B------:R-:W-:Y:S01]  /*14f90*/  LEA.HI.X.SX32 R4, R5, R16.reuse, 0x1, P4 ;  /* 0x0000001005047211 */ /* 0x080fe200020f0eff */
[----:B------:R-:W-:Y:S01]  /*14fa0*/  IMAD R116, R2, 0x5d, RZ ;  /* 0x0000005d02747824 */ /* 0x000fe200078e02ff */
[-C--:B------:R-:W-:Y:S01]  /*14fb0*/  LEA.HI.X.SX32 R5, R6, R16.reuse, 0x1, P5 ;  /* 0x0000001006057211 */ /* 0x080fe200028f0eff */
[----:B------:R2:W-:Y:S01]  /*14fc0*/  STL [R1+0x5ec], R209 ;  /* 0x0005ecd101007387 */ /* 0x0005e20000100800 */
[----:B------:R-:W-:Y:S01]  /*14fd0*/  LEA.HI.X.SX32 R6, R7, R16, 0x1, P6 ;  /* 0x0000001007067211 */ /* 0x000fe200030f0eff */
[C---:B------:R-:W-:Y:S01]  /*14fe0*/  IMAD R117, R2.reuse, 0x5c, RZ ;  /* 0x0000005c02757824 */ /* 0x040fe200078e02ff */
[----:B0-----:R-:W-:Y:S01]  /*14ff0*/  IADD3 R210, P3, R11, R17, RZ ;  /* 0x000000110bd27210 */ /* 0x001fe20007f7e0ff */
[----:B------:R-:W-:-:S02]  /*15000*/  IMAD R118, R2, 0x5b, RZ ;  /* 0x0000005b02767824 */ /* 0x000fc400078e02ff */
[C---:B------:R-:W-:Y:S02]  /*15010*/  IMAD R119, R2.reuse, 0x5a, RZ ;  /* 0x0000005a02777824 */ /* 0x040fe400078e02ff */
[----:B------:R-:W-:Y:S01]  /*15020*/  STL [R1+0x628], R210 ;  /* 0x000628d201007387 */ /* 0x000fe20000100800 */
[----:B------:R-:W-:Y:S01]  /*15030*/  IMAD R120, R2, 0x59, RZ ;  /* 0x0000005902787824 */ /* 0x000fe200078e02ff */
[----:B--2---:R-:W-:Y:S01]  /*15040*/  IADD3 R209, P4, R12, R17, RZ ;  /* 0x000000110cd17210 */ /* 0x004fe20007f9e0ff */
[C---:B------:R-:W-:Y:S01]  /*15050*/  IMAD R121, R2.reuse, 0x58, RZ ;  /* 0x0000005802797824 */ /* 0x040fe200078e02ff */
[----:B------:R0:W-:Y:S01]  /*15060*/  STL [R1+0x5f4], R4 ;  /* 0x0005f40401007387 */ /* 0x0001e20000100800 */
[C---:B------:R-:W-:Y:S02]  /*15070*/  IMAD R122, R2.reuse, 0x57, RZ ;  /* 0x00000057027a7824 */ /* 0x040fe400078e02ff */
[C---:B------:R-:W-:Y:S01]  /*15080*/  IMAD R123, R2.reuse, 0x56, RZ ;  /* 0x00000056027b7824 */ /* 0x040fe200078e02ff */
[----:B------:R-:W-:Y:S01]  /*15090*/  STL [R1+0x630], R209 ;  /* 0x000630d101007387 */ /* 0x000fe20000100800 */
[----:B------:R-:W-:-:S02]  /*150a0*/  IMAD R124, R2, 0x55, RZ ;  /* 0x00000055027c7824 */ /* 0x000fc400078e02ff */
[C---:B------:R-:W-:Y:S01]  /*150b0*/  IMAD R125, R2.reuse, 0x54, RZ ;  /* 0x00000054027d7824 */ /* 0x040fe200078e02ff */
[----:B------:R2:W-:Y:S01]  /*150c0*/  STL [R1+0x5fc], R5 ;  /* 0x0005fc0501007387 */ /* 0x0005e20000100800 */
[C---:B------:R-:W-:Y:S01]  /*150d0*/  IMAD R126, R2.reuse, 0x53, RZ ;  /* 0x00000053027e7824 */ /* 0x040fe200078e02ff */
[-C--:B0-----:R-:W-:Y:S01]  /*150e0*/  IADD3 R4, P5, R13, R17.reuse, RZ ;  /* 0x000000110d047210 */ /* 0x081fe20007fbe0ff */
[C---:B------:R-:W-:Y:S02]  /*150f0*/  IMAD R127, R2.reuse, 0x52, RZ ;  /* 0x00000052027f7824 */ /* 0x040fe400078e02ff */
[C---:B------:R-:W-:Y:S02]  /*15100*/  IMAD R128, R2.reuse, 0x51, RZ ;  /* 0x0000005102807824 */ /* 0x040fe400078e02ff */
[----:B------:R0:W-:Y:S01]  /*15110*/  STL [R1+0x638], R4 ;  /* 0x0006380401007387 */ /* 0x0001e20000100800 */
[----:B------:R-:W-:Y:S01]  /*15120*/  IMAD R129, R2, 0x50, RZ ;  /* 0x0000005002817824 */ /* 0x000fe200078e02ff */
[----:B--2---:R-:W-:-:S02]  /*15130*/  IADD3 R5, P6, R14, R17, RZ ;  /* 0x000000110e057210 */ /* 0x004fc40007fde0ff */
[----:B------:R2:W-:Y:S01]  /*15140*/  STL [R1+0x604], R6 ;  /* 0x0006040601007387 */ /* 0x0005e20000100800 */
[C---:B------:R-:W-:Y:S02]  /*15150*/  IMAD R130, R2.reuse, 0x4f, RZ ;  /* 0x0000004f02827824 */ /* 0x040fe400078e02ff */
[C---:B------:R-:W-:Y:S01]  /*15160*/  IMAD R131, R2.reuse, 0x4e, RZ ;  /* 0x0000004e02837824 */ /* 0x040fe200078e02ff */
[----:B------:R3:W-:Y:S01]  /*15170*/  STL [R1+0x640], R5 ;  /* 0x0006400501007387 */ /* 0x0007e20000100800 */
[----:B------:R-:W-:Y:S01]  /*15180*/  IMAD R132, R2, 0x4d, RZ ;  /* 0x0000004d02847824 */ /* 0x000fe200078e02ff */
[-C--:B0-----:R-:W-:Y:S01]  /*15190*/  LEA.HI.X.SX32 R4, R8, R16.reuse, 0x1, P0 ;  /* 0x0000001008047211 */ /* 0x081fe200000f0eff */
[C---:B------:R-:W-:Y:S02]  /*151a0*/  IMAD R133, R2.reuse, 0x4c, RZ ;  /* 0x0000004c02857824 */ /* 0x040fe400078e02ff */
[C---:B------:R-:W-:Y:S01]  /*151b0*/  IMAD R134, R2.reuse, 0x4b, RZ ;  /* 0x0000004b02867824 */ /* 0x040fe200078e02ff */
[----:B--2---:R-:W-:Y:S01]  /*151c0*/  IADD3 R6, P0, R15, R17, RZ ;  /* 0x000000110f067210 */ /* 0x004fe20007f1e0ff */
[----:B------:R0:W-:Y:S01]  /*151d0*/  STL [R1+0x60c], R4 ;  /* 0x00060c0401007387 */ /* 0x0001e20000100800 */
[----:B------:R-:W-:Y:S01]  /*151e0*/  IMAD R135, R2, 0x4a, RZ ;  /* 0x0000004a02877824 */ /* 0x000fe200078e02ff */
[----:B---3--:R-:W-:-:S02]  /*151f0*/  LEA.HI.X.SX32 R5, R9, R16, 0x1, P1 ;  /* 0x0000001009057211 */ /* 0x008fc400008f0eff */
[----:B------:R2:W-:Y:S01]  /*15200*/  STL [R1+0x648], R6 ;  /* 0x0006480601007387 */ /* 0x0005e20000100800 */
[C---:B------:R-:W-:Y:S02]  /*15210*/  IMAD R136, R2.reuse, 0x49, RZ ;  /* 0x0000004902887824 */ /* 0x040fe400078e02ff */
[C---:B------:R-:W-:Y:S01]  /*15220*/  IMAD R137, R2.reuse, 0x48, RZ ;  /* 0x0000004802897824 */ /* 0x040fe200078e02ff */
[----:B------:R3:W-:Y:S01]  /*15230*/  STL [R1+0x614], R5 ;  /* 0x0006140501007387 */ /* 0x0007e20000100800 */
[----:B------:R-:W-:Y:S01]  /*15240*/  IMAD R138, R2, 0x47, RZ ;  /* 0x00000047028a7824 */ /* 0x000fe200078e02ff */
[-C--:B0-----:R-:W-:Y:S01]  /*15250*/  IADD3 R4, P1, R18, R17.reuse, RZ ;  /* 0x0000001112047210 */ /* 0x081fe20007f3e0ff */
[C---:B------:R-:W-:Y:S02]  /*15260*/  IMAD R139, R2.reuse, 0x46, RZ ;  /* 0x00000046028b7824 */ /* 0x040fe400078e02ff */
[----:B------:R-:W-:Y:S01]  /*15270*/  IMAD R140, R2, 0x45, RZ ;  /* 0x00000045028c7824 */ /* 0x000fe200078e02ff */
[----:B--2---:R-:W-:Y:S01]  /*15280*/  LEA.HI.X.SX32 R6, R10, R16, 0x1, P2 ;  /* 0x000000100a067211 */ /* 0x004fe200010f0eff */
[----:B------:R0:W-:Y:S01]  /*15290*/  STL [R1+0x650], R4 ;  /* 0x0006500401007387 */ /* 0x0001e20000100800 */
[----:B------:R-:W-:Y:S01]  /*152a0*/  IMAD R141, R2, 0x44, RZ ;  /* 0x00000044028d7824 */ /* 0x000fe200078e02ff */
[----:B---3--:R-:W-:-:S02]  /*152b0*/  IADD3 R5, P2, R19, R17, RZ ;  /* 0x0000001113057210 */ /* 0x008fc40007f5e0ff */
[----:B------:R2:W-:Y:S01]  /*152c0*/  STL [R1+0x61c], R6 ;  /* 0x00061c0601007387 */ /* 0x0005e20000100800 */
[C---:B------:R-:W-:Y:S02]  /*152d0*/  IMAD R142, R2.reuse, 0x43, RZ ;  /* 0x00000043028e7824 */ /* 0x040fe400078e02ff */
[C---:B------:R-:W-:Y:S01]  /*152e0*/  IMAD R143, R2.reuse, 0x42, RZ ;  /* 0x00000042028f7824 */ /* 0x040fe200078e02ff */
[----:B------:R3:W-:Y:S01]  /*152f0*/  STL [R1+0x658], R5 ;  /* 0x0006580501007387 */ /* 0x0007e20000100800 */
[C---:B------:R-:W-:Y:S01]  /*15300*/  IMAD R144, R2.reuse, 0x41, RZ ;  /* 0x0000004102907824 */ /* 0x040fe200078e02ff */
[-C--:B0-----:R-:W-:Y:S01]  /*15310*/  LEA.HI.X.SX32 R4, R11, R16.reuse, 0x1, P3 ;  /* 0x000000100b047211 */ /* 0x081fe200018f0eff */
[C---:B------:R-:W-:Y:S02]  /*15320*/  IMAD.SHL.U32 R145, R2.reuse, 0x40, RZ ;  /* 0x0000004002917824 */ /* 0x040fe400078e00ff */
[----:B------:R-:W-:Y:S01]  /*15330*/  IMAD R146, R2, 0x3f, RZ ;  /* 0x0000003f02927824 */ /* 0x000fe200078e02ff */
        /* <DEDUP_REMOVED lines=8> */
[C---:B------:R-:W-:Y:S01]  /*153c0*/  IMAD R150, R2.reuse, 0x3b, RZ ;  /* 0x0000003b02967824 */ /* 0x040fe200078e02ff */
[-C--:B0-----:R-:W-:Y:S01]  /*153d0*/  IADD3 R4, P4, R21, R17.reuse, RZ ;  /* 0x0000001115047210 */ /* 0x081fe20007f9e0ff */
[C---:B------:R-:W-:Y:S02]  /*153e0*/  IMAD R151, R2.reuse, 0x3a, RZ ;  /* 0x0000003a02977824 */ /* 0x040fe400078e02ff */
[C---:B------:R-:W-:Y:S01]  /*153f0*/  IMAD R152, R2.reuse, 0x39, RZ ;  /* 0x0000003902987824 */ /* 0x040fe200078e02ff */
        /* <DEDUP_REMOVED lines=34> */
[C---:B------:R-:W-:Y:S02]  /*15620*/  IMAD R169, R2.reuse, 0x28, RZ ;  /* 0x0000002802a97824 */ /* 0x040fe400078e02ff */
        /* <DEDUP_REMOVED lines=15> */
[----:B------:R-:W-:Y:S01]  /*15720*/  IMAD.SHL.U32 R177, R2, 0x20, RZ ;  /* 0x0000002002b17824 */ /* 0x000fe200078e00ff */
        /* <DEDUP_REMOVED lines=31> */
[C---:B------:R-:W-:Y:S01]  /*15920*/  IMAD.SHL.U32 R193, R2.reuse, 0x10, RZ ;  /* 0x0000001002c17824 */ /* 0x040fe200078e00ff */
[----:B------:R-:W-:Y:S01]  /*15930*/  CS2R R100, SRZ ;  /* 0x0000000000647805 */ /* 0x000fe2000001ff00 */
        /* <DEDUP_REMOVED lines=10> */
[----:B0-----:R-:W-:Y:S01]  /*159e0*/  IADD3 R4, P2, R109, R17, RZ ;  /* 0x000000116d047210 */ /* 0x001fe20007f5e0ff */
[C---:B------:R-:W-:Y:S02]  /*159f0*/  IMAD R199, R2.reuse, 0xa, RZ ;  /* 0x0000000a02c77824 */ /* 0x040fe400078e02ff */
[C---:B------:R-:W-:Y:S01]  /*15a00*/  IMAD R200, R2.reuse, 0x9, RZ ;  /* 0x0000000902c87824 */ /* 0x040fe200078e02ff */
[----:B--2---:R-:W-:Y:S01]  /*15a10*/  LEA.HI.X.SX32 R6, R103, R16, 0x1, P3 ;  /* 0x0000001067067211 */ /* 0x004fe200018f0eff */
[----:B------:R0:W-:Y:S01]  /*15a20*/  STL [R1+0x6c8], R4 ;  /* 0x0006c80401007387 */ /* 0x0001e20000100800 */
[----:B------:R-:W-:Y:S01]  /*15a30*/  IMAD.SHL.U32 R201, R2, 0x8, RZ ;  /* 0x0000000802c97824 */ /* 0x000fe200078e00ff */
[----:B------:R-:W-:-:S02]  /*15a40*/  CS2R R102, SRZ ;  /* 0x0000000000667805 */ /* 0x000fc4000001ff00 */
[-C--:B---3--:R-:W-:Y:S01]  /*15a50*/  IADD3 R5, P3, R110, R17.reuse, RZ ;  /* 0x000000116e057210 */ /* 0x088fe20007f7e0ff */
[----:B------:R2:W-:Y:S01]  /*15a60*/  STL [R1+0x694], R6 ;  /* 0x0006940601007387 */ /* 0x0005e20000100800 */
[C---:B------:R-:W-:Y:S02]  /*15a70*/  IMAD R203, R2.reuse, 0x7, RZ ;  /* 0x0000000702cb7824 */ /* 0x040fe400078e02ff */
[C---:B------:R-:W-:Y:S01]  /*15a80*/  IMAD R204, R2.reuse, 0x6, RZ ;  /* 0x0000000602cc7824 */ /* 0x040fe200078e02ff */
[----:B------:R3:W-:Y:S01]  /*15a90*/  STL [R1+0x6d0], R5 ;  /* 0x0006d00501007387 */ /* 0x0007e20000100800 */
[----:B------:R-:W-:Y:S01]  /*15aa0*/  IMAD R205, R2, 0x5, RZ ;  /* 0x0000000502cd7824 */ /* 0x000fe200078e02ff */
[-C--:B0-----:R-:W-:Y:S01]  /*15ab0*/  LEA.HI.X.SX32 R4, R104, R16.reuse, 0x1, P4 ;  /* 0x0000001068047211 */ /* 0x081fe200020f0eff */
[C---:B------:R-:W-:Y:S02]  /*15ac0*/  IMAD.SHL.U32 R206, R2.reuse, 0x4, RZ ;  /* 0x0000000402ce7824 */ /* 0x040fe400078e00ff */
[C---:B------:R-:W-:Y:S01]  /*15ad0*/  IMAD R207, R2.reuse, 0x3, RZ ;  /* 0x0000000302cf7824 */ /* 0x040fe200078e02ff */
[----:B--2---:R-:W-:Y:S01]  /*15ae0*/  IADD3 R6, P4, R111, R17, RZ ;  /* 0x000000116f067210 */ /* 0x004fe20007f9e0ff */
[----:B------:R0:W-:Y:S01]  /*15af0*/  STL [R1+0x69c], R4 ;  /* 0x00069c0401007387 */ /* 0x0001e20000100800 */
[----:B------:R-:W-:Y:S01]  /*15b00*/  IMAD.SHL.U32 R208, R2, 0x2, RZ ;  /* 0x0000000202d07824 */ /* 0x000fe200078e00ff */
[----:B---3--:R-:W-:-:S02]  /*15b10*/  LEA.HI.X.SX32 R5, R105, R16, 0x1, P5 ;  /* 0x0000001069057211 */ /* 0x008fc400028f0eff */
[----:B------:R2:W-:Y:S01]  /*15b20*/  STL [R1+0x6d8], R6 ;  /* 0x0006d80601007387 */ /* 0x0005e20000100800 */
[----:B------:R-:W-:Y:S01]  /*15b30*/  IMAD.SHL.U32 R202, R2, 0x80, RZ ;  /* 0x0000008002ca7824 */ /* 0x000fe200078e00ff */
[----:B------:R-:W-:Y:S02]  /*15b40*/  CS2R R104, SRZ ;  /* 0x0000000000687805 */ /* 0x000fe4000001ff00 */
[----:B------:R3:W-:Y:S01]  /*15b50*/  STL [R1+0x6a4], R5 ;  /* 0x0006a40501007387 */ /* 0x0007e20000100800 */
[-C--:B0-----:R-:W-:Y:S02]  /*15b60*/  IADD3 R4, P5, R112, R17.reuse, RZ ;  /* 0x0000001170047210 */ /* 0x081fe40007fbe0ff */
[----:B------:R-:W-:Y:S02]  /*15b70*/  SHF.R.S32.HI R10, RZ, 0x1f, R202 ;  /* 0x0000001fff0a7819 */ /* 0x000fe400000114ca */
[----:B--2---:R-:W-:Y:S01]  /*15b80*/  LEA.HI.X.SX32 R6, R106, R16, 0x1, P6 ;  /* 0x000000106a067211 */ /* 0x004fe200030f0eff */
[----:B------:R0:W-:Y:S01]  /*15b90*/  STL [R1+0x6e0], R4 ;  /* 0x0006e00401007387 */ /* 0x0001e20000100800 */
[----:B---3--:R-:W-:-:S03]  /*15ba0*/  IADD3 R5, P6, R113, R17, RZ ;  /* 0x0000001171057210 */ /* 0x008fc60007fde0ff */
[----:B------:R2:W-:Y:S04]  /*15bb0*/  STL [R1+0x6ac], R6 ;  /* 0x0006ac0601007387 */ /* 0x0005e80000100800 */
[----:B------:R3:W-:Y:S01]  /*15bc0*/  STL [R1+0x6e8], R5 ;  /* 0x0006e80501007387 */ /* 0x0007e20000100800 */
[-C--:B0-----:R-:W-:Y:S02]  /*15bd0*/  LEA.HI.X.SX32 R4, R107, R16.reuse, 0x1, P0 ;  /* 0x000000106b047211 */ /* 0x081fe400000f0eff */
[----:B------:R-:W-:Y:S02]  /*15be0*/  CS2R R106, SRZ ;  /* 0x00000000006a7805 */ /* 0x000fe4000001ff00 */
[----:B--2---:R-:W-:Y:S01]  /*15bf0*/  IADD3 R6, P0, R114, R17, RZ ;  /* 0x0000001172067210 */ /* 0x004fe20007f1e0ff */
[----:B------:R0:W-:Y:S01]  /*15c00*/  STL [R1+0x6b4], R4 ;  /* 0x0006b40401007387 */ /* 0x0001e20000100800 */
[----:B---3--:R-:W-:-:S03]  /*15c10*/  LEA.HI.X.SX32 R5, R108, R16, 0x1, P1 ;  /* 0x000000106c057211 */ /* 0x008fc600008f0eff */
[----:B------:R2:W-:Y:S04]  /*15c20*/  STL [R1+0x6f0], R6 ;  /* 0x0006f00601007387 */ /* 0x0005e80000100800 */
[----:B------:R3:W-:Y:S01]  /*15c30*/  STL [R1+0x6bc], R5 ;  /* 0x0006bc0501007387 */ /* 0x0007e20000100800 */
[----:B0-----:R-:W-:Y:S02]  /*15c40*/  IADD3 R4, P1, R115, R17, RZ ;  /* 0x0000001173047210 */ /* 0x001fe40007f3e0ff */
[----:B--2---:R-:W-:-:S03]  /*15c50*/  LEA.HI.X.SX32 R6, R109, R16, 0x1, P2 ;  /* 0x000000106d067211 */ /* 0x004fc600010f0eff */
[----:B------:R0:W-:Y:S01]  /*15c60*/  STL [R1+0x6f8], R4 ;  /* 0x0006f80401007387 */ /* 0x0001e20000100800 */
[----:B------:R-:W-:Y:S02]  /*15c70*/  CS2R R108, SRZ ;  /* 0x00000000006c7805 */ /* 0x000fe4000001ff00 */
[-C--:B---3--:R-:W-:Y:S01]  /*15c80*/  IADD3 R5, P2, R116, R17.reuse, RZ ;  /* 0x0000001174057210 */ /* 0x088fe20007f5e0ff */
[----:B------:R2:W-:Y:S04]  /*15c90*/  STL [R1+0x6c4], R6 ;  /* 0x0006c40601007387 */ /* 0x0005e80000100800 */
[----:B------:R3:W-:Y:S01]  /*15ca0*/  STL [R1+0x700], R5 ;  /* 0x0007000501007387 */ /* 0x0007e20000100800 */
[----:B0-----:R-:W-:Y:S02]  /*15cb0*/  LEA.HI.X.SX32 R4, R110, R16, 0x1, P3 ;  /* 0x000000106e047211 */ /* 0x001fe400018f0eff */
[----:B--2---:R-:W-:-:S03]  /*15cc0*/  IADD3 R6, P3, R117, R17, RZ ;  /* 0x0000001175067210 */ /* 0x004fc60007f7e0ff */
[----:B------:R0:W-:Y:S01]  /*15cd0*/  STL [R1+0x6cc], R4 ;  /* 0x0006cc0401007387 */ /* 0x0001e20000100800 */
[----:B---3--:R-:W-:-:S03]  /*15ce0*/  LEA.HI.X.SX32 R5, R111, R16, 0x1, P4 ;  /* 0x000000106f057211 */ /* 0x008fc600020f0eff */
[----:B------:R2:W-:Y:S01]  /*15cf0*/  STL [R1+0x708], R6 ;  /* 0x0007080601007387 */ /* 0x0005e20000100800 */
[----:B------:R-:W-:-:S03]  /*15d00*/  CS2R R110, SRZ ;  /* 0x00000000006e7805 */ /* 0x000fc6000001ff00 */
[----:B------:R3:W-:Y:S01]  /*15d10*/  STL [R1+0x6d4], R5 ;  /* 0x0006d40501007387 */ /* 0x0007e20000100800 */
[----:B0-----:R-:W-:Y:S02]  /*15d20*/  IADD3 R4, P4, R118, R17, RZ ;  /* 0x0000001176047210 */ /* 0x001fe40007f9e0ff */
[----:B--2---:R-:W-:-:S03]  /*15d30*/  LEA.HI.X.SX32 R6, R112, R16, 0x1, P5 ;  /* 0x0000001070067211 */ /* 0x004fc600028f0eff */
        /* <DEDUP_REMOVED lines=184> */
[----:B------:R2:W-:Y:S04]  /*168c0*/  STL [R1+0x858], R6 ;  /* 0x0008580601007387 */ /* 0x0005e80000100800 */
[----:B------:R3:W-:Y:S01]  /*168d0*/  STL [R1+0x824], R5 ;  /* 0x0008240501007387 */ /* 0x0007e20000100800 */
[----:B0-----:R-:W-:Y:S02]  /*168e0*/  IADD3 R4, P4, R160, R17, RZ ;  /* 0x00000011a0047210 */ /* 0x001fe40007f9e0ff */
[----:B--2---:R-:W-:-:S03]  /*168f0*/  LEA.HI.X.SX32 R6, R154, R16, 0x1, P5 ;  /* 0x000000109a067211 */ /* 0x004fc600028f0eff */
[----:B------:R0:W-:Y:S01]  /*16900*/  STL [R1+0x860], R4 ;  /* 0x0008600401007387 */ /* 0x0001e20000100800 */
[----:B---3--:R-:W-:-:S03]  /*16910*/  IADD3 R5, P5, R161, R17, RZ ;  /* 0x00000011a1057210 */ /* 0x008fc60007fbe0ff */
        /* <DEDUP_REMOVED lines=191> */
[-C--:B------:R-:W-:Y:S02]  /*17510*/  LEA.HI.X.SX32 R2, R2, R16.reuse, 0x1, P3 ;  /* 0x0000001002027211 */ /* 0x080fe400018f0eff */
[-C--:B---3--:R-:W-:Y:S01]  /*17520*/  LEA.HI.X.SX32 R5, R204, R16.reuse, 0x1, P5 ;  /* 0x00000010cc057211 */ /* 0x088fe200028f0eff */
[----:B------:R2:W-:Y:S04]  /*17530*/  STL [R1+0x9ac], R6 ;  /* 0x0009ac0601007387 */ /* 0x0005e80000100800 */
[----:B------:R3:W-:Y:S01]  /*17540*/  STL [R1+0x9b4], R5 ;  /* 0x0009b40501007387 */ /* 0x0007e20000100800 */
[-C--:B0-----:R-:W-:Y:S02]  /*17550*/  LEA.HI.X.SX32 R4, R205, R16.reuse, 0x1, P6 ;  /* 0x00000010cd047211 */ /* 0x081fe400030f0eff */
[----:B--2---:R-:W-:-:S03]  /*17560*/  LEA.HI.X.SX32 R6, R206, R16, 0x1, P0 ;  /* 0x00000010ce067211 */ /* 0x004fc600000f0eff */
[----:B------:R0:W-:Y:S01]  /*17570*/  STL [R1+0x9bc], R4 ;  /* 0x0009bc0401007387 */ /* 0x0001e20000100800 */
[----:B---3--:R-:W-:-:S03]  /*17580*/  LEA.HI.X.SX32 R5, R207, R16, 0x1, P1 ;  /* 0x00000010cf057211 */ /* 0x008fc600008f0eff */
[----:B------:R-:W-:Y:S04]  /*17590*/  STL [R1+0x9c4], R6 ;  /* 0x0009c40601007387 */ /* 0x000fe80000100800 */
[----:B------:R2:W-:Y:S01]  /*175a0*/  STL [R1+0x9cc], R5 ;  /* 0x0009cc0501007387 */ /* 0x0005e20000100800 */
[----:B0-----:R-:W-:-:S05]  /*175b0*/  LEA.HI.X.SX32 R4, R208, R16, 0x1, P2 ;  /* 0x00000010d0047211 */ /* 0x001fca00010f0eff */
[----:B------:R0:W-:Y:S01]  /*175c0*/  STL [R1+0x9d4], R4 ;  /* 0x0009d40401007387 */ /* 0x0001e20000100800 */
[----:B--2---:R-:W-:-:S03]  /*175d0*/  LOP3.LUT R5, R3, 0x20, RZ, 0x3c, !PT ;  /* 0x0000002003057812 */ /* 0x004fc600078e3cff */
[----:B------:R2:W-:Y:S01]  /*175e0*/  STL [R1+0x9dc], R2 ;  /* 0x0009dc0201007387 */ /* 0x0005e20000100800 */
[C---:B0-----:R-:W-:Y:S02]  /*175f0*/  LOP3.LUT R4, R3.reuse, 0x30, RZ, 0x3c, !PT ;  /* 0x0000003003047812 */ /* 0x041fe400078e3cff */
[----:B--2---:R-:W-:-:S05]  /*17600*/  LOP3.LUT R2, R3, 0x10, RZ, 0x3c, !PT ;  /* 0x0000001003027812 */ /* 0x004fca00078e3cff */
[----:B------:R0:W-:Y:S04]  /*17610*/  STL [R1+0xe20], R2 ;  /* 0x000e200201007387 */ /* 0x0001e80000100800 */
[----:B------:R2:W-:Y:S04]  /*17620*/  STL [R1+0xe1c], R5 ;  /* 0x000e1c0501007387 */ /* 0x0005e80000100800 */
[----:B------:R3:W-:Y:S01]  /*17630*/  STL [R1+0xe18], R4 ;  /* 0x000e180401007387 */ /* 0x0007e20000100800 */
[C---:B0-----:R-:W-:Y:S02]  /*17640*/  LOP3.LUT R2, R3.reuse, 0x40, RZ, 0x3c, !PT ;  /* 0x0000004003027812 */ /* 0x041fe400078e3cff */
[----:B--2---:R-:W-:-:S03]  /*17650*/  LOP3.LUT R5, R3, 0x50, RZ, 0x3c, !PT ;  /* 0x0000005003057812 */ /* 0x004fc600078e3cff */
[----:B------:R0:W-:Y:S01]  /*17660*/  STL [R1+0xe14], R2 ;  /* 0x000e140201007387 */ /* 0x0001e20000100800 */
[----:B---3--:R-:W-:-:S03]  /*17670*/  LOP3.LUT R4, R3, 0x60, RZ, 0x3c, !PT ;  /* 0x0000006003047812 */ /* 0x008fc600078e3cff */
[----:B------:R1:W-:Y:S04]  /*17680*/  STL [R1+0xe10], R5 ;  /* 0x000e100501007387 */ /* 0x0003e80000100800 */
[----:B------:R1:W-:Y:S01]  /*17690*/  STL [R1+0xe0c], R4 ;  /* 0x000e0c0401007387 */ /* 0x0003e20000100800 */
[----:B0-----:R-:W-:-:S05]  /*176a0*/  LOP3.LUT R2, R3, 0x70, RZ, 0x3c, !PT ;  /* 0x0000007003027812 */ /* 0x001fca00078e3cff */
[----:B------:R1:W-:Y:S02]  /*176b0*/  STL [R1+0xe08], R2 ;  /* 0x000e080201007387 */ /* 0x0003e40000100800 */
.L_x_2:
[----:B------:R-:W2:Y:S01]  /*176c0*/  LDL.LU R202, [R1+0x200] ;  /* 0x0002000001ca7983 */ /* 0x000ea20000300800 */
[----:B-1----:R-:W2:Y:S03]  /*176d0*/  LDC R2, c[0x0][0x230] ;  /* 0x00008c00ff027b82 */ /* 0x002ea60000000800 */
[----:B------:R-:W3:Y:S04]  /*176e0*/  LDL.LU R10, [R1+0x9c0] ;  /* 0x0009c000010a7983 */ /* 0x000ee80000300800 */
[----:B0-----:R0:W-:Y:S04]  /*176f0*/  STL [R1+0xea4], R125 ;  /* 0x000ea47d01007387 */ /* 0x0011e80000100800 */
[----:B0-----:R-:W4:Y:S04]  /*17700*/  LDL.LU R125, [R1+0x8d8] ;  /* 0x0008d800017d7983 */ /* 0x001f280000300800 */
[----:B------:R0:W-:Y:S04]  /*17710*/  STL [R1+0xea0], R126 ;  /* 0x000ea07e01007387 */ /* 0x0001e80000100800 */
        /* <DEDUP_REMOVED lines=37> */
[----:B------:R0:W-:Y:S01]  /*17970*/  STL [R1+0xe54], R145 ;  /* 0x000e549101007387 */ /* 0x0001e20000100800 */
[----:B------:R-:W-:-:S03]  /*17980*/  PRMT R232, RZ, 0x7610, R232 ;  /* 0x00007610ffe87816 */ /* 0x000fc600000000e8 */
[----:B0-----:R-:W4:Y:S01]  /*17990*/  LDL.LU R145, [R1+0x888] ;  /* 0x0008880001917983 */ /* 0x001f220000300800 */
[----:B--2---:R-:W-:-:S03]  /*179a0*/  IMAD R2, R202, -0x80, R2 ;  /* 0xffffff80ca027824 */ /* 0x004fc600078e0202 */
[----:B------:R0:W-:Y:S02]  /*179b0*/  STL [R1+0xe50], R146 ;  /* 0x000e509201007387 */ /* 0x0001e40000100800 */
[----:B------:R-:W-:Y:S02]  /*179c0*/  ISETP.GT.AND P0, PT, R2, RZ, PT ;  /* 0x000000ff0200720c */ /* 0x000fe40003f04270 */
[----:B0-----:R-:W2:Y:S04]  /*179d0*/  LDL.LU R146, [R1+0x8ac] ;  /* 0x0008ac0001927983 */ /* 0x001ea80000300800 */
[----:B------:R0:W-:Y:S07]  /*179e0*/  STL [R1+0xe4c], R147 ;  /* 0x000e4c9301007387 */ /* 0x0001ee0000100800 */
[----:B------:R-:W-:-:S02]  /*179f0*/  @P0 IMAD.MOV.U32 R4, RZ, RZ, R17 ;  /* 0x000000ffff040224 */ /* 0x000fc400078e0011 */
[----:B------:R-:W-:-:S05]  /*17a00*/  @P0 IMAD.MOV.U32 R5, RZ, RZ, R16 ;  /* 0x000000ffff050224 */ /* 0x000fca00078e0010 */
[----:B------:R1:W2:Y:S04]  /*17a10*/  @P0 LDG.E.U8 R232, desc[UR16][R4.64] ;  /* 0x0000001004e80981 */ /* 0x0002a8000c1e1100 */
[----:B0-----:R-:W2:Y:S04]  /*17a20*/  LDL.LU R147, [R1+0x880] ;  /* 0x0008800001937983 */ /* 0x001ea80000300800 */
[----:B------:R0:W-:Y:S04]  /*17a30*/  STL [R1+0xe48], R148 ;  /* 0x000e489401007387 */ /* 0x0001e80000100800 */
[----:B0-----:R-:W2:Y:S04]  /*17a40*/  LDL.LU R148, [R1+0x8a4] ;  /* 0x0008a40001947983 */ /* 0x001ea80000300800 */
[----:B------:R0:W-:Y:S04]  /*17a50*/  STL [R1+0xe44], R149 ;  /* 0x000e449501007387 */ /* 0x0001e80000100800 */
[----:B0-----:R-:W3:Y:S04]  /*17a60*/  LDL R149, [R1+0x9d0] ;  /* 0x0009d00001957983 */ /* 0x001ee80000100800 */
[----:B------:R0:W-:Y:S04]  /*17a70*/  STL [R1+0xe40], R150 ;  /* 0x000e409601007387 */ /* 0x0001e80000100800 */
[----:B0-----:R-:W2:Y:S04]  /*17a80*/  LDL.LU R150, [R1+0x89c] ;  /* 0x00089c0001967983 */ /* 0x001ea80000300800 */
[----:B------:R0:W-:Y:S04]  /*17a90*/  STL [R1+0xe3c], R151 ;  /* 0x000e3c9701007387 */ /* 0x0001e80000100800 */
[----:B0-----:R-:W4:Y:S01]  /*17aa0*/  LDL R151, [R1+0x9cc] ;  /* 0x0009cc0001977983 */ /* 0x001f220000100800 */
[----:B------:R-:W-:-:S02]  /*17ab0*/  ISETP.GT.AND P2, PT, R2, 0x1, PT ;  /* 0x000000010200780c */ /* 0x000fc40003f44270 */
[----:B------:R-:W-:Y:S01]  /*17ac0*/  PRMT R3, RZ, 0x7610, R3 ;  /* 0x00007610ff037816 */ /* 0x000fe20000000003 */
[----:B-----5:R-:W-:Y:S01]  /*17ad0*/  STL [R1+0xe2c], R0 ;  /* 0x000e2c0001007387 */ /* 0x020fe20000100800 */
[C---:B------:R-:W-:Y:S02]  /*17ae0*/  ISETP.GT.AND P3, PT, R2.reuse, 0x2, PT ;  /* 0x000000020200780c */ /* 0x040fe40003f64270 */
[----:B------:R-:W-:Y:S01]  /*17af0*/  ISETP.GT.AND P4, PT, R2, 0x3, PT ;  /* 0x000000030200780c */ /* 0x000fe20003f84270 */
[----:B------:R0:W-:Y:S04]  /*17b00*/  STL [R1+0x10a8], R16 ;  /* 0x0010a81001007387 */ /* 0x0001e80000100800 */
[----:B0-----:R-:W2:Y:S04]  /*17b10*/  LDL.LU R16, [R1+0x9c8] ;  /* 0x0009c80001107983 */ /* 0x001ea80000300800 */
[----:B------:R-:W1:Y:S04]  /*17b20*/  LDL R4, [R1+0x9dc] ;  /* 0x0009dc0001047983 */ /* 0x000e680000100800 */
[----:B------:R-:W1:Y:S02]  /*17b30*/  LDL R5, [R1+0x9e0] ;  /* 0x0009e00001057983 */ /* 0x000e640000100800 */
[----:B-1----:R-:W-:-:S04]  /*17b40*/  @P2 LOP3.LUT R5, R5, R4, RZ, 0x3c, !PT ;  /* 0x0000000405052212 */ /* 0x002fc800078e3cff */
[----:B------:R-:W-:-:S04]  /*17b50*/  @P2 LOP3.LUT R4, R5, R4, RZ, 0x3c, !PT ;  /* 0x0000000405042212 */ /* 0x000fc800078e3cff */
[----:B------:R-:W-:-:S05]  /*17b60*/  @P2 LOP3.LUT R5, R5, R4, RZ, 0x3c, !PT ;  /* 0x0000000405052212 */ /* 0x000fca00078e3cff */
[----:B------:R0:W2:Y:S04]  /*17b70*/  @P2 LDG.E.U8 R3, desc[UR16][R4.64] ;  /* 0x0000001004032981 */ /* 0x0000a8000c1e1100 */
[----:B------:R-:W0:Y:S04]  /*17b80*/  LDL R4, [R1+0x9d4] ;  /* 0x0009d40001047983 */ /* 0x000e280000100800 */
[----:B------:R-:W0:Y:S01]  /*17b90*/  LDL R5, [R1+0x9d8] ;  /* 0x0009d80001057983 */ /* 0x000e220000100800 */
[----:B------:R-:W-:Y:S02]  /*17ba0*/  PRMT R245, RZ, 0x7610, R245 ;  /* 0x00007610fff57816 */ /* 0x000fe400000000f5 */
[----:B------:R-:W-:-:S02]  /*17bb0*/  PRMT R247, RZ, 0x7610, R247 ;  /* 0x00007610fff77816 */ /* 0x000fc400000000f7 */
[----:B0-----:R-:W-:-:S04]  /*17bc0*/  @P3 LOP3.LUT R5, R5, R4, RZ, 0x3c, !PT ;  /* 0x0000000405053212 */ /* 0x001fc800078e3cff */
[----:B------:R-:W-:-:S04]  /*17bd0*/  @P3 LOP3.LUT R4, R5, R4, RZ, 0x3c, !PT ;  /* 0x0000000405043212 */ /* 0x000fc800078e3cff */
[----:B------:R-:W-:-:S05]  /*17be0*/  @P3 LOP3.LUT R5, R5, R4, RZ, 0x3c, !PT ;  /* 0x0000000405053212 */ /* 0x000fca00078e3cff */
[----:B------:R3:W2:Y:S02]  /*17bf0*/  @P3 LDG.E.U8 R245, desc[UR16][R4.64] ;  /* 0x0000001004f53981 */ /* 0x0006a4000c1e1100 */
[----:B---3--:R-:W-:Y:S02]  /*17c00*/  @P4 IMAD.MOV.U32 R4, RZ, RZ, R149 ;  /* 0x000000ffff044224 */ /* 0x008fe400078e0095 */
[----:B----4-:R-:W-:Y:S01]  /*17c10*/  @P4 IMAD.MOV.U32 R5, RZ, RZ, R151 ;  /* 0x000000ffff054224 */ /* 0x010fe200078e0097 */
[----:B------:R-:W-:Y:S01]  /*17c20*/  ISETP.GT.AND P1, PT, R2, 0x4, PT ;  /* 0x000000040200780c */ /* 0x000fe20003f24270 */
[----:B------:R-:W3:Y:S04]  /*17c30*/  LDL R151, [R1+0x9a4] ;  /* 0x0009a40001977983 */ /* 0x000ee80000100800 */
[----:B------:R2:W4:Y:S01]  /*17c40*/  @P4 LDG.E.U8 R247, desc[UR16][R4.64] ;  /* 0x0000001004f74981 */ /* 0x000522000c1e1100 */
[----:B------:R-:W-:-:S02]  /*17c50*/  PRMT R6, RZ, 0x7610, R6 ;  /* 0x00007610ff067816 */ /* 0x000fc40000000006 */
[----:B------:R-:W-:Y:S01]  /*17c60*/  ISETP.GT.AND P0, PT, R2, 0x5, PT ;  /* 0x000000050200780c */ /* 0x000fe20003f04270 */
[----:B------:R-:W3:Y:S04]  /*17c70*/  LDL R149, [R1+0x9a8] ;  /* 0x0009a80001957983 */ /* 0x000ee80000100800 */
[----:B------:R-:W4:Y:S01]  /*17c80*/  LDL R5, [R1+0x9c4] ;  /* 0x0009c40001057983 */ /* 0x000f220000100800 */
[----:B--2---:R-:W-:Y:S01]  /*17c90*/  @P1 IMAD.MOV.U32 R4, RZ, RZ, R16 ;  /* 0x000000ffff041224 */ /* 0x004fe200078e0010 */
[----:B------:R-:W-:-:S04]  /*17ca0*/  PRMT R236, RZ, 0x7610, R236 ;  /* 0x00007610ffec7816 */ /* 0x000fc800000000ec */
[----:B----4-:R0:W2:Y:S04]  /*17cb0*/  @P1 LDG.E.U8 R6, desc[UR16][R4.64] ;  /* 0x0000001004061981 */ /* 0x0100a8000c1e1100 */
[----:B------:R-:W4:Y:S01]  /*17cc0*/  LDL R5, [R1+0x9bc] ;  /* 0x0009bc0001057983 */ /* 0x000f220000100800 */
[----:B0-----:R-:W-:Y:S01]  /*17cd0*/  @P0 IMAD.MOV.U32 R4, RZ, RZ, R10 ;  /* 0x000000ffff040224 */ /* 0x001fe200078e000a */
[----:B------:R-:W-:-:S04]  /*17ce0*/  ISETP.GT.AND P2, PT, R2, 0x6, PT ;  /* 0x000000060200780c */ /* 0x000fc80003f44270 */
[----:B----4-:R0:W4:Y:S04]  /*17cf0*/  @P0 LDG.E.U8 R236, desc[UR16][R4.64] ;  /* 0x0000001004ec0981 */ /* 0x010128000c1e1100 */
[----:B------:R-:W0:Y:S04]  /*17d00*/  LDL R4, [R1+0x9b4] ;  /* 0x0009b40001047983 */ /* 0x000e280000100800 */
[----:B------:R-:W0:Y:S01]  /*17d10*/  LDL R5, [R1+0x9b8] ;  /* 0x0009b80001057983 */ /* 0x000e220000100800 */
[----:B------:R-:W-:Y:S02]  /*17d20*/  PRMT R241, RZ, 0x7610, R241 ;  /* 0x00007610fff17816 */ /* 0x000fe400000000f1 */
[----:B0-----:R-:W-:-:S04]  /*17d30*/  @P2 LOP3.LUT R5, R5, R4, RZ, 0x3c, !PT ;  /* 0x0000000405052212 */ /* 0x001fc800078e3cff */
[----:B------:R-:W-:-:S04]  /*17d40*/  @P2 LOP3.LUT R4, R5, R4, RZ, 0x3c, !PT ;  /* 0x0000000405042212 */ /* 0x000fc800078e3cff */
[----:B------:R-:W-:-:S05]  /*17d50*/  @P2 LOP3.LUT R5, R5, R4, RZ, 0x3c, !PT ;  /* 0x0000000405052212 */ /* 0x000fca00078e3cff */
[----:B------:R0:W2:Y:S04]  /*17d60*/  @P2 LDG.E.U8 R241, desc[UR16][R4.64] ;  /* 0x0000001004f12981 */ /* 0x0000a8000c1e1100 */
[----:B------:R-:W0:Y:S04]  /*17d70*/  LDL R4, [R1+0x9ac] ;  /* 0x0009ac0001047983 */ /* 0x000e280000100800 */
[----:B------:R-:W0:Y:S01]  /*17d80*/  LDL R5, [R1+0x9b0] ;  /* 0x0009b00001057983 */ /* 0x000e220000100800 */
[C---:B------:R-:W-:Y:S02]  /*17d90*/  ISETP.GT.AND P3, PT, R2.reuse, 0x7, PT ;  /* 0x000000070200780c */ /* 0x040fe40003f64270 */
[----:B------:R-:W-:-:S02]  /*17da0*/  ISETP.GT.AND P4, PT, R2, 0x8, PT ;  /* 0x000000080200780c */ /* 0x000fc40003f84270 */
[----:B------:R-:W-:Y:S02]  /*17db0*/  PRMT R244, RZ, 0x7610, R244 ;  /* 0x00007610fff47816 */ /* 0x000fe400000000f4 */
[----:B------:R-:W-:-:S07]  /*17dc0*/  PRMT R248, RZ, 0x7610, R248 ;  /* 0x00007610fff87816 */ /* 0x000fce00000000f8 */
[----:B0-----:R-:W-:-:S04]  /*17dd0*/  @P3 LOP3.LUT R5, R5, R4, RZ, 0x3c, !PT ;  /* 0x0000000405053212 */ /* 0x001fc800078e3cff */
[----:B------:R-:W-:-:S04]  /*17de0*/  @P3 LOP3.LUT R4, R5, R4, RZ, 0x3c, !PT ;  /* 0x0000000405043212 */ /* 0x000fc800078e3cff */
[----:B------:R-:W-:-:S05]  /*17df0*/  @P3 LOP3.LUT R5, R5, R4, RZ, 0x3c, !PT ;  /* 0x0000000405053212 */ /* 0x000fca00078e3cff */
[----:B------:R3:W2:Y:S02]  /*17e00*/  @P3 LDG.E.U8 R244, desc[UR16][R4.64] ;  /* 0x0000001004f43981 */ /* 0x0006a4000c1e1100 */
[----:B---3--:R-:W-:Y:S02]  /*17e10*/  @P4 IMAD.MOV.U32 R4, RZ, RZ, R149 ;  /* 0x000000ffff044224 */ /* 0x008fe400078e0095 */
[----:B------:R-:W-:Y:S01]  /*17e20*/  @P4 IMAD.MOV.U32 R5, RZ, RZ, R151 ;  /* 0x000000ffff054224 */ /* 0x000fe200078e0097 */
[----:B------:R-:W-:Y:S01]  /*17e30*/  ISETP.GT.AND P1, PT, R2, 0x9, PT ;  /* 0x000000090200780c */ /* 0x000fe20003f24270 */
[----:B------:R-:W3:Y:S04]  /*17e40*/  LDL R151, [R1+0x97c] ;  /* 0x00097c0001977983 */ /* 0x000ee80000100800 */
[----:B------:R0:W2:Y:S01]  /*17e50*/  @P4 LDG.E.U8 R248, desc[UR16][R4.64] ;  /* 0x0000001004f84981 */ /* 0x0000a2000c1e1100 */
[----:B------:R-:W-:-:S02]  /*17e60*/  PRMT R240, RZ, 0x7610, R240 ;  /* 0x00007610fff07816 */ /* 0x000fc400000000f0 */
[----:B------:R-:W-:Y:S01]  /*17e70*/  ISETP.GT.AND P0, PT, R2, 0xa, PT ;  /* 0x0000000a0200780c */ /* 0x000fe20003f04270 */
[----:B------:R-:W4:Y:S04]  /*17e80*/  LDL R149, [R1+0x980] ;  /* 0x0009800001957983 */ /* 0x000f280000100800 */
[----:B------:R-:W0:Y:S04]  /*17e90*/  LDL R4, [R1+0x99c] ;  /* 0x00099c0001047983 */ /* 0x000e280000100800 */
[----:B------:R-:W0:Y:S02]  /*17ea0*/  LDL R5, [R1+0x9a0] ;  /* 0x0009a00001057983 */ /* 0x000e240000100800 */
[----:B0-----:R-:W-:-:S04]  /*17eb0*/  @P1 LOP3.LUT R5, R5, R4, RZ, 0x3c, !PT ;  /* 0x0000000405051212 */ /* 0x001fc800078e3cff */
[----:B------:R-:W-:-:S04]  /*17ec0*/  @P1 LOP3.LUT R4, R5, R4, RZ, 0x3c, !PT ;  /* 0x0000000405041212 */ /* 0x000fc800078e3cff */
[----:B------:R-:W-:-:S05]  /*17ed0*/  @P1 LOP3.LUT R5, R5, R4, RZ, 0x3c, !PT ;  /* 0x0000000405051212 */ /* 0x000fca00078e3cff */
[----:B------:R0:W2:Y:S04]  /*17ee0*/  @P1 LDG.E.U8 R240, desc[UR16][R4.64] ;  /* 0x0000001004f01981 */ /* 0x0000a8000c1e1100 */
        /* <DEDUP_REMOVED lines=9> */
[----:B------:R-:W-:Y:S02]  /*17f80*/  ISETP.GT.AND P2, PT, R2, 0xb, PT ;  /* 0x0000000b0200780c */ /* 0x000fe40003f44270 */
[----:B------:R-:W-:-:S11]  /*17f90*/  PRMT R9, RZ, 0x7610, R9 ;  /* 0x00007610ff097816 */ /* 0x000fd60000000009 */
        /* <DEDUP_REMOVED lines=14> */
[----:B----4-:R-:W-:Y:S02]  /*18080*/  @P4 IMAD.MOV.U32 R4, RZ, RZ, R149 ;  /* 0x000000ffff044224 */ /* 0x010fe400078e0095 */
[----:B---3--:R-:W-:Y:S01]  /*18090*/  @P4 IMAD.MOV.U32 R5, RZ, RZ, R151 ;  /* 0x000000ffff054224 */ /* 0x008fe200078e0097 */
[----:B------:R-:W-:Y:S01]  /*180a0*/  ISETP.GT.AND P1, PT, R2, 0xe, PT ;  /* 0x0000000e0200780c */ /* 0x000fe20003f24270 */
[----:B------:R-:W3:Y:S04]  /*180b0*/  LDL R151, [R1+0x954] ;  /* 0x0009540001977983 */ /* 0x000ee80000100800 */
[----:B------:R0:W4:Y:S01]  /*180c0*/  @P4 LDG.E.U8 R239, desc[UR16][R4.64] ;  /* 0x0000001004ef4981 */ /* 0x000122000c1e1100 */
[----:B------:R-:W-:-:S02]  /*180d0*/  PRMT R7, RZ, 0x7610, R7 ;  /* 0x00007610ff077816 */ /* 0x000fc40000000007 */
[----:B------:R-:W-:Y:S01]  /*180e0*/  ISETP.GT.AND P0, PT, R2, 0xf, PT ;  /* 0x0000000f0200780c */ /* 0x000fe20003f04270 */
[----:B------:R-:W2:Y:S04]  /*180f0*/  LDL R149, [R1+0x958] ;  /* 0x0009580001957983 */ /* 0x000ea80000100800 */
[----:B------:R-:W0:Y:S04]  /*18100*/  LDL R4, [R1+0x974] ;  /* 0x0009740001047983 */ /* 0x000e280000100800 */
[----:B------:R-:W0:Y:S02]  /*18110*/  LDL R5, [R1+0x978] ;  /* 0x0009780001057983 */ /* 0x000e240000100800 */
[----:B0-----:R-:W-:-:S04]  /*18120*/  @P1 LOP3.LUT R5, R5, R4, RZ, 0x3c, !PT ;  /* 0x0000000405051212 */ /* 0x001fc800078e3cff */
[----:B------:R-:W-:-:S04]  /*18130*/  @P1 LOP3.LUT R4, R5, R4, RZ, 0x3c, !PT ;  /* 0x0000000405041212 */ /* 0x000fc800078e3cff */
[----:B------:R-:W-:-:S05]  /*18140*/  @P1 LOP3.LUT R5, R5, R4, RZ, 0x3c, !PT ;  /* 0x0000000405051212 */ /* 0x000fca00078e3cff */
[----:B------:R0:W4:Y:S04]  /*18150*/  @P1 LDG.E.U8 R7, desc[UR16][R4.64] ;  /* 0x0000001004071981 */ /* 0x000128000c1e1100 */
[----:B------:R-:W0:Y:S04]  /*18160*/  LDL R4, [R1+0x96c] ;  /* 0x00096c0001047983 */ /* 0x000e280000100800 */
[----:B------:R-:W0:Y:S01]  /*18170*/  LDL R5, [R1+0x970] ;  /* 0x0009700001057983 */ /* 0x000e220000100800 */
[----:B------:R-:W-:Y:S02]  /*18180*/  PRMT R8, RZ, 0x7610, R8 ;  /* 0x00007610ff087816 */ /* 0x000fe40000000008 */
[----:B0-----:R-:W-:-:S04]  /*18190*/  @P0 LOP3.LUT R5, R5, R4, RZ, 0x3c, !PT ;  /* 0x0000000405050212 */ /* 0x001fc800078e3cff */
[----:B------:R-:W-:-:S04]  /*181a0*/  @P0 LOP3.LUT R4, R5, R4, RZ, 0x3c, !PT ;  /* 0x0000000405040212 */ /* 0x000fc800078e3cff */
[----:B------:R-:W-:-:S05]  /*181b0*/  @P0 LOP3.LUT R5, R5, R4, RZ, 0x3c, !PT ;  /* 0x0000000405050212 */ /* 0x000fca00078e3cff */
[----:B------:R0:W4:Y:S04]  /*181c0*/  @P0 LDG.E.U8 R8, desc[UR16][R4.64] ;  /* 0x0000001004080981 */ /* 0x000128000c1e1100 */
[----:B------:R-:W0:Y:S04]  /*181d0*/  LDL R4, [R1+0x964] ;  /* 0x0009640001047983 */ /* 0x000e280000100800 */
[----:B------:R-:W0:Y:S01]  /*181e0*/  LDL R5, [R1+0x968] ;  /* 0x0009680001057983 */ /* 0x000e220000100800 */
[----:B------:R-:W-:Y:S02]  /*181f0*/  ISETP.GT.AND P2, PT, R2, 0x10, PT ;  /* 0x000000100200780c */ /* 0x000fe40003f44270 */
[----:B------:R-:W-:-:S11]  /*18200*/  PRMT R238, RZ, 0x7610, R238 ;  /* 0x00007610ffee7816 */ /* 0x000fd600000000ee */
[----:B0-----:R-:W-:-:S04]  /*18210*/  @P2 LOP3.LUT R5, R5, R4, RZ, 0x3c, !PT ;  /* 0x0000000405052212 */ /* 0x001fc800078e3cff */
[----:B------:R-:W-:-:S04]  /*18220*/  @P2 LOP3.LUT R4, R5, R4, RZ, 0x3c, !PT ;  /* 0x0000000405042212 */ /* 0x000fc800078e3cff */
[----:B------:R-:W-:-:S05]  /*18230*/  @P2 LOP3.LUT R5, R5, R4, RZ, 0x3c, !PT ;  /* 0x0000000405052212 */ /* 0x000fca00078e3cff */
[----:B------:R0:W4:Y:S04]  /*18240*/  @P2 LDG.E.U8 R238, desc[UR16][R4.64] ;  /* 0x0000001004ee2981 */ /* 0x000128000c1e1100 */
        /* <DEDUP_REMOVED lines=9> */
[----:B------:R2:W4:Y:S02]  /*182e0*/  @P3 LDG.E.U8 R242, desc[UR16][R4.64] ;  /* 0x0000001004f23981 */ /* 0x000524000c1e1100 */
[----:B--2---:R-:W-:Y:S02]  /*182f0*/  @P4 IMAD.MOV.U32 R4, RZ, RZ, R149 ;  /* 0x000000ffff044224 */ /* 0x004fe400078e0095 */
[----:B---3--:R-:W-:Y:S01]  /*18300*/  @P4 IMAD.MOV.U32 R5, RZ, RZ, R151 ;  /* 0x000000ffff054224 */ /* 0x008fe200078e0097 */
[----:B------:R-:W-:Y:S01]  /*18310*/  ISETP.GT.AND P1, PT, R2, 0x13, PT ;  /* 0x000000130200780c */ /* 0x000fe20003f24270 */
[----:B------:R-:W2:Y:S04]  /*18320*/  LDL R151, [R1+0x92c] ;  /* 0x00092c0001977983 */ /* 0x000ea80000100800 */
[----:B------:R0:W3:Y:S01]  /*18330*/  @P4 LDG.E.U8 R246, desc[UR16][R4.64] ;  /* 0x0000001004f64981 */ /* 0x0000e2000c1e1100 */
        /* <DEDUP_REMOVED lines=8> */
[----:B------:R0:W3:Y:S04]  /*183c0*/  @P1 LDG.E.U8 R231, desc[UR16][R4.64] ;  /* 0x0000001004e71981 */ /* 0x0000e8000c1e1100 */
[----:B------:R-:W0:Y:S04]  /*183d0*/  LDL R4, [R1+0x944] ;  /* 0x0009440001047983 */ /* 0x000e280000100800 */
[----:B------:R-:W0:Y:S01]  /*183e0*/  LDL R5, [R1+0x948] ;  /* 0x0009480001057983 */ /* 0x000e220000100800 */
[----:B------:R-:W-:Y:S02]  /*183f0*/  PRMT R234, RZ, 0x7610, R234 ;  /* 0x00007610ffea7816 */ /* 0x000fe400000000ea */
[----:B0-----:R-:W-:-:S04]  /*18400*/  @P0 LOP3.LUT R5, R5, R4, RZ, 0x3c, !PT ;  /* 0x0000000405050212 */ /* 0x001fc800078e3cff */
[----:B------:R-:W-:-:S04]  /*18410*/  @P0 LOP3.LUT R4, R5, R4, RZ, 0x3c, !PT ;  /* 0x0000000405040212 */ /* 0x000fc800078e3cff */
[----:B------:R-:W-:-:S05]  /*18420*/  @P0 LOP3.LUT R5, R5, R4, RZ, 0x3c, !PT ;  /* 0x0000000405050212 */ /* 0x000fca00078e3cff */
[----:B------:R0:W3:Y:S04]  /*18430*/  @P0 LDG.E.U8 R234, desc[UR16][R4.64] ;  /* 0x0000001004ea0981 */ /* 0x0000e8000c1e1100 */
[----:B------:R-:W0:Y:S04]  /*18440*/  LDL R4, [R1+0x93c] ;  /* 0x00093c0001047983 */ /* 0x000e280000100800 */
[----:B------:R-:W0:Y:S01]  /*18450*/  LDL R5, [R1+0x940] ;  /* 0x0009400001057983 */ /* 0x000e220000100800 */
[----:B------:R-:W-:Y:S02]  /*18460*/  ISETP.GT.AND P2, PT, R2, 0x15, PT ;  /* 0x000000150200780c */ /* 0x000fe40003f44270 */
[----:B------:R-:W-:-:S11]  /*18470*/  PRMT R226, RZ, 0x7610, R226 ;  /* 0x00007610ffe27816 */ /* 0x000fd600000000e2 */
[----:B0-----:R-:W-:-:S04]  /*18480*/  @P2 LOP3.LUT R5, R5, R4, RZ, 0x3c, !PT ;  /* 0x0000000405052212 */ /* 0x001fc800078e3cff */
[----:B------:R-:W-:-:S04]  /*18490*/  @P2 LOP3.LUT R4, R5, R4, RZ, 0x3c, !PT ;  /* 0x0000000405042212 */ /* 0x000fc800078e3cff */
[----:B------:R-:W-:-:S05]  /*184a0*/  @P2 LOP3.LUT R5, R5, R4, RZ, 0x3c, !PT ;  /* 0x0000000405052212 */ /* 0x000fca00078e3cff */
[----:B------:R0:W3:Y:S04]  /*184b0*/  @P2 LDG.E.U8 R226, desc[UR16][R4.64] ;  /* 0x0000001004e22981 */ /* 0x0000e8000c1e1100 */
        /* <DEDUP_REMOVED lines=9> */
[----:B------:R4:W3:Y:S02]  /*18550*/  @P3 LDG.E.U8 R228, desc[UR16][R4.64] ;  /* 0x0000001004e43981 */ /* 0x0008e4000c1e1100 */
[----:B----4-:R-:W-:Y:S02]  /*18560*/  @P4 IMAD.MOV.U32 R4, RZ, RZ, R149 ;  /* 0x000000ffff044224 */ /* 0x010fe400078e0095 */
[----:B--2---:R-:W-:Y:S01]  /*18570*/  @P4 IMAD.MOV.U32 R5, RZ, RZ, R151 ;  /* 0x000000ffff054224 */ /* 0x004fe200078e0097 */
[----:B------:R-:W-:Y:S01]  /*18580*/  ISETP.GT.AND P1, PT, R2, 0x18, PT ;  /* 0x000000180200780c */ /* 0x000fe20003f24270 */
[----:B------:R-:W2:Y:S04]  /*18590*/  LDL R151, [R1+0x904] ;  /* 0x0009040001977983 */ /* 0x000ea80000100800 */
[----:B------:R0:W4:Y:S01]  /*185a0*/  @P4 LDG.E.U8 R230, desc[UR16][R4.64] ;  /* 0x0000001004e64981 */ /* 0x000122000c1e1100 */
[----:B------:R-:W-:-:S02]  /*185b0*/  PRMT R221, RZ, 0x7610, R221 ;  /* 0x00007610ffdd7816 */ /* 0x000fc400000000dd */
[----:B------:R-:W-:Y:S01]  /*185c0*/  ISETP.GT.AND P0, PT, R2, 0x19, PT ;  /* 0x000000190200780c */ /* 0x000fe20003f04270 */
[----:B------:R-:W3:Y:S04]  /*185d0*/  LDL R149, [R1+0x908] ;  /* 0x0009080001957983 */ /* 0x000ee80000100800 */
        /* <DEDUP_REMOVED lines=31> */
[----:B---3--:R-:W-:Y:S02]  /*187d0*/  @P4 IMAD.MOV.U32 R4, RZ, RZ, R149 ;  /* 0x000000ffff044224 */ /* 0x008fe400078e0095 */
[----:B--2---:R-:W-:Y:S01]  /*187e0*/  @P4 IMAD.MOV.U32 R5, RZ, RZ, R151 ;  /* 0x000000ffff054224 */ /* 0x004fe200078e0097 */
[----:B------:R-:W-:Y:S01]  /*187f0*/  ISETP.GT.AND P1, PT, R2, 0x1d, PT ;  /* 0x0000001d0200780c */ /* 0x000fe20003f24270 */
[----:B------:R-:W2:Y:S04]  /*18800*/  LDL R151, [R1+0x8e8] ;  /* 0x0008e80001977983 */ /* 0x000ea80000100800 */
[----:B------:R0:W3:Y:S01]  /*18810*/  @P4 LDG.E.U8 R220, desc[UR16][R4.64] ;  /* 0x0000001004dc4981 */ /* 0x0000e2000c1e1100 */
[----:B------:R-:W-:-:S02]  /*18820*/  PRMT R208, RZ, 0x7610, R208 ;  /* 0x00007610ffd07816 */ /* 0x000fc400000000d0 */
[----:B------:R-:W-:Y:S01]  /*18830*/  ISETP.GT.AND P0, PT, R2, 0x1e, PT ;  /* 0x0000001e0200780c */ /* 0x000fe20003f04270 */
[----:B------:R-:W4:Y:S04]  /*18840*/  LDL R149, [R1+0x8e0] ;  /* 0x0008e00001957983 */ /* 0x000f280000100800 */
[----:B------:R-:W0:Y:S02]  /*18850*/  LDL R5, [R1+0x900] ;  /* 0x0009000001057983 */ /* 0x000e240000100800 */
[----:B0-----:R-:W-:Y:S02]  /*18860*/  @P1 IMAD.MOV.U32 R4, RZ, RZ, R5 ;  /* 0x000000ffff041224 */ /* 0x001fe400078e0005 */
[----:B------:R-:W-:-:S05]  /*18870*/  @P1 IMAD.MOV.U32 R5, RZ, RZ, R126 ;  /* 0x000000ffff051224 */ /* 0x000fca00078e007e */
[----:B------:R0:W3:Y:S04]  /*18880*/  @P1 LDG.E.U8 R208, desc[UR16][R4.64] ;  /* 0x0000001004d01981 */ /* 0x0000e8000c1e1100 */
[----:B------:R-:W0:Y:S01]  /*18890*/  LDL R5, [R1+0x8f8] ;  /* 0x0008f80001057983 */ /* 0x000e220000100800 */
[----:B------:R-:W-:Y:S02]  /*188a0*/  PRMT R210, RZ, 0x7610, R210 ;  /* 0x00007610ffd27816 */ /* 0x000fe400000000d2 */
[----:B------:R-:W-:Y:S01]  /*188b0*/  ISETP.GT.AND P2, PT, R2, 0x1f, PT ;  /* 0x0000001f0200780c */ /* 0x000fe20003f44270 */
[----:B0-----:R-:W-:Y:S02]  /*188c0*/  @P0 IMAD.MOV.U32 R4, RZ, RZ, R5 ;  /* 0x000000ffff040224 */ /* 0x001fe400078e0005 */
[----:B------:R-:W-:-:S05]  /*188d0*/  @P0 IMAD.MOV.U32 R5, RZ, RZ, R128 ;  /* 0x000000ffff050224 */ /* 0x000fca00078e0080 */
[----:B------:R0:W3:Y:S04]  /*188e0*/  @P0 LDG.E.U8 R210, desc[UR16][R4.64] ;  /* 0x0000001004d20981 */ /* 0x0000e8000c1e1100 */
[----:B------:R-:W0:Y:S01]  /*188f0*/  LDL R5, [R1+0x8f0] ;  /* 0x0008f00001057983 */ /* 0x000e220000100800 */
[C---:B------:R-:W-:Y:S02]  /*18900*/  ISETP.GT.AND P3, PT, R2.reuse, 0x20, PT ;  /* 0x000000200200780c */ /* 0x040fe40003f64270 */
[----:B------:R-:W-:Y:S02]  /*18910*/  ISETP.GT.AND P4, PT, R2, 0x21, PT ;  /* 0x000000210200780c */ /* 0x000fe40003f84270 */
[----:B------:R-:W-:Y:S02]  /*18920*/  PRMT R201, RZ, 0x7610, R201 ;  /* 0x00007610ffc97816 */ /* 0x000fe400000000c9 */
[----:B------:R-:W-:-:S02]  /*18930*/  PRMT R214, RZ, 0x7610, R214 ;  /* 0x00007610ffd67816 */ /* 0x000fc400000000d6 */
[C---:B------:R-:W-:Y:S02]  /*18940*/  ISETP.GT.AND P1, PT, R2.reuse, 0x22, PT ;  /* 0x000000220200780c */ /* 0x040fe40003f24270 */
[----:B------:R-:W-:Y:S02]  /*18950*/  PRMT R217, RZ, 0x7610, R217 ;  /* 0x00007610ffd97816 */ /* 0x000fe400000000d9 */
[----:B------:R-:W-:Y:S02]  /*18960*/  ISETP.GT.AND P0, PT, R2, 0x23, PT ;  /* 0x000000230200780c */ /* 0x000fe40003f04270 */
[----:B------:R-:W-:Y:S02]  /*18970*/  PRMT R205, RZ, 0x7610, R205 ;  /* 0x00007610ffcd7816 */ /* 0x000fe400000000cd */
[----:B------:R-:W-:Y:S02]  /*18980*/  PRMT R207, RZ, 0x7610, R207 ;  /* 0x00007610ffcf7816 */ /* 0x000fe400000000cf */
[----:B------:R-:W-:-:S02]  /*18990*/  PRMT R198, RZ, 0x7610, R198 ;  /* 0x00007610ffc67816 */ /* 0x000fc400000000c6 */
[----:B------:R-:W-:Y:S01]  /*189a0*/  PRMT R200, RZ, 0x7610, R200 ;  /* 0x00007610ffc87816 */ /* 0x000fe200000000c8 */
[----:B0-----:R-:W-:Y:S02]  /*189b0*/  @P2 IMAD.MOV.U32 R4, RZ, RZ, R5 ;  /* 0x000000ffff042224 */ /* 0x001fe400078e0005 */
[----:B------:R-:W-:-:S05]  /*189c0*/  @P2 IMAD.MOV.U32 R5, RZ, RZ, R130 ;  /* 0x000000ffff052224 */ /* 0x000fca00078e0082 */
[----:B------:R2:W3:Y:S02]  /*189d0*/  @P2 LDG.E.U8 R201, desc[UR16][R4.64] ;  /* 0x0000001004c92981 */ /* 0x0004e4000c1e1100 */
[----:B--2---:R-:W-:Y:S02]  /*189e0*/  @P3 IMAD.MOV.U32 R4, RZ, RZ, R151 ;  /* 0x000000ffff043224 */ /* 0x004fe400078e0097 */
[----:B------:R-:W-:Y:S01]  /*189f0*/  @P3 IMAD.MOV.U32 R5, RZ, RZ, R132 ;  /* 0x000000ffff053224 */ /* 0x000fe200078e0084 */
[----:B------:R-:W2:Y:S04]  /*18a00*/  LDL R151, [R1+0x894] ;  /* 0x0008940001977983 */ /* 0x000ea80000100800 */
[----:B------:R4:W3:Y:S02]  /*18a10*/  @P3 LDG.E.U8 R214, desc[UR16][R4.64] ;  /* 0x0000001004d63981 */ /* 0x0008e4000c1e1100 */
[----:B----4-:R-:W-:-:S02]  /*18a20*/  @P4 IMAD.MOV.U32 R4, RZ, RZ, R149 ;  /* 0x000000ffff044224 */ /* 0x010fc400078e0095 */
[----:B------:R-:W4:Y:S01]  /*18a30*/  LDL R149, [R1+0x88c] ;  /* 0x00088c0001957983 */ /* 0x000f220000100800 */
[----:B------:R-:W-:Y:S01]  /*18a40*/  @P4 IMAD.MOV.U32 R5, RZ, RZ, R134 ;  /* 0x000000ffff054224 */ /* 0x000fe200078e0086 */
[----:B------:R-:W-:-:S04]  /*18a50*/  ISETP.GT.AND P2, PT, R2, 0x24, PT ;  /* 0x000000240200780c */ /* 0x000fc80003f44270 */
[----:B------:R0:W3:Y:S01]  /*18a60*/  @P4 LDG.E.U8 R217, desc[UR16][R4.64] ;  /* 0x0000001004d94981 */ /* 0x0000e2000c1e1100 */
[----:B------:R-:W-:Y:S01]  /*18a70*/  ISETP.GT.AND P3, PT, R2, 0x25, PT ;  /* 0x000000250200780c */ /* 0x000fe20003f64270 */
[----:B0-----:R-:W-:Y:S02]  /*18a80*/  @P1 IMAD.MOV.U32 R4, RZ, RZ, R125 ;  /* 0x000000ffff041224 */ /* 0x001fe400078e007d */
[----:B------:R-:W-:-:S05]  /*18a90*/  @P1 IMAD.MOV.U32 R5, RZ, RZ, R136 ;  /* 0x000000ffff051224 */ /* 0x000fca00078e0088 */
        /* <DEDUP_REMOVED lines=9> */
[----:B------:R-:W-:Y:S02]  /*18b30*/  PRMT R204, RZ, 0x7610, R204 ;  /* 0x00007610ffcc7816 */ /* 0x000fe400000000cc */
        /* <DEDUP_REMOVED lines=14> */
[----:B------:R-:W-:Y:S02]  /*18c20*/  ISETP.GT.AND P4, PT, R2, 0x2b, PT ;  /* 0x0000002b0200780c */ /* 0x000fe40003f84270 */
[----:B------:R-:W-:Y:S01]  /*18c30*/  PRMT R191, RZ, 0x7610, R191 ;  /* 0x00007610ffbf7816 */ /* 0x000fe200000000bf */
[----:B0-----:R-:W-:Y:S02]  /*18c40*/  @P0 IMAD.MOV.U32 R4, RZ, RZ, R137 ;  /* 0x000000ffff040224 */ /* 0x001fe400078e0089 */
[----:B------:R-:W-:-:S05]  /*18c50*/  @P0 IMAD.MOV.U32 R5, RZ, RZ, R148 ;  /* 0x000000ffff050224 */ /* 0x000fca00078e0094 */
[----:B------:R0:W3:Y:S01]  /*18c60*/  @P0 LDG.E.U8 R197, desc[UR16][R4.64] ;  /* 0x0000001004c50981 */ /* 0x0000e2000c1e1100 */
[----:B------:R-:W-:Y:S01]  /*18c70*/  PRMT R194, RZ, 0x7610, R194 ;  /* 0x00007610ffc27816 */ /* 0x000fe200000000c2 */
[----:B0-----:R-:W-:Y:S02]  /*18c80*/  @P2 IMAD.MOV.U32 R4, RZ, RZ, R139 ;  /* 0x000000ffff042224 */ /* 0x001fe400078e008b */
[----:B------:R-:W-:-:S05]  /*18c90*/  @P2 IMAD.MOV.U32 R5, RZ, RZ, R150 ;  /* 0x000000ffff052224 */ /* 0x000fca00078e0096 */
[----:B------:R0:W3:Y:S01]  /*18ca0*/  @P2 LDG.E.U8 R191, desc[UR16][R4.64] ;  /* 0x0000001004bf2981 */ /* 0x0000e2000c1e1100 */
[----:B------:R-:W-:Y:S01]  /*18cb0*/  PRMT R195, RZ, 0x7610, R195 ;  /* 0x00007610ffc37816 */ /* 0x000fe200000000c3 */
[----:B0-----:R-:W-:Y:S02]  /*18cc0*/  @P3 IMAD.MOV.U32 R4, RZ, RZ, R141 ;  /* 0x000000ffff043224 */ /* 0x001fe400078e008d */
[----:B--2---:R-:W-:-:S05]  /*18cd0*/  @P3 IMAD.MOV.U32 R5, RZ, RZ, R151 ;  /* 0x000000ffff053224 */ /* 0x004fca00078e0097 */
[----:B------:R0:W2:Y:S02]  /*18ce0*/  @P3 LDG.E.U8 R194, desc[UR16][R4.64] ;  /* 0x0000001004c23981 */ /* 0x0000a4000c1e1100 */
[----:B0-----:R-:W-:Y:S02]  /*18cf0*/  @P4 IMAD.MOV.U32 R4, RZ, RZ, R143 ;  /* 0x000000ffff044224 */ /* 0x001fe400078e008f */
[----:B----4-:R-:W-:Y:S02]  /*18d00*/  @P4 IMAD.MOV.U32 R5, RZ, RZ, R149 ;  /* 0x000000ffff054224 */ /* 0x010fe400078e0095 */
[----:B------:R-:W4:Y:S04]  /*18d10*/  LDL.LU R149, [R1+0x878] ;  /* 0x0008780001957983 */ /* 0x000f280000300800 */
[----:B------:R-:W3:Y:S04]  /*18d20*/  LDL.LU R151, [R1+0x870] ;  /* 0x0008700001977983 */ /* 0x000ee80000300800 */
[----:B------:R0:W2:Y:S04]  /*18d30*/  @P4 LDG.E.U8 R195, desc[UR16][R4.64] ;  /* 0x0000001004c34981 */ /* 0x0000a8000c1e1100 */
[----:B------:R-:W4:Y:S01]  /*18d40*/  LDL R5, [R1+0x884] ;  /* 0x0008840001057983 */ /* 0x000f220000100800 */
[----:B------:R-:W-:-:S02]  /*18d50*/  ISETP.GT.AND P1, PT, R2, 0x2c, PT ;  /* 0x0000002c0200780c */ /* 0x000fc40003f24270 */
[----:B------:R-:W-:-:S11]  /*18d60*/  PRMT R186, RZ, 0x7610, R186 ;  /* 0x00007610ffba7816 */ /* 0x000fd600000000ba */
[----:B0-----:R-:W-:Y:S01]  /*18d70*/  @P1 IMAD.MOV.U32 R4, RZ, RZ, R145 ;  /* 0x000000ffff041224 */ /* 0x001fe200078e0091 */
[----:B------:R-:W-:-:S04]  /*18d80*/  ISETP.GT.AND P0, PT, R2, 0x2d, PT ;  /* 0x0000002d0200780c */ /* 0x000fc80003f04270 */
[----:B----4-:R0:W4:Y:S04]  /*18d90*/  @P1 LDG.E.U8 R186, desc[UR16][R4.64] ;  /* 0x0000001004ba1981 */ /* 0x010128000c1e1100 */
[----:B------:R-:W3:Y:S01]  /*18da0*/  LDL R5, [R1+0x87c] ;  /* 0x00087c0001057983 */ /* 0x000ee20000100800 */
[----:B------:R-:W-:-:S04]  /*18db0*/  PRMT R188, RZ, 0x7610, R188 ;  /* 0x00007610ffbc7816 */ /* 0x000fc800000000bc */
[----:B0-----:R-:W-:Y:S01]  /*18dc0*/  @P0 IMAD.MOV.U32 R4, RZ, RZ, R147 ;  /* 0x000000ffff040224 */ /* 0x001fe200078e0093 */
[C---:B------:R-:W-:Y:S02]  /*18dd0*/  ISETP.GT.AND P2, PT, R2.reuse, 0x2e, PT ;  /* 0x0000002e0200780c */ /* 0x040fe40003f44270 */
[----:B------:R-:W-:Y:S02]  /*18de0*/  ISETP.GT.AND P3, PT, R2, 0x2f, PT ;  /* 0x0000002f0200780c */ /* 0x000fe40003f64270 */
[----:B---3--:R0:W3:Y:S04]  /*18df0*/  @P0 LDG.E.U8 R188, desc[UR16][R4.64] ;  /* 0x0000001004bc0981 */ /* 0x0080e8000c1e1100 */
[----:B------:R-:W2:Y:S01]  /*18e00*/  LDL R5, [R1+0x874] ;  /* 0x0008740001057983 */ /* 0x000ea20000100800 */
[----:B------:R-:W-:-:S04]  /*18e10*/  PRMT R180, RZ, 0x7610, R180 ;  /* 0x00007610ffb47816 */ /* 0x000fc800000000b4 */
[----:B0-----:R-:W-:-:S05]  /*18e20*/  @P2 IMAD.MOV.U32 R4, RZ, RZ, R149 ;  /* 0x000000ffff042224 */ /* 0x001fca00078e0095 */
[----:B--2---:R0:W2:Y:S04]  /*18e30*/  @P2 LDG.E.U8 R180, desc[UR16][R4.64] ;  /* 0x0000001004b42981 */ /* 0x0040a8000c1e1100 */
[----:B------:R-:W4:Y:S01]  /*18e40*/  LDL R5, [R1+0x86c] ;  /* 0x00086c0001057983 */ /* 0x000f220000100800 */
[----:B0-----:R-:W-:-:S03]  /*18e50*/  @P3 IMAD.MOV.U32 R4, RZ, RZ, R151 ;  /* 0x000000ffff043224 */ /* 0x001fc600078e0097 */
[----:B------:R0:W-:Y:S04]  /*18e60*/  STL.64 [R1+0x10a0], R150 ;  /* 0x0010a09601007387 */ /* 0x0001e80000100a00 */
[----:B0-----:R-:W3:Y:S04]  /*18e70*/  LDL R150, [R1+0x83c] ;  /* 0x00083c0001967983 */ /* 0x001ee80000100800 */
[----:B------:R-:W2:Y:S04]  /*18e80*/  LDL R151, [R1+0x840] ;  /* 0x0008400001977983 */ /* 0x000ea80000100800 */
        /* <DEDUP_REMOVED lines=15> */
[----:B------:R-:W-:Y:S04]  /*18f80*/  STL.64 [R1+0x1070], R138 ;  /* 0x0010708a01007387 */ /* 0x000fe80000100a00 */
        /* <DEDUP_REMOVED lines=52> */
[----:B------:R0:W-:Y:S04]  /*192d0*/  STL.64 [R1+0xec8], R32 ;  /* 0x000ec82001007387 */ /* 0x0001e80000100a00 */
[----:B------:R1:W-:Y:S04]  /*192e0*/  STL.64 [R1+0xec0], R30 ;  /* 0x000ec01e01007387 */ /* 0x0003e80000100a00 */
[----:B------:R2:W-:Y:S04]  /*192f0*/  STL.64 [R1+0xeb8], R28 ;  /* 0x000eb81c01007387 */ /* 0x0005e80000100a00 */
[----:B------:R2:W-:Y:S04]  /*19300*/  STL.64 [R1+0xeb0], R26 ;  /* 0x000eb01a01007387 */ /* 0x0005e80000100a00 */
[----:B------:R2:W-:Y:S04]  /*19310*/  STL.64 [R1+0xea8], R24 ;  /* 0x000ea81801007387 */ /* 0x0005e80000100a00 */
[----:B0-----:R-:W2:Y:S04]  /*19320*/  LDL R32, [R1+0x838] ;  /* 0x0008380001207983 */ /* 0x001ea80000100800 */
[----:B------:R-:W2:Y:S04]  /*19330*/  LDL R38, [R1+0x834] ;  /* 0x0008340001267983 */ /* 0x000ea80000100800 */
[----:B------:R-:W2:Y:S04]  /*19340*/  LDL R37, [R1+0x82c] ;  /* 0x00082c0001257983 */ /* 0x000ea80000100800 */
[----:B------:R-:W2:Y:S04]  /*19350*/  LDL R35, [R1+0x830] ;  /* 0x0008300001237983 */ /* 0x000ea80000100800 */
[----:B------:R-:W2:Y:S04]  /*19360*/  LDL R44, [R1+0x824] ;  /* 0x00082400012c7983 */ /* 0x000ea80000100800 */
[----:B------:R-:W2:Y:S04]  /*19370*/  LDL R43, [R1+0x828] ;  /* 0x00082800012b7983 */ /* 0x000ea80000100800 */
[----:B------:R-:W2:Y:S04]  /*19380*/  LDL R40, [R1+0x81c] ;  /* 0x00081c0001287983 */ /* 0x000ea80000100800 */
[----:B------:R-:W2:Y:S04]  /*19390*/  LDL R36, [R1+0x820] ;  /* 0x0008200001247983 */ /* 0x000ea80000100800 */
[----:B-1----:R-:W2:Y:S01]  /*193a0*/  LDL R30, [R1+0x818] ;  /* 0x00081800011e7983 */ /* 0x002ea20000100800 */
[----:B------:R-:W-:-:S02]  /*193b0*/  ISETP.GT.AND P4, PT, R2, 0x30, PT ;  /* 0x000000300200780c */ /* 0x000fc40003f84270 */
[----:B------:R-:W-:Y:S01]  /*193c0*/  PRMT R183, RZ, 0x7610, R183 ;  /* 0x00007610ffb77816 */ /* 0x000fe200000000b7 */
[----:B------:R-:W2:Y:S01]  /*193d0*/  LDL R34, [R1+0x814] ;  /* 0x0008140001227983 */ /* 0x000ea20000100800 */
[C---:B------:R-:W-:Y:S02]  /*193e0*/  ISETP.GT.AND P0, PT, R2.reuse, 0x31, PT ;  /* 0x000000310200780c */ /* 0x040fe40003f04270 */
[----:B------:R-:W-:Y:S01]  /*193f0*/  PRMT R193, RZ, 0x7610, R193 ;  /* 0x00007610ffc17816 */ /* 0x000fe200000000c1 */
[----:B------:R-:W2:Y:S01]  /*19400*/  LDL R42, [R1+0x80c] ;  /* 0x00080c00012a7983 */ /* 0x000ea20000100800 */
[----:B------:R-:W-:-:S03]  /*19410*/  ISETP.GT.AND P1, PT, R2, 0x32, PT ;  /* 0x000000320200780c */ /* 0x000fc60003f24270 */
[----:B----4-:R3:W4:Y:S01]  /*19420*/  @P3 LDG.E.U8 R183, desc[UR16][R4.64] ;  /* 0x0000001004b73981 */ /* 0x010722000c1e1100 */
[----:B------:R-:W-:Y:S02]  /*19430*/  PRMT R182, RZ, 0x7610, R182 ;  /* 0x00007610ffb67816 */ /* 0x000fe400000000b6 */
[----:B------:R-:W-:Y:S01]  /*19440*/  ISETP.GT.AND P2, PT, R2, 0x33, PT ;  /* 0x000000330200780c */ /* 0x000fe20003f44270 */
[----:B------:R-:W4:Y:S01]  /*19450*/  LDL R39, [R1+0x810] ;  /* 0x0008100001277983 */ /* 0x000f220000100800 */
[----:B------:R-:W-:Y:S02]  /*19460*/  PRMT R185, RZ, 0x7610, R185 ;  /* 0x00007610ffb97816 */ /* 0x000fe400000000b9 */
[----:B------:R-:W-:Y:S01]  /*19470*/  PRMT R178, RZ, 0x7610, R178 ;  /* 0x00007610ffb27816 */ /* 0x000fe200000000b2 */
[----:B------:R-:W4:Y:S01]  /*19480*/  LDL R46, [R1+0x644] ;  /* 0x00064400012e7983 */ /* 0x000f220000100800 */
[----:B------:R-:W-:Y:S02]  /*19490*/  PRMT R176, RZ, 0x7610, R176 ;  /* 0x00007610ffb07816 */ /* 0x000fe400000000b0 */
[----:B------:R-:W-:Y:S01]  /*194a0*/  PRMT R174, RZ, 0x7610, R174 ;  /* 0x00007610ffae7816 */ /* 0x000fe200000000ae */
[----:B------:R-:W4:Y:S01]  /*194b0*/  LDL R45, [R1+0x648] ;  /* 0x00064800012d7983 */ /* 0x000f220000100800 */
[----:B---3--:R-:W-:Y:S01]  /*194c0*/  @P4 IMAD.MOV.U32 R5, RZ, RZ, R140 ;  /* 0x000000ffff054224 */ /* 0x008fe200078e008c */
[----:B------:R-:W-:-:S02]  /*194d0*/  PRMT R172, RZ, 0x7610, R172 ;  /* 0x00007610ffac7816 */ /* 0x000fc400000000ac */
[----:B------:R-:W3:Y:S01]  /*194e0*/  LDL R48, [R1+0xdd4] ;  /* 0x000dd40001307983 */ /* 0x000ee20000100800 */
[----:B--2---:R-:W-:Y:S01]  /*194f0*/  @P4 IMAD.MOV.U32 R4, RZ, RZ, R141 ;  /* 0x000000ffff044224 */ /* 0x004fe200078e008d */
[----:B------:R-:W-:Y:S02]  /*19500*/  PRMT R170, RZ, 0x7610, R170 ;  /* 0x00007610ffaa7816 */ /* 0x000fe400000000aa */
[----:B------:R-:W2:Y:S04]  /*19510*/  LDL R47, [R1+0xd94] ;  /* 0x000d9400012f7983 */ /* 0x000ea80000100800 */
[----:B------:R0:W3:Y:S02]  /*19520*/  @P4 LDG.E.U8 R193, desc[UR16][R4.64] ;  /* 0x0000001004c14981 */ /* 0x0000e4000c1e1100 */
[----:B0-----:R-:W-:-:S02]  /*19530*/  @P0 IMAD.MOV.U32 R4, RZ, RZ, R143 ;  /* 0x000000ffff040224 */ /* 0x001fc400078e008f */
[----:B------:R-:W-:-:S05]  /*19540*/  @P0 IMAD.MOV.U32 R5, RZ, RZ, R142 ;  /* 0x000000ffff050224 */ /* 0x000fca00078e008e */
[----:B------:R0:W2:Y:S01]  /*19550*/  @P0 LDG.E.U8 R182, desc[UR16][R4.64] ;  /* 0x0000001004b60981 */ /* 0x0000a2000c1e1100 */
[----:B------:R-:W-:Y:S01]  /*19560*/  ISETP.GT.AND P0, PT, R2, 0x34, PT ;  /* 0x000000340200780c */ /* 0x000fe20003f04270 */
[----:B0-----:R-:W-:Y:S02]  /*19570*/  @P1 IMAD.MOV.U32 R4, RZ, RZ, R145 ;  /* 0x000000ffff041224 */ /* 0x001fe400078e0091 */
[----:B------:R-:W-:-:S05]  /*19580*/  @P1 IMAD.MOV.U32 R5, RZ, RZ, R144 ;  /* 0x000000ffff051224 */ /* 0x000fca00078e0090 */
[----:B------:R0:W2:Y:S01]  /*19590*/  @P1 LDG.E.U8 R185, desc[UR16][R4.64] ;  /* 0x0000001004b91981 */ /* 0x0000a2000c1e1100 */
[----:B------:R-:W-:Y:S01]  /*195a0*/  ISETP.GT.AND P1, PT, R2, 0x35, PT ;  /* 0x000000350200780c */ /* 0x000fe20003f24270 */
[----:B0-----:R-:W-:Y:S02]  /*195b0*/  @P2 IMAD.MOV.U32 R4, RZ, RZ, R147 ;  /* 0x000000ffff042224 */ /* 0x001fe400078e0093 */
[----:B------:R-:W-:-:S05]  /*195c0*/  @P2 IMAD.MOV.U32 R5, RZ, RZ, R146 ;  /* 0x000000ffff052224 */ /* 0x000fca00078e0092 */
[----:B------:R0:W3:Y:S02]  /*195d0*/  @P2 LDG.E.U8 R178, desc[UR16][R4.64] ;  /* 0x0000001004b22981 */ /* 0x0000e4000c1e1100 */
[----:B0-----:R-:W-:Y:S02]  /*195e0*/  @P0 IMAD.MOV.U32 R4, RZ, RZ, R149 ;  /* 0x000000ffff040224 */ /* 0x001fe400078e0095 */
[----:B------:R-:W-:-:S05]  /*195f0*/  @P0 IMAD.MOV.U32 R5, RZ, RZ, R148 ;  /* 0x000000ffff050224 */ /* 0x000fca00078e0094 */
[----:B------:R0:W2:Y:S01]  /*19600*/  @P0 LDG.E.U8 R176, desc[UR16][R4.64] ;  /* 0x0000001004b00981 */ /* 0x0000a2000c1e1100 */
[----:B------:R-:W-:Y:S01]  /*19610*/  ISETP.GT.AND P0, PT, R2, 0x36, PT ;  /* 0x000000360200780c */ /* 0x000fe20003f04270 */
[----:B0-----:R-:W-:Y:S02]  /*19620*/  @P1 IMAD.MOV.U32 R4, RZ, RZ, R151 ;  /* 0x000000ffff041224 */ /* 0x001fe400078e0097 */
[----:B------:R-:W-:-:S05]  /*19630*/  @P1 IMAD.MOV.U32 R5, RZ, RZ, R150 ;  /* 0x000000ffff051224 */ /* 0x000fca00078e0096 */
[----:B------:R0:W2:Y:S01]  /*19640*/  @P1 LDG.E.U8 R174, desc[UR16][R4.64] ;  /* 0x0000001004ae1981 */ /* 0x0000a2000c1e1100 */
[----:B------:R-:W-:Y:S02]  /*19650*/  ISETP.GT.AND P1, PT, R2, 0x37, PT ;  /* 0x000000370200780c */ /* 0x000fe40003f24270 */
[----:B------:R-:W-:Y:S02]  /*19660*/  PRMT R168, RZ, 0x7610, R168 ;  /* 0x00007610ffa87816 */ /* 0x000fe400000000a8 */
[----:B------:R-:W-:Y:S01]  /*19670*/  PRMT R166, RZ, 0x7610, R166 ;  /* 0x00007610ffa67816 */ /* 0x000fe200000000a6 */
[----:B0-----:R-:W-:Y:S02]  /*19680*/  @P0 IMAD.MOV.U32 R4, RZ, RZ, R32 ;  /* 0x000000ffff040224 */ /* 0x001fe400078e0020 */
[----:B------:R-:W3:Y:S01]  /*19690*/  LDL R32, [R1+0x808] ;  /* 0x0008080001207983 */ /* 0x000ee20000100800 */
[----:B------:R-:W-:-:S03]  /*196a0*/  @P0 IMAD.MOV.U32 R5, RZ, RZ, R38 ;  /* 0x000000ffff050224 */ /* 0x000fc600078e0026 */
[----:B------:R-:W2:Y:S04]  /*196b0*/  LDL R38, [R1+0x804] ;  /* 0x0008040001267983 */ /* 0x000ea80000100800 */
[----:B------:R0:W2:Y:S01]  /*196c0*/  @P0 LDG.E.U8 R172, desc[UR16][R4.64] ;  /* 0x0000001004ac0981 */ /* 0x0000a2000c1e1100 */
[C---:B------:R-:W-:Y:S01]  /*196d0*/  ISETP.GT.AND P0, PT, R2.reuse, 0x38, PT ;  /* 0x000000380200780c */ /* 0x040fe20003f04270 */
[----:B0-----:R-:W-:Y:S02]  /*196e0*/  @P1 IMAD.MOV.U32 R4, RZ, RZ, R35 ;  /* 0x000000ffff041224 */ /* 0x001fe400078e0023 */
[----:B------:R-:W-:Y:S01]  /*196f0*/  @P1 IMAD.MOV.U32 R5, RZ, RZ, R37 ;  /* 0x000000ffff051224 */ /* 0x000fe200078e0025 */
[----:B------:R-:W2:Y:S04]  /*19700*/  LDL R35, [R1+0x800] ;  /* 0x0008000001237983 */ /* 0x000ea80000100800 */
[----:B------:R-:W2:Y:S04]  /*19710*/  LDL R37, [R1+0x7fc] ;  /* 0x0007fc0001257983 */ /* 0x000ea80000100800 */
[----:B------:R0:W2:Y:S01]  /*19720*/  @P1 LDG.E.U8 R170, desc[UR16][R4.64] ;  /* 0x0000001004aa1981 */ /* 0x0000a2000c1e1100 */
[----:B------:R-:W-:Y:S01]  /*19730*/  ISETP.GT.AND P1, PT, R2, 0x39, PT ;  /* 0x000000390200780c */ /* 0x000fe20003f24270 */
[----:B0-----:R-:W-:-:S02]  /*19740*/  @P0 IMAD.MOV.U32 R4, RZ, RZ, R43 ;  /* 0x000000ffff040224 */ /* 0x001fc400078e002b */
        /* <DEDUP_REMOVED lines=9> */
[----:B------:R0:W2:Y:S02]  /*197e0*/  @P1 LDG.E.U8 R166, desc[UR16][R4.64] ;  /* 0x0000001004a61981 */ /* 0x0000a4000c1e1100 */
[----:B0-----:R-:W-:-:S02]  /*197f0*/  @P0 IMAD.MOV.U32 R4, RZ, RZ, R30 ;  /* 0x000000ffff040224 */ /* 0x001fc400078e001e */
[----:B------:R-:W2:Y:S01]  /*19800*/  LDL R30, [R1+0x7e8] ;  /* 0x0007e800011e7983 */ /* 0x000ea20000100800 */
[----:B------:R-:W-:Y:S01]  /*19810*/  PRMT R164, RZ, 0x7610, R164 ;  /* 0x00007610ffa47816 */ /* 0x000fe200000000a4 */
[----:B------:R-:W-:Y:S01]  /*19820*/  @P0 IMAD.MOV.U32 R5, RZ, RZ, R34 ;  /* 0x000000ffff050224 */ /* 0x000fe200078e0022 */
[C---:B------:R-:W-:Y:S01]  /*19830*/  ISETP.GT.AND P1, PT, R2.reuse, 0x3b, PT ;  /* 0x0000003b0200780c */ /* 0x040fe20003f24270 */
[----:B------:R-:W2:Y:S04]  /*19840*/  LDL R34, [R1+0x7e4] ;  /* 0x0007e40001227983 */ /* 0x000ea80000100800 */
[----:B------:R4:W2:Y:S01]  /*19850*/  @P0 LDG.E.U8 R164, desc[UR16][R4.64] ;  /* 0x0000001004a40981 */ /* 0x0008a2000c1e1100 */
[----:B------:R-:W-:Y:S02]  /*19860*/  ISETP.GT.AND P0, PT, R2, 0x3c, PT ;  /* 0x0000003c0200780c */ /* 0x000fe40003f04270 */
[----:B------:R-:W-:-:S05]  /*19870*/  PRMT R162, RZ, 0x7610, R162 ;  /* 0x00007610ffa27816 */ /* 0x000fca00000000a2 */
[----:B----4-:R-:W-:Y:S02]  /*19880*/  @P1 IMAD.MOV.U32 R4, RZ, RZ, R39 ;  /* 0x000000ffff041224 */ /* 0x010fe400078e0027 */
[----:B------:R-:W-:Y:S01]  /*19890*/  @P1 IMAD.MOV.U32 R5, RZ, RZ, R42 ;  /* 0x000000ffff051224 */ /* 0x000fe200078e002a */
[----:B------:R-:W4:Y:S04]  /*198a0*/  LDL R39, [R1+0x7e0] ;  /* 0x0007e00001277983 */ /* 0x000f280000100800 */
[----:B------:R-:W4:Y:S04]  /*198b0*/  LDL R42, [R1+0x7dc] ;  /* 0x0007dc00012a7983 */ /* 0x000f280000100800 */
[----:B------:R3:W4:Y:S01]  /*198c0*/  @P1 LDG.E.U8 R162, desc[UR16][R4.64] ;  /* 0x0000001004a21981 */ /* 0x000722000c1e1100 */
[----:B------:R-:W-:-:S02]  /*198d0*/  ISETP.GT.AND P1, PT, R2, 0x3d, PT ;  /* 0x0000003d0200780c */ /* 0x000fc40003f24270 */
[----:B------:R-:W-:Y:S02]  /*198e0*/  PRMT R160, RZ, 0x7610, R160 ;  /* 0x00007610ffa07816 */ /* 0x000fe400000000a0 */
[----:B------:R-:W-:Y:S02]  /*198f0*/  PRMT R158, RZ, 0x7610, R158 ;  /* 0x00007610ff9e7816 */ /* 0x000fe4000000009e */
[----:B------:R-:W-:Y:S02]  /*19900*/  PRMT R156, RZ, 0x7610, R156 ;  /* 0x00007610ff9c7816 */ /* 0x000fe4000000009c */
[----:B------:R-:W-:Y:S01]  /*19910*/  PRMT R154, RZ, 0x7610, R154 ;  /* 0x00007610ff9a7816 */ /* 0x000fe2000000009a */
[----:B---3--:R-:W-:Y:S02]  /*19920*/  @P0 IMAD.MOV.U32 R4, RZ, RZ, R32 ;  /* 0x000000ffff040224 */ /* 0x008fe400078e0020 */
[----:B------:R-:W3:Y:S01]  /*19930*/  LDL R32, [R1+0x7d8] ;  /* 0x0007d80001207983 */ /* 0x000ee20000100800 */
[----:B--2---:R-:W-:-:S03]  /*19940*/  @P0 IMAD.MOV.U32 R5, RZ, RZ, R38 ;  /* 0x000000ffff050224 */ /* 0x004fc600078e0026 */
[----:B------:R-:W2:Y:S04]  /*19950*/  LDL R38, [R1+0x7d4] ;  /* 0x0007d40001267983 */ /* 0x000ea80000100800 */
[----:B------:R0:W2:Y:S01]  /*19960*/  @P0 LDG.E.U8 R160, desc[UR16][R4.64] ;  /* 0x0000001004a00981 */ /* 0x0000a2000c1e1100 */
[----:B------:R-:W-:Y:S01]  /*19970*/  ISETP.GT.AND P0, PT, R2, 0x3e, PT ;  /* 0x0000003e0200780c */ /* 0x000fe20003f04270 */
[----:B0-----:R-:W-:Y:S02]  /*19980*/  @P1 IMAD.MOV.U32 R4, RZ, RZ, R35 ;  /* 0x000000ffff041224 */ /* 0x001fe400078e0023 */
[----:B------:R-:W2:Y:S01]  /*19990*/  LDL R35, [R1+0x7d0] ;  /* 0x0007d00001237983 */ /* 0x000ea20000100800 */
[----:B------:R-:W-:-:S03]  /*199a0*/  @P1 IMAD.MOV.U32 R5, RZ, RZ, R37 ;  /* 0x000000ffff051224 */ /* 0x000fc600078e0025 */
        /* <DEDUP_REMOVED lines=13> */
[----:B------:R0:W2:Y:S02]  /*19a80*/  @P1 LDG.E.U8 R154, desc[UR16][R4.64] ;  /* 0x00000010049a1981 */ /* 0x0000a4000c1e1100 */
[----:B0-----:R-:W-:Y:S02]  /*19a90*/  @P0 IMAD.MOV.U32 R4, RZ, RZ, R30 ;  /* 0x000000ffff040224 */ /* 0x001fe400078e001e */
[----:B------:R-:W2:Y:S01]  /*19aa0*/  LDL R30, [R1+0x7b8] ;  /* 0x0007b800011e7983 */ /* 0x000ea20000100800 */
[----:B------:R-:W-:Y:S01]  /*19ab0*/  PRMT R159, RZ, 0x7610, R159 ;  /* 0x00007610ff9f7816 */ /* 0x000fe2000000009f */
[----:B------:R-:W-:Y:S01]  /*19ac0*/  @P0 IMAD.MOV.U32 R5, RZ, RZ, R34 ;  /* 0x000000ffff050224 */ /* 0x000fe200078e0022 */
[C---:B------:R-:W-:Y:S01]  /*19ad0*/  ISETP.GT.AND P1, PT, R2.reuse, 0x41, PT ;  /* 0x000000410200780c */ /* 0x040fe20003f24270 */
[----:B------:R-:W2:Y:S04]  /*19ae0*/  LDL R34, [R1+0x7b4] ;  /* 0x0007b40001227983 */ /* 0x000ea80000100800 */
[----:B------:R4:W2:Y:S01]  /*19af0*/  @P0 LDG.E.U8 R159, desc[UR16][R4.64] ;  /* 0x00000010049f0981 */ /* 0x0008a2000c1e1100 */
[----:B------:R-:W-:-:S02]  /*19b00*/  ISETP.GT.AND P0, PT, R2, 0x42, PT ;  /* 0x000000420200780c */ /* 0x000fc40003f04270 */
[----:B------:R-:W-:-:S05]  /*19b10*/  PRMT R157, RZ, 0x7610, R157 ;  /* 0x00007610ff9d7816 */ /* 0x000fca000000009d */
[----:B----4-:R-:W-:Y:S02]  /*19b20*/  @P1 IMAD.MOV.U32 R4, RZ, RZ, R39 ;  /* 0x000000ffff041224 */ /* 0x010fe400078e0027 */
[----:B------:R-:W4:Y:S01]  /*19b30*/  LDL R39, [R1+0x7b0] ;  /* 0x0007b00001277983 */ /* 0x000f220000100800 */
[----:B------:R-:W-:-:S03]  /*19b40*/  @P1 IMAD.MOV.U32 R5, RZ, RZ, R42 ;  /* 0x000000ffff051224 */ /* 0x000fc600078e002a */
[----:B------:R-:W4:Y:S04]  /*19b50*/  LDL R42, [R1+0x7ac] ;  /* 0x0007ac00012a7983 */ /* 0x000f280000100800 */
[----:B------:R3:W4:Y:S01]  /*19b60*/  @P1 LDG.E.U8 R157, desc[UR16][R4.64] ;  /* 0x00000010049d1981 */ /* 0x000722000c1e1100 */
[----:B------:R-:W-:Y:S02]  /*19b70*/  ISETP.GT.AND P1, PT, R2, 0x43, PT ;  /* 0x000000430200780c */ /* 0x000fe40003f24270 */
[----:B------:R-:W-:Y:S02]  /*19b80*/  PRMT R155, RZ, 0x7610, R155 ;  /* 0x00007610ff9b7816 */ /* 0x000fe4000000009b */
[----:B------:R-:W-:Y:S02]  /*19b90*/  PRMT R153, RZ, 0x7610, R153 ;  /* 0x00007610ff997816 */ /* 0x000fe40000000099 */
[----:B------:R-:W-:-:S02]  /*19ba0*/  PRMT R152, RZ, 0x7610, R152 ;  /* 0x00007610ff987816 */ /* 0x000fc40000000098 */
        /* <DEDUP_REMOVED lines=307> */
[----:B0-----:R-:W-:Y:S01]  /*1aee0*/  @P0 IMAD.MOV.U32 R4, RZ, RZ, R43 ;  /* 0x000000ffff040224 */ /* 0x001fe200078e002b */
[----:B------:R-:W-:Y:S01]  /*1aef0*/  PRMT R33, RZ, 0x7610, R33 ;  /* 0x00007610ff217816 */ /* 0x000fe20000000021 */
[----:B------:R-:W2:Y:S01]  /*1af00*/  LDL R43, [R1+0x630] ;  /* 0x00063000012b7983 */ /* 0x000ea20000100800 */
[----:B------:R-:W-:Y:S01]  /*1af10*/  @P0 IMAD.MOV.U32 R5, RZ, RZ, R44 ;  /* 0x000000ffff050224 */ /* 0x000fe200078e002c */
[----:B------:R-:W-:-:S02]  /*1af20*/  PRMT R31, RZ, 0x7610, R31 ;  /* 0x00007610ff1f7816 */ /* 0x000fc4000000001f */
        /* <DEDUP_REMOVED lines=10> */
[----:B------:R-:W-:Y:S01]  /*1afd0*/  ISETP.GT.AND P1, PT, R2, 0x71, PT ;  /* 0x000000710200780c */ /* 0x000fe20003f24270 */
[----:B------:R-:W-:-:S02]  /*1afe0*/  @P0 IMAD.MOV.U32 R5, RZ, RZ, R34 ;  /* 0x000000ffff050224 */ /* 0x000fc400078e0022 */
[----:B------:R-:W2:Y:S04]  /*1aff0*/  LDL R34, [R1+0x634] ;  /* 0x0006340001227983 */ /* 0x000ea80000100800 */
[----:B------:R4:W2:Y:S01]  /*1b000*/  @P0 LDG.E.U8 R33, desc[UR16][R4.64] ;  /* 0x0000001004210981 */ /* 0x0008a2000c1e1100 */
[----:B------:R-:W-:-:S05]  /*1b010*/  ISETP.GT.AND P0, PT, R2, 0x72, PT ;  /* 0x000000720200780c */ /* 0x000fca0003f04270 */
[----:B----4-:R-:W-:Y:S02]  /*1b020*/  @P1 IMAD.MOV.U32 R4, RZ, RZ, R39 ;  /* 0x000000ffff041224 */ /* 0x010fe400078e0027 */
[----:B------:R-:W4:Y:S01]  /*1b030*/  LDL R39, [R1+0x624] ;  /* 0x0006240001277983 */ /* 0x000f220000100800 */
[----:B------:R-:W-:Y:S01]  /*1b040*/  @P1 IMAD.MOV.U32 R5, RZ, RZ, R42 ;  /* 0x000000ffff051224 */ /* 0x000fe200078e002a */
[----:B------:R-:W-:Y:S02]  /*1b050*/  PRMT R29, RZ, 0x7610, R29 ;  /* 0x00007610ff1d7816 */ /* 0x000fe4000000001d */
[----:B------:R-:W4:Y:S04]  /*1b060*/  LDL R42, [R1+0x61c] ;  /* 0x00061c00012a7983 */ /* 0x000f280000100800 */
[----:B------:R3:W4:Y:S01]  /*1b070*/  @P1 LDG.E.U8 R31, desc[UR16][R4.64] ;  /* 0x00000010041f1981 */ /* 0x000722000c1e1100 */
[----:B------:R-:W-:-:S02]  /*1b080*/  ISETP.GT.AND P1, PT, R2, 0x73, PT ;  /* 0x000000730200780c */ /* 0x000fc40003f24270 */
        /* <DEDUP_REMOVED lines=14> */
[C---:B------:R-:W-:Y:S01]  /*1b170*/  ISETP.GT.AND P1, PT, R2.reuse, 0x75, PT ;  /* 0x000000750200780c */ /* 0x040fe20003f24270 */
[----:B0-----:R-:W-:Y:S02]  /*1b180*/  @P0 IMAD.MOV.U32 R4, RZ, RZ, R45 ;  /* 0x000000ffff040224 */ /* 0x001fe400078e002d */
[----:B------:R-:W-:Y:S01]  /*1b190*/  @P0 IMAD.MOV.U32 R5, RZ, RZ, R46 ;  /* 0x000000ffff050224 */ /* 0x000fe200078e002e */
[----:B------:R-:W-:Y:S01]  /*1b1a0*/  PRMT R25, RZ, 0x7610, R25 ;  /* 0x00007610ff197816 */ /* 0x000fe20000000019 */
[----:B------:R-:W2:Y:S04]  /*1b1b0*/  LDL R46, [R1+0xd98] ;  /* 0x000d9800012e7983 */ /* 0x000ea80000100800 */
[----:B------:R0:W2:Y:S01]  /*1b1c0*/  @P0 LDG.E.U8 R27, desc[UR16][R4.64] ;  /* 0x00000010041b0981 */ /* 0x0000a2000c1e1100 */
[----:B------:R-:W-:-:S02]  /*1b1d0*/  ISETP.GT.AND P0, PT, R2, 0x76, PT ;  /* 0x000000760200780c */ /* 0x000fc40003f04270 */
[----:B------:R-:W-:Y:S01]  /*1b1e0*/  PRMT R24, RZ, 0x7610, R24 ;  /* 0x00007610ff187816 */ /* 0x000fe20000000018 */
[----:B------:R-:W2:Y:S01]  /*1b1f0*/  LDL R45, [R1+0xd54] ;  /* 0x000d5400012d7983 */ /* 0x000ea20000100800 */
[----:B0-----:R-:W-:-:S03]  /*1b200*/  @P1 IMAD.MOV.U32 R4, RZ, RZ, R36 ;  /* 0x000000ffff041224 */ /* 0x001fc600078e0024 */
[----:B------:R-:W2:Y:S01]  /*1b210*/  LDL R36, [R1+0x610] ;  /* 0x0006100001247983 */ /* 0x000ea20000100800 */
[----:B------:R-:W-:-:S03]  /*1b220*/  @P1 IMAD.MOV.U32 R5, RZ, RZ, R40 ;  /* 0x000000ffff051224 */ /* 0x000fc600078e0028 */
[----:B------:R-:W2:Y:S04]  /*1b230*/  LDL R40, [R1+0x60c] ;  /* 0x00060c0001287983 */ /* 0x000ea80000100800 */
[----:B------:R0:W2:Y:S02]  /*1b240*/  @P1 LDG.E.U8 R26, desc[UR16][R4.64] ;  /* 0x00000010041a1981 */ /* 0x0000a4000c1e1100 */
[----:B0-----:R-:W-:Y:S02]  /*1b250*/  @P0 IMAD.MOV.U32 R4, RZ, RZ, R30 ;  /* 0x000000ffff040224 */ /* 0x001fe400078e001e */
[----:B------:R-:W2:Y:S01]  /*1b260*/  LDL R30, [R1+0x608] ;  /* 0x00060800011e7983 */ /* 0x000ea20000100800 */
[C---:B------:R-:W-:Y:S01]  /*1b270*/  ISETP.GT.AND P1, PT, R2.reuse, 0x77, PT ;  /* 0x000000770200780c */ /* 0x040fe20003f24270 */
[----:B------:R-:W-:Y:S01]  /*1b280*/  @P0 IMAD.MOV.U32 R5, RZ, RZ, R34 ;  /* 0x000000ffff050224 */ /* 0x000fe200078e0022 */
[----:B------:R-:W-:Y:S01]  /*1b290*/  PRMT R252, RZ, 0x7610, R252 ;  /* 0x00007610fffc7816 */ /* 0x000fe200000000fc */
[----:B------:R-:W2:Y:S04]  /*1b2a0*/  LDL R34, [R1+0x604] ;  /* 0x0006040001227983 */ /* 0x000ea80000100800 */
[----:B------:R0:W2:Y:S01]  /*1b2b0*/  @P0 LDG.E.U8 R25, desc[UR16][R4.64] ;  /* 0x0000001004190981 */ /* 0x0000a2000c1e1100 */
[----:B------:R-:W-:-:S05]  /*1b2c0*/  ISETP.GT.AND P0, PT, R2, 0x78, PT ;  /* 0x000000780200780c */ /* 0x000fca0003f04270 */
[----:B0-----:R-:W-:Y:S02]  /*1b2d0*/  @P1 IMAD.MOV.U32 R4, RZ, RZ, R43 ;  /* 0x000000ffff041224 */ /* 0x001fe400078e002b */
[----:B------:R-:W-:Y:S01]  /*1b2e0*/  @P1 IMAD.MOV.U32 R5, RZ, RZ, R44 ;  /* 0x000000ffff051224 */ /* 0x000fe200078e002c */
[----:B------:R-:W-:Y:S01]  /*1b2f0*/  PRMT R251, RZ, 0x7610, R251 ;  /* 0x00007610fffb7816 */ /* 0x000fe200000000fb */
[----:B------:R-:W2:Y:S04]  /*1b300*/  LDL R44, [R1+0xd58] ;  /* 0x000d5800012c7983 */ /* 0x000ea80000100800 */
[----:B------:R4:W2:Y:S01]  /*1b310*/  @P1 LDG.E.U8 R24, desc[UR16][R4.64] ;  /* 0x0000001004181981 */ /* 0x0008a2000c1e1100 */
[----:B------:R-:W-:Y:S02]  /*1b320*/  ISETP.GT.AND P1, PT, R2, 0x79, PT ;  /* 0x000000790200780c */ /* 0x000fe40003f24270 */
[----:B------:R-:W-:Y:S01]  /*1b330*/  PRMT R250, RZ, 0x7610, R250 ;  /* 0x00007610fffa7816 */ /* 0x000fe200000000fa */
[----:B------:R-:W2:Y:S01]  /*1b340*/  LDL R43, [R1+0xd14] ;  /* 0x000d1400012b7983 */ /* 0x000ea20000100800 */
[----:B----4-:R-:W-:-:S03]  /*1b350*/  @P0 IMAD.MOV.U32 R5, RZ, RZ, R39 ;  /* 0x000000ffff050224 */ /* 0x010fc600078e0027 */
[----:B------:R-:W4:Y:S01]  /*1b360*/  LDL R39, [R1+0x5fc] ;  /* 0x0005fc0001277983 */ /* 0x000f220000100800 */
[----:B------:R-:W-:Y:S02]  /*1b370*/  LOP3.LUT R3, R3, 0xffff, RZ, 0xc0, !PT ;  /* 0x0000ffff03037812 */ /* 0x000fe400078ec0ff */
[----:B------:R-:W-:Y:S01]  /*1b380*/  PRMT R249, RZ, 0x7610, R249 ;  /* 0x00007610fff97816 */ /* 0x000fe200000000f9 */
[----:B---3--:R-:W-:Y:S02]  /*1b390*/  @P0 IMAD.MOV.U32 R4, RZ, RZ, R32 ;  /* 0x000000ffff040224 */ /* 0x008fe400078e0020 */
[----:B------:R-:W3:Y:S04]  /*1b3a0*/  LDL R32, [R1+0x600] ;  /* 0x0006000001207983 */ /* 0x000ee80000100800 */
[----:B------:R2:W3:Y:S01]  /*1b3b0*/  @P0 LDG.E.U8 R252, desc[UR16][R4.64] ;  /* 0x0000001004fc0981 */ /* 0x0004e2000c1e1100 */
[----:B------:R-:W-:Y:S01]  /*1b3c0*/  ISETP.GT.AND P0, PT, R2, 0x7a, PT ;  /* 0x0000007a0200780c */ /* 0x000fe20003f04270 */
[----:B--2---:R-:W-:-:S02]  /*1b3d0*/  @P1 IMAD.MOV.U32 R4, RZ, RZ, R38 ;  /* 0x000000ffff041224 */ /* 0x004fc400078e0026 */
[----:B------:R-:W-:Y:S01]  /*1b3e0*/  @P1 IMAD.MOV.U32 R5, RZ, RZ, R42 ;  /* 0x000000ffff051224 */ /* 0x000fe200078e002a */
[----:B------:R-:W2:Y:S04]  /*1b3f0*/  LDL R38, [R1+0x5f4] ;  /* 0x0005f40001267983 */ /* 0x000ea80000100800 */
[----:B------:R0:W2:Y:S04]  /*1b400*/  @P1 LDG.E.U8 R251, desc[UR16][R4.64] ;  /* 0x0000001004fb1981 */ /* 0x0000a8000c1e1100 */
[----:B------:R-:W2:Y:S01]  /*1b410*/  LDL R42, [R1+0xd18] ;  /* 0x000d1800012a7983 */ /* 0x000ea20000100800 */
[----:B0-----:R-:W-:-:S02]  /*1b420*/  @P0 IMAD.MOV.U32 R4, RZ, RZ, R35 ;  /* 0x000000ffff040224 */ /* 0x001fc400078e0023 */
[----:B------:R-:W-:Y:S02]  /*1b430*/  @P0 IMAD.MOV.U32 R5, RZ, RZ, R37 ;  /* 0x000000ffff050224 */ /* 0x000fe400078e0025 */
[----:B------:R-:W2:Y:S04]  /*1b440*/  LDL R37, [R1+0x5f8] ;  /* 0x0005f80001257983 */ /* 0x000ea80000100800 */
[----:B------:R0:W2:Y:S01]  /*1b450*/  @P0 LDG.E.U8 R250, desc[UR16][R4.64] ;  /* 0x0000001004fa0981 */ /* 0x0000a2000c1e1100 */
[----:B------:R-:W-:Y:S02]  /*1b460*/  ISETP.GT.AND P0, PT, R2, 0x7b, PT ;  /* 0x0000007b0200780c */ /* 0x000fe40003f04270 */
[----:B0-----:R-:W-:-:S04]  /*1b470*/  LOP3.LUT R4, R232, 0xffff, RZ, 0xc0, !PT ;  /* 0x0000ffffe8047812 */ /* 0x001fc800078ec0ff */
[----:B------:R-:W-:-:S07]  /*1b480*/  PRMT R35, R4, 0x3340, R3 ;  /* 0x0000334004237816 */ /* 0x000fce0000000003 */
[----:B------:R-:W-:Y:S02]  /*1b490*/  @P0 IMAD.MOV.U32 R4, RZ, RZ, R36 ;  /* 0x000000ffff040224 */ /* 0x000fe400078e0024 */
[----:B------:R-:W-:Y:S01]  /*1b4a0*/  @P0 IMAD.MOV.U32 R5, RZ, RZ, R40 ;  /* 0x000000ffff050224 */ /* 0x000fe200078e0028 */
[----:B------:R-:W-:Y:S01]  /*1b4b0*/  LOP3.LUT R3, R247, 0xffff, RZ, 0xc0, !PT ;  /* 0x0000fffff7037812 */ /* 0x000fe200078ec0ff */
[----:B------:R-:W2:Y:S04]  /*1b4c0*/  LDL R40, [R1+0xcd4] ;  /* 0x000cd40001287983 */ /* 0x000ea80000100800 */
[----:B------:R0:W2:Y:S01]  /*1b4d0*/  @P0 LDG.E.U8 R249, desc[UR16][R4.64] ;  /* 0x0000001004f90981 */ /* 0x0000a2000c1e1100 */
[----:B------:R-:W-:Y:S02]  /*1b4e0*/  ISETP.GT.AND P0, PT, R2, 0x7c, PT ;  /* 0x0000007c0200780c */ /* 0x000fe40003f04270 */
[----:B0-----:R-:W-:-:S04]  /*1b4f0*/  LOP3.LUT R4, R245, 0xffff, RZ, 0xc0, !PT ;  /* 0x0000fffff5047812 */ /* 0x001fc800078ec0ff */
[----:B------:R-:W-:-:S07]  /*1b500*/  PRMT R36, R4, 0x3340, R3 ;  /* 0x0000334004247816 */ /* 0x000fce0000000003 */
[----:B------:R-:W-:Y:S02]  /*1b510*/  @P0 IMAD.MOV.U32 R4, RZ, RZ, R30 ;  /* 0x000000ffff040224 */ /* 0x000fe400078e001e */
[----:B------:R-:W2:Y:S01]  /*1b520*/  LDL R30, [R1+0x5f0] ;  /* 0x0005f000011e7983 */ /* 0x000ea20000100800 */
[----:B------:R-:W-:Y:S01]  /*1b530*/  @P0 IMAD.MOV.U32 R5, RZ, RZ, R34 ;  /* 0x000000ffff050224 */ /* 0x000fe200078e0022 */
[----:B------:R-:W-:Y:S02]  /*1b540*/  PRMT R245, RZ, 0x7610, R245 ;  /* 0x00007610fff57816 */ /* 0x000fe400000000f5 */
[----:B------:R-:W2:Y:S04]  /*1b550*/  LDL R34, [R1+0x5ec] ;  /* 0x0005ec0001227983 */ /* 0x000ea80000100800 */
[----:B------:R0:W2:Y:S01]  /*1b560*/  @P0 LDG.E.U8 R245, desc[UR16][R4.64] ;  /* 0x0000001004f50981 */ /* 0x0000a2000c1e1100 */
[----:B------:R-:W-:-:S02]  /*1b570*/  ISETP.GT.AND P0, PT, R2, 0x7d, PT ;  /* 0x0000007d0200780c */ /* 0x000fc40003f04270 */
[----:B------:R-:W-:Y:S02]  /*1b580*/  LOP3.LUT R3, R236, 0xffff, RZ, 0xc0, !PT ;  /* 0x0000ffffec037812 */ /* 0x000fe400078ec0ff */
[----:B------:R-:W-:Y:S02]  /*1b590*/  PRMT R236, RZ, 0x7610, R236 ;  /* 0x00007610ffec7816 */ /* 0x000fe400000000ec */
[----:B0-----:R-:W-:-:S04]  /*1b5a0*/  LOP3.LUT R4, R6, 0xffff, RZ, 0xc0, !PT ;  /* 0x0000ffff06047812 */ /* 0x001fc800078ec0ff */
[----:B------:R-:W-:-:S03]  /*1b5b0*/  PRMT R247, R4, 0x3340, R3 ;  /* 0x0000334004f77816 */ /* 0x000fc60000000003 */
[----:B----4-:R-:W-:Y:S01]  /*1b5c0*/  @P0 IMAD.MOV.U32 R5, RZ, RZ, R39 ;  /* 0x000000ffff050224 */ /* 0x010fe200078e0027 */
[----:B------:R-:W-:Y:S01]  /*1b5d0*/  LOP3.LUT R3, R244, 0xffff, RZ, 0xc0, !PT ;  /* 0x0000fffff4037812 */ /* 0x000fe200078ec0ff */
[----:B------:R-:W4:Y:S01]  /*1b5e0*/  LDL R39, [R1+0xcd8] ;  /* 0x000cd80001277983 */ /* 0x000f220000100800 */
[----:B------:R-:W-:Y:S01]  /*1b5f0*/  PRMT R232, RZ, 0x7610, R232 ;  /* 0x00007610ffe87816 */ /* 0x000fe200000000e8 */
[----:B---3--:R-:W-:Y:S02]  /*1b600*/  @P0 IMAD.MOV.U32 R4, RZ, RZ, R32 ;  /* 0x000000ffff040224 */ /* 0x008fe400078e0020 */
[----:B------:R-:W3:Y:S04]  /*1b610*/  LDL R32, [R1+0xe00] ;  /* 0x000e000001207983 */ /* 0x000ee80000100800 */
[----:B------:R0:W4:Y:S01]  /*1b620*/  @P0 LDG.E.U8 R236, desc[UR16][R4.64] ;  /* 0x0000001004ec0981 */ /* 0x000122000c1e1100 */
[----:B------:R-:W-:-:S02]  /*1b630*/  ISETP.GT.AND P0, PT, R2, 0x7e, PT ;  /* 0x0000007e0200780c */ /* 0x000fc40003f04270 */
[----:B0-----:R-:W-:-:S04]  /*1b640*/  LOP3.LUT R4, R241, 0xffff, RZ, 0xc0, !PT ;  /* 0x0000fffff1047812 */ /* 0x001fc800078ec0ff */
[----:B------:R-:W-:-:S07]  /*1b650*/  PRMT R241, R4, 0x3340, R3 ;  /* 0x0000334004f17816 */ /* 0x000fce0000000003 */
[----:B--2---:R-:W-:Y:S01]  /*1b660*/  @P0 IMAD.MOV.U32 R5, RZ, RZ, R38 ;  /* 0x000000ffff050224 */ /* 0x004fe200078e0026 */
[----:B------:R-:W-:Y:S01]  /*1b670*/  LOP3.LUT R3, R9, 0xffff, RZ, 0xc0, !PT ;  /* 0x0000ffff09037812 */ /* 0x000fe200078ec0ff */
[----:B------:R-:W2:Y:S01]  /*1b680*/  LDL R38, [R1+0xc94] ;  /* 0x000c940001267983 */ /* 0x000ea20000100800 */
[----:B------:R-:W-:Y:S01]  /*1b690*/  @P0 IMAD.MOV.U32 R4, RZ, RZ, R37 ;  /* 0x000000ffff040224 */ /* 0x000fe200078e0025 */
[----:B------:R-:W-:Y:S02]  /*1b6a0*/  LOP3.LUT R6, R248, 0xffff, RZ, 0xc0, !PT ;  /* 0x0000fffff8067812 */ /* 0x000fe400078ec0ff */
[----:B------:R-:W2:Y:S04]  /*1b6b0*/  LDL R37, [R1+0xc98] ;  /* 0x000c980001257983 */ /* 0x000ea80000100800 */
[----:B------:R0:W2:Y:S01]  /*1b6c0*/  @P0 LDG.E.U8 R232, desc[UR16][R4.64] ;  /* 0x0000001004e80981 */ /* 0x0000a2000c1e1100 */
[----:B------:R-:W-:-:S02]  /*1b6d0*/  ISETP.GT.AND P0, PT, R2, 0x7f, PT ;  /* 0x0000007f0200780c */ /* 0x000fc40003f04270 */
[----:B0-----:R-:W-:-:S04]  /*1b6e0*/  LOP3.LUT R4, R243, 0xffff, RZ, 0xc0, !PT ;  /* 0x0000fffff3047812 */ /* 0x001fc800078ec0ff */
[----:B------:R-:W-:Y:S02]  /*1b6f0*/  PRMT R9, R4, 0x3340, R3 ;  /* 0x0000334004097816 */ /* 0x000fe40000000003 */
[----:B------:R-:W-:-:S05]  /*1b700*/  LOP3.LUT R3, R8, 0xffff, RZ, 0xc0, !PT ;  /* 0x0000ffff08037812 */ /* 0x000fca00078ec0ff */
[----:B------:R-:W-:Y:S02]  /*1b710*/  @P0 IMAD.MOV.U32 R8, RZ, RZ, R30 ;  /* 0x000000ffff080224 */ /* 0x000fe400078e001e */
[----:B------:R-:W4:Y:S01]  /*1b720*/  LDL R30, [R1+0xe20] ;  /* 0x000e2000011e7983 */ /* 0x000f220000100800 */
[----:B------:R-:W-:-:S04]  /*1b730*/  LOP3.LUT R5, R240, 0xffff, RZ, 0xc0, !PT ;  /* 0x0000fffff0057812 */ /* 0x000fc800078ec0ff */
[----:B------:R-:W-:Y:S02]  /*1b740*/  PRMT R240, R6, 0x3340, R5 ;  /* 0x0000334006f07816 */ /* 0x000fe40000000005 */
[----:B------:R-:W-:Y:S02]  /*1b750*/  LOP3.LUT R6, R211, 0xffff, RZ, 0xc0, !PT ;  /* 0x0000ffffd3067812 */ /* 0x000fe400078ec0ff */
[----:B------:R-:W-:Y:S02]  /*1b760*/  LOP3.LUT R5, R239, 0xffff, RZ, 0xc0, !PT ;  /* 0x0000ffffef057812 */ /* 0x000fe400078ec0ff */
[----:B------:R-:W-:Y:S02]  /*1b770*/  LOP3.LUT R4, R7, 0xffff, RZ, 0xc0, !PT ;  /* 0x0000ffff07047812 */ /* 0x000fe400078ec0ff */
[----:B------:R-:W-:Y:S02]  /*1b780*/  PRMT R7, R6, 0x3340, R5 ;  /* 0x0000334006077816 */ /* 0x000fe40000000005 */
[----:B------:R-:W-:Y:S01]  /*1b790*/  PRMT R6, R240, 0x5410, R9 ;  /* 0x00005410f0067816 */ /* 0x000fe20000000009 */
[----:B------:R-:W-:Y:S01]  /*1b7a0*/  @P0 IMAD.MOV.U32 R9, RZ, RZ, R34 ;  /* 0x000000ffff090224 */ /* 0x000fe200078e0022 */
[----:B------:R-:W-:Y:S01]  /*1b7b0*/  PRMT R211, RZ, 0x7610, R211 ;  /* 0x00007610ffd37816 */ /* 0x000fe200000000d3 */
[----:B------:R-:W2:Y:S05]  /*1b7c0*/  LDL R34, [R1+0x9fc] ;  /* 0x0009fc0001227983 */ /* 0x000eaa0000100800 */
[----:B------:R0:W2:Y:S01]  /*1b7d0*/  @P0 LDG.E.U8 R211, desc[UR16][R8.64] ;  /* 0x0000001008d30981 */ /* 0x0000a2000c1e1100 */
[----:B------:R-:W-:-:S02]  /*1b7e0*/  PRMT R3, R4, 0x3340, R3 ;  /* 0x0000334004037816 */ /* 0x000fc40000000003 */
[----:B------:R-:W-:Y:S02]  /*1b7f0*/  PRMT R4, R35, 0x5410, R36 ;  /* 0x0000541023047816 */ /* 0x000fe40000000024 */
[----:B------:R-:W-:Y:S01]  /*1b800*/  PRMT R5, R247, 0x5410, R241 ;  /* 0x00005410f7057816 */ /* 0x000fe200000000f1 */
[----:B------:R-:W2:Y:S01]  /*1b810*/  LDL R35, [R1+0xe14] ;  /* 0x000e140001237983 */ /* 0x000ea20000100800 */
[----:B------:R-:W-:Y:S01]  /*1b820*/  PRMT R7, R7, 0x5410, R3 ;  /* 0x0000541007077816 */ /* 0x000fe20000000003 */
[----:B------:R-:W-:Y:S01]  /*1b830*/  BAR.SYNC.DEFER_BLOCKING 0x0 ;  /* 0x0000000000007b1d */ /* 0x000fe20000010000 */
[----:B------:R-:W-:-:S05]  /*1b840*/  LOP3.LUT R3, R231, 0xffff, RZ, 0xc0, !PT ;  /* 0x0000ffffe7037812 */ /* 0x000fca00078ec0ff */
[----:B------:R-:W2:Y:S04]  /*1b850*/  LDL R36, [R1+0xc54] ;  /* 0x000c540001247983 */ /* 0x000ea80000100800 */
[----:B---3--:R1:W-:Y:S04]  /*1b860*/  STS.128 [R32+UR8+0x8000], R4 ;  /* 0x0080000420007988 */ /* 0x0083e80008000c08 */
[----:B-1----:R-:W3:Y:S01]  /*1b870*/  LDL R32, [R1+0xe1c] ;  /* 0x000e1c0001207983 */ /* 0x002ee20000100800 */
[----:B------:R-:W-:Y:S02]  /*1b880*/  LOP3.LUT R6, R238, 0xffff, RZ, 0xc0, !PT ;  /* 0x0000ffffee067812 */ /* 0x000fe400078ec0ff */
[----:B------:R-:W-:-:S02]  /*1b890*/  LOP3.LUT R5, R242, 0xffff, RZ, 0xc0, !PT ;  /* 0x0000fffff2057812 */ /* 0x000fc400078ec0ff */
[----:B------:R-:W-:Y:S02]  /*1b8a0*/  LOP3.LUT R4, R246, 0xffff, RZ, 0xc0, !PT ;  /* 0x0000fffff6047812 */ /* 0x000fe400078ec0ff */
[----:B------:R-:W-:Y:S02]  /*1b8b0*/  PRMT R238, R6, 0x3340, R5 ;  /* 0x0000334006ee7816 */ /* 0x000fe40000000005 */
[----:B------:R-:W-:Y:S02]  /*1b8c0*/  PRMT R231, R4, 0x3340, R3 ;  /* 0x0000334004e77816 */ /* 0x000fe40000000003 */
[----:B------:R-:W-:Y:S02]  /*1b8d0*/  LOP3.LUT R6, R234, 0xffff, RZ, 0xc0, !PT ;  /* 0x0000ffffea067812 */ /* 0x000fe400078ec0ff */
        /* <DEDUP_REMOVED lines=9> */
[----:B0-----:R-:W-:Y:S02]  /*1b970*/  PRMT R9, R6, 0x3340, R5 ;  /* 0x0000334006097816 */ /* 0x001fe40000000005 */
[----:B------:R-:W-:Y:S02]  /*1b980*/  PRMT R8, R4, 0x3340, R3 ;  /* 0x0000334004087816 */ /* 0x000fe40000000003 */
[----:B------:R-:W-:Y:S02]  /*1b990*/  LOP3.LUT R6, R220, 0xffff, RZ, 0xc0, !PT ;  /* 0x0000ffffdc067812 */ /* 0x000fe400078ec0ff */
[----:B------:R-:W-:Y:S02]  /*1b9a0*/  LOP3.LUT R5, R208, 0xffff, RZ, 0xc0, !PT ;  /* 0x0000ffffd0057812 */ /* 0x000fe400078ec0ff */
[----:B------:R-:W-:-:S02]  /*1b9b0*/  LOP3.LUT R4, R210, 0xffff, RZ, 0xc0, !PT ;  /* 0x0000ffffd2047812 */ /* 0x000fc400078ec0ff */
[----:B------:R-:W-:Y:S02]  /*1b9c0*/  LOP3.LUT R3, R201, 0xffff, RZ, 0xc0, !PT ;  /* 0x0000ffffc9037812 */ /* 0x000fe400078ec0ff */
[----:B------:R-:W-:Y:S02]  /*1b9d0*/  PRMT R7, R6, 0x3340, R5 ;  /* 0x0000334006077816 */ /* 0x000fe40000000005 */
[----:B------:R-:W-:Y:S02]  /*1b9e0*/  PRMT R3, R4, 0x3340, R3 ;  /* 0x0000334004037816 */ /* 0x000fe40000000003 */
[----:B------:R-:W-:Y:S02]  /*1b9f0*/  PRMT R4, R238, 0x5410, R231 ;  /* 0x00005410ee047816 */ /* 0x000fe400000000e7 */
[----:B------:R-:W-:Y:S02]  /*1ba00*/  PRMT R5, R228, 0x5410, R226 ;  /* 0x00005410e4057816 */ /* 0x000fe400000000e2 */
[----:B------:R-:W-:-:S02]  /*1ba10*/  PRMT R6, R9, 0x5410, R8 ;  /* 0x0000541009067816 */ /* 0x000fc40000000008 */
[----:B------:R-:W-:-:S05]  /*1ba20*/  PRMT R7, R7, 0x5410, R3 ;  /* 0x0000541007077816 */ /* 0x000fca0000000003 */
[----:B----4-:R0:W-:Y:S04]  /*1ba30*/  STS.128 [R30+UR8+0x8000], R4 ;  /* 0x008000041e007988 */ /* 0x0101e80008000c08 */
[----:B0-----:R-:W4:Y:S01]  /*1ba40*/  LDL R30, [R1+0xe18] ;  /* 0x000e1800011e7983 */ /* 0x001f220000100800 */
[----:B------:R-:W-:Y:S02]  /*1ba50*/  LOP3.LUT R6, R214, 0xffff, RZ, 0xc0, !PT ;  /* 0x0000ffffd6067812 */ /* 0x000fe400078ec0ff */
[----:B------:R-:W-:Y:S02]  /*1ba60*/  LOP3.LUT R5, R217, 0xffff, RZ, 0xc0, !PT ;  /* 0x0000ffffd9057812 */ /* 0x000fe400078ec0ff */
[----:B------:R-:W-:Y:S02]  /*1ba70*/  LOP3.LUT R4, R205, 0xffff, RZ, 0xc0, !PT ;  /* 0x0000ffffcd047812 */ /* 0x000fe400078ec0ff */
[----:B------:R-:W-:-:S02]  /*1ba80*/  LOP3.LUT R3, R207, 0xffff, RZ, 0xc0, !PT ;  /* 0x0000ffffcf037812 */ /* 0x000fc400078ec0ff */
[----:B------:R-:W-:Y:S02]  /*1ba90*/  PRMT R205, R6, 0x3340, R5 ;  /* 0x0000334006cd7816 */ /* 0x000fe40000000005 */
[----:B------:R-:W-:Y:S02]  /*1baa0*/  PRMT R201, R4, 0x3340, R3 ;  /* 0x0000334004c97816 */ /* 0x000fe40000000003 */
        /* <DEDUP_REMOVED lines=18> */
[----:B------:R-:W-:Y:S02]  /*1bbd0*/  PRMT R4, R205, 0x5410, R201 ;  /* 0x00005410cd047816 */ /* 0x000fe400000000c9 */
[----:B------:R-:W-:Y:S02]  /*1bbe0*/  PRMT R5, R198, 0x5410, R196 ;  /* 0x00005410c6057816 */ /* 0x000fe400000000c4 */
[----:B------:R-:W-:Y:S02]  /*1bbf0*/  PRMT R6, R9, 0x5410, R8 ;  /* 0x0000541009067816 */ /* 0x000fe40000000008 */
[----:B------:R-:W-:-:S02]  /*1bc00*/  PRMT R7, R7, 0x5410, R3 ;  /* 0x0000541007077816 */ /* 0x000fc40000000003 */
[----:B------:R-:W-:-:S03]  /*1bc10*/  LOP3.LUT R3, R178, 0xffff, RZ, 0xc0, !PT ;  /* 0x0000ffffb2037812 */ /* 0x000fc600078ec0ff */
[----:B---3--:R0:W-:Y:S02]  /*1bc20*/  STS.128 [R32+UR8+0x8000], R4 ;  /* 0x0080000420007988 */ /* 0x0081e40008000c08 */
[----:B0-----:R-:W-:Y:S02]  /*1bc30*/  LOP3.LUT R6, R193, 0xffff, RZ, 0xc0, !PT ;  /* 0x0000ffffc1067812 */ /* 0x001fe400078ec0ff */
[----:B------:R-:W3:Y:S01]  /*1bc40*/  LDL R32, [R1+0xdf8] ;  /* 0x000df80001207983 */ /* 0x000ee20000100800 */
[----:B------:R-:W-:Y:S02]  /*1bc50*/  LOP3.LUT R5, R182, 0xffff, RZ, 0xc0, !PT ;  /* 0x0000ffffb6057812 */ /* 0x000fe400078ec0ff */
[----:B------:R-:W-:Y:S02]  /*1bc60*/  LOP3.LUT R4, R185, 0xffff, RZ, 0xc0, !PT ;  /* 0x0000ffffb9047812 */ /* 0x000fe400078ec0ff */
[----:B------:R-:W-:Y:S02]  /*1bc70*/  PRMT R180, R6, 0x3340, R5 ;  /* 0x0000334006b47816 */ /* 0x000fe40000000005 */
[----:B------:R-:W-:-:S02]  /*1bc80*/  PRMT R178, R4, 0x3340, R3 ;  /* 0x0000334004b27816 */ /* 0x000fc40000000003 */
[----:B------:R-:W-:Y:S02]  /*1bc90*/  LOP3.LUT R6, R176, 0xffff, RZ, 0xc0, !PT ;  /* 0x0000ffffb0067812 */ /* 0x000fe400078ec0ff */
[----:B------:R-:W-:Y:S02]  /*1bca0*/  LOP3.LUT R5, R174, 0xffff, RZ, 0xc0, !PT ;  /* 0x0000ffffae057812 */ /* 0x000fe400078ec0ff */
        /* <DEDUP_REMOVED lines=16> */
[----:B------:R-:W-:Y:S02]  /*1bdb0*/  PRMT R4, R180, 0x5410, R178 ;  /* 0x00005410b4047816 */ /* 0x000fe400000000b2 */
[----:B------:R-:W-:Y:S02]  /*1bdc0*/  PRMT R5, R172, 0x5410, R170 ;  /* 0x00005410ac057816 */ /* 0x000fe400000000aa */
[----:B------:R-:W-:Y:S02]  /*1bdd0*/  PRMT R6, R9, 0x5410, R8 ;  /* 0x0000541009067816 */ /* 0x000fe40000000008 */
[----:B------:R-:W-:-:S05]  /*1bde0*/  PRMT R7, R7, 0x5410, R3 ;  /* 0x0000541007077816 */ /* 0x000fca0000000003 */
[----:B----4-:R0:W-:Y:S04]  /*1bdf0*/  STS.128 [R30+UR8+0x8000], R4 ;  /* 0x008000041e007988 */ /* 0x0101e80008000c08 */
[----:B0-----:R-:W4:Y:S01]  /*1be00*/  LDL R30, [R1+0xdd8] ;  /* 0x000dd800011e7983 */ /* 0x001f220000100800 */
[----:B------:R-:W0:Y:S01]  /*1be10*/  S2R R174, SR_TID.X ;  /* 0x0000000000ae7919 */ /* 0x000e220000002100 */
[----:B------:R-:W-:Y:S02]  /*1be20*/  LOP3.LUT R5, R159, 0xffff, RZ, 0xc0, !PT ;  /* 0x0000ffff9f057812 */ /* 0x000fe400078ec0ff */
[----:B------:R-:W-:-:S04]  /*1be30*/  LOP3.LUT R4, R157, 0xffff, RZ, 0xc0, !PT ;  /* 0x0000ffff9d047812 */ /* 0x000fc800078ec0ff */
[----:B------:R-:W-:Y:S02]  /*1be40*/  PRMT R154, R5, 0x3340, R4 ;  /* 0x00003340059a7816 */ /* 0x000fe40000000004 */
[----:B------:R-:W-:Y:S02]  /*1be50*/  LOP3.LUT R5, R152, 0xffff, RZ, 0xc0, !PT ;  /* 0x0000ffff98057812 */ /* 0x000fe400078ec0ff */
[----:B------:R-:W-:Y:S02]  /*1be60*/  LOP3.LUT R4, R23, 0xffff, RZ, 0xc0, !PT ;  /* 0x0000ffff17047812 */ /* 0x000fe400078ec0ff */
[----:B0-----:R-:W-:-:S04]  /*1be70*/  LOP3.LUT R3, R174, 0x7f, RZ, 0xc0, !PT ;  /* 0x0000007fae037812 */ /* 0x001fc800078ec0ff */
[----:B------:R-:W-:Y:S02]  /*1be80*/  ISETP.GE.AND P0, PT, R3, R2, PT ;  /* 0x000000020300720c */ /* 0x000fe40003f06270 */
[----:B------:R-:W-:Y:S02]  /*1be90*/  LOP3.LUT R3, R155, 0xffff, RZ, 0xc0, !PT ;  /* 0x0000ffff9b037812 */ /* 0x000fe400078ec0ff */
[----:B------:R-:W-:-:S04]  /*1bea0*/  LOP3.LUT R2, R153, 0xffff, RZ, 0xc0, !PT ;  /* 0x0000ffff99027812 */ /* 0x000fc800078ec0ff */
[----:B------:R-:W-:Y:S02]  /*1beb0*/  PRMT R153, R3, 0x3340, R2 ;  /* 0x0000334003997816 */ /* 0x000fe40000000002 */
[----:B------:R-:W-:Y:S02]  /*1bec0*/  LOP3.LUT R3, R22, 0xffff, RZ, 0xc0, !PT ;  /* 0x0000ffff16037812 */ /* 0x000fe400078ec0ff */
[----:B------:R-:W-:Y:S02]  /*1bed0*/  LOP3.LUT R2, R21, 0xffff, RZ, 0xc0, !PT ;  /* 0x0000ffff15027812 */ /* 0x000fe400078ec0ff */
[----:B------:R-:W-:Y:S02]  /*1bee0*/  PRMT R21, R5, 0x3340, R4 ;  /* 0x0000334005157816 */ /* 0x000fe40000000004 */
[----:B------:R-:W-:Y:S02]  /*1bef0*/  PRMT R9, R3, 0x3340, R2 ;  /* 0x0000334003097816 */ /* 0x000fe40000000002 */
[----:B------:R-:W-:-:S02]  /*1bf00*/  LOP3.LUT R5, R20, 0xffff, RZ, 0xc0, !PT ;  /* 0x0000ffff14057812 */ /* 0x000fc400078ec0ff */
[----:B------:R-:W-:Y:S02]  /*1bf10*/  LOP3.LUT R4, R19, 0xffff, RZ, 0xc0, !PT ;  /* 0x0000ffff13047812 */ /* 0x000fe400078ec0ff */
[----:B------:R-:W-:Y:S02]  /*1bf20*/  LOP3.LUT R3, R18, 0xffff, RZ, 0xc0, !PT ;  /* 0x0000ffff12037812 */ /* 0x000fe400078ec0ff */
[----:B------:R-:W-:Y:S02]  /*1bf30*/  LOP3.LUT R2, R15, 0xffff, RZ, 0xc0, !PT ;  /* 0x0000ffff0f027812 */ /* 0x000fe400078ec0ff */
[----:B------:R-:W-:Y:S02]  /*1bf40*/  PRMT R8, R5, 0x3340, R4 ;  /* 0x0000334005087816 */ /* 0x000fe40000000004 */
[----:B------:R-:W-:Y:S02]  /*1bf50*/  PRMT R6, R3, 0x3340, R2 ;  /* 0x0000334003067816 */ /* 0x000fe40000000002 */
[----:B------:R-:W-:-:S02]  /*1bf60*/  LOP3.LUT R5, R14, 0xffff, RZ, 0xc0, !PT ;  /* 0x0000ffff0e057812 */ /* 0x000fc400078ec0ff */
[----:B------:R-:W-:Y:S02]  /*1bf70*/  LOP3.LUT R4, R13, 0xffff, RZ, 0xc0, !PT ;  /* 0x0000ffff0d047812 */ /* 0x000fe400078ec0ff */
[----:B------:R-:W-:Y:S01]  /*1bf80*/  LOP3.LUT R3, R12, 0xffff, RZ, 0xc0, !PT ;  /* 0x0000ffff0c037812 */ /* 0x000fe200078ec0ff */
[----:B------:R-:W4:Y:S01]  /*1bf90*/  LDL R13, [R1+0xbd8] ;  /* 0x000bd800010d7983 */ /* 0x000f220000100800 */
[----:B------:R-:W-:Y:S02]  /*1bfa0*/  LOP3.LUT R2, R11, 0xffff, RZ, 0xc0, !PT ;  /* 0x0000ffff0b027812 */ /* 0x000fe400078ec0ff */
[----:B------:R-:W-:Y:S01]  /*1bfb0*/  PRMT R7, R5, 0x3340, R4 ;  /* 0x0000334005077816 */ /* 0x000fe20000000004 */
[----:B------:R-:W4:Y:S01]  /*1bfc0*/  LDL R12, [R1+0xb94] ;  /* 0x000b9400010c7983 */ /* 0x000f220000100800 */
[----:B------:R-:W-:Y:S02]  /*1bfd0*/  PRMT R2, R3, 0x3340, R2 ;  /* 0x0000334003027816 */ /* 0x000fe40000000002 */
[----:B------:R-:W-:Y:S01]  /*1bfe0*/  PRMT R4, R154, 0x5410, R153 ;  /* 0x000054109a047816 */ /* 0x000fe20000000099 */
[----:B------:R-:W4:Y:S01]  /*1bff0*/  LDL R11, [R1+0xb98] ;  /* 0x000b9800010b7983 */ /* 0x000f220000100800 */
[----:B------:R-:W-:-:S02]  /*1c000*/  PRMT R5, R21, 0x5410, R9 ;  /* 0x0000541015057816 */ /* 0x000fc40000000009 */
[----:B------:R-:W-:Y:S01]  /*1c010*/  PRMT R6, R8, 0x5410, R6 ;  /* 0x0000541008067816 */ /* 0x000fe20000000006 */
[----:B--2---:R-:W-:Y:S01]  /*1c020*/  @!P0 IMAD.MOV.U32 R3, RZ, RZ, R34 ;  /* 0x000000ffff038224 */ /* 0x004fe200078e0022 */
[----:B------:R-:W-:Y:S01]  /*1c030*/  PRMT R7, R7, 0x5410, R2 ;  /* 0x0000541007077816 */ /* 0x000fe20000000002 */
[----:B------:R-:W2:Y:S04]  /*1c040*/  LDL R34, [R1+0xc14] ;  /* 0x000c140001227983 */ /* 0x000ea80000100800 */
[----:B------:R0:W-:Y:S01]  /*1c050*/  STS.128 [R35+UR8+0x8000], R4 ;  /* 0x0080000423007988 */ /* 0x0001e20008000c08 */
[----:B------:R-:W-:-:S03]  /*1c060*/  PRMT R185, RZ, 0x7610, R185 ;  /* 0x00007610ffb97816 */ /* 0x000fc600000000b9 */
[----:B------:R-:W2:Y:S04]  /*1c070*/  LDL R9, [R1+0xb54] ;  /* 0x000b540001097983 */ /* 0x000ea80000100800 */
[----:B------:R-:W2:Y:S04]  /*1c080*/  LDL R8, [R1+0xb58] ;  /* 0x000b580001087983 */ /* 0x000ea80000100800 */
[----:B0-----:R-:W2:Y:S04]  /*1c090*/  LDL R35, [R1+0xc58] ;  /* 0x000c580001237983 */ /* 0x001ea80000100800 */
[----:B------:R-:W2:Y:S04]  /*1c0a0*/  LDL R7, [R1+0xb14] ;  /* 0x000b140001077983 */ /* 0x000ea80000100800 */
[----:B------:R-:W2:Y:S01]  /*1c0b0*/  LDL R6, [R1+0xb18] ;  /* 0x000b180001067983 */ /* 0x000ea20000100800 */
[----:B------:R-:W-:-:S03]  /*1c0c0*/  PRMT R180, RZ, 0x7610, R180 ;  /* 0x00007610ffb47816 */ /* 0x000fc600000000b4 */
[----:B------:R-:W2:Y:S04]  /*1c0d0*/  LDL R5, [R1+0xad4] ;  /* 0x000ad40001057983 */ /* 0x000ea80000100800 */
[----:B------:R-:W2:Y:S01]  /*1c0e0*/  LDL R4, [R1+0xad8] ;  /* 0x000ad80001047983 */ /* 0x000ea20000100800 */
[----:B---3--:R-:W-:-:S03]  /*1c0f0*/  @!P0 IMAD.MOV.U32 R2, RZ, RZ, R32 ;  /* 0x000000ffff028224 */ /* 0x008fc600078e0020 */
[----:B------:R-:W3:Y:S04]  /*1c100*/  LDL R32, [R1+0xc18] ;  /* 0x000c180001207983 */ /* 0x000ee80000100800 */
[----:B------:R4:W3:Y:S02]  /*1c110*/  @!P0 LDG.E.U8 R185, desc[UR16][R2.64] ;  /* 0x0000001002b98981 */ /* 0x0008e4000c1e1100 */
[----:B----4-:R-:W-:Y:S02]  /*1c120*/  @!P0 IMAD.MOV.U32 R2, RZ, RZ, R30 ;  /* 0x000000ffff028224 */ /* 0x010fe400078e001e */
[----:B------:R-:W4:Y:S01]  /*1c130*/  LDL R30, [R1+0xbd4] ;  /* 0x000bd400011e7983 */ /* 0x000f220000100800 */
[----:B------:R-:W-:Y:S01]  /*1c140*/  @!P0 IMAD.MOV.U32 R3, RZ, RZ, R48 ;  /* 0x000000ffff038224 */ /* 0x000fe200078e0030 */
[----:B------:R-:W-:-:S02]  /*1c150*/  PRMT R183, RZ, 0x7610, R183 ;  /* 0x00007610ffb77816 */ /* 0x000fc400000000b7 */
[----:B------:R-:W-:Y:S01]  /*1c160*/  PRMT R188, RZ, 0x7610, R188 ;  /* 0x00007610ffbc7816 */ /* 0x000fe200000000bc */
[----:B------:R-:W4:Y:S04]  /*1c170*/  LDL R48, [R1+0x5bc] ;  /* 0x0005bc0001307983 */ /* 0x000f280000100800 */
[----:B------:R0:W4:Y:S02]  /*1c180*/  @!P0 LDG.E.U8 R180, desc[UR16][R2.64] ;  /* 0x0000001002b48981 */ /* 0x000124000c1e1100 */
[----:B0-----:R-:W-:Y:S02]  /*1c190*/  @!P0 IMAD.MOV.U32 R2, RZ, RZ, R46 ;  /* 0x000000ffff028224 */ /* 0x001fe400078e002e */
[----:B------:R-:W-:Y:S01]  /*1c1a0*/  @!P0 IMAD.MOV.U32 R3, RZ, RZ, R47 ;  /* 0x000000ffff038224 */ /* 0x000fe200078e002f */
[----:B------:R-:W-:Y:S01]  /*1c1b0*/  PRMT R182, RZ, 0x7610, R182 ;  /* 0x00007610ffb67816 */ /* 0x000fe200000000b6 */
[----:B------:R-:W4:Y:S04]  /*1c1c0*/  LDL R47, [R1+0x57c] ;  /* 0x00057c00012f7983 */ /* 0x000f280000100800 */
[----:B------:R0:W4:Y:S01]  /*1c1d0*/  @!P0 LDG.E.U8 R183, desc[UR16][R2.64] ;  /* 0x0000001002b78981 */ /* 0x000122000c1e1100 */
[----:B------:R-:W-:-:S02]  /*1c1e0*/  PRMT R186, RZ, 0x7610, R186 ;  /* 0x00007610ffba7816 */ /* 0x000fc400000000ba */
[----:B------:R-:W-:Y:S01]  /*1c1f0*/  PRMT R191, RZ, 0x7610, R191 ;  /* 0x00007610ffbf7816 */ /* 0x000fe200000000bf */
[----:B------:R-:W4:Y:S01]  /*1c200*/  LDL R46, [R1+0x580] ;  /* 0x00058000012e7983 */ /* 0x000f220000100800 */
        /* <DEDUP_REMOVED lines=18> */
[----:B------:R-:W4:Y:S04]  /*1c330*/  LDL R39, [R1+0xa94] ;  /* 0x000a940001277983 */ /* 0x000f280000100800 */
[----:B------:R0:W4:Y:S02]  /*1c340*/  @!P0 LDG.E.U8 R186, desc[UR16][R2.64] ;  /* 0x0000001002ba8981 */ /* 0x000124000c1e1100 */
[----:B0-----:R-:W-:-:S02]  /*1c350*/  @!P0 IMAD.MOV.U32 R2, RZ, RZ, R37 ;  /* 0x000000ffff028224 */ /* 0x001fc400078e0025 */
[----:B------:R-:W-:Y:S01]  /*1c360*/  @!P0 IMAD.MOV.U32 R3, RZ, RZ, R38 ;  /* 0x000000ffff038224 */ /* 0x000fe200078e0026 */
[----:B------:R-:W4:Y:S04]  /*1c370*/  LDL R37, [R1+0xe10] ;  /* 0x000e100001257983 */ /* 0x000f280000100800 */
[----:B------:R-:W4:Y:S04]  /*1c380*/  LDL R38, [R1+0xa98] ;  /* 0x000a980001267983 */ /* 0x000f280000100800 */
[----:B------:R2:W4:Y:S02]  /*1c390*/  @!P0 LDG.E.U8 R191, desc[UR16][R2.64] ;  /* 0x0000001002bf8981 */ /* 0x000524000c1e1100 */
[----:B--2---:R-:W-:-:S02]  /*1c3a0*/  @!P0 IMAD.MOV.U32 R2, RZ, RZ, R35 ;  /* 0x000000ffff028224 */ /* 0x004fc400078e0023 */
[----:B------:R-:W-:Y:S01]  /*1c3b0*/  @!P0 IMAD.MOV.U32 R3, RZ, RZ, R36 ;  /* 0x000000ffff038224 */ /* 0x000fe200078e0024 */
[----:B------:R-:W2:Y:S04]  /*1c3c0*/  LDL R35, [R1+0xa58] ;  /* 0x000a580001237983 */ /* 0x000ea80000100800 */
[----:B------:R-:W2:Y:S04]  /*1c3d0*/  LDL R36, [R1+0xa54] ;  /* 0x000a540001247983 */ /* 0x000ea80000100800 */
[----:B------:R0:W2:Y:S02]  /*1c3e0*/  @!P0 LDG.E.U8 R193, desc[UR16][R2.64] ;  /* 0x0000001002c18981 */ /* 0x0000a4000c1e1100 */
[----:B0-----:R-:W-:-:S02]  /*1c3f0*/  @!P0 IMAD.MOV.U32 R3, RZ, RZ, R34 ;  /* 0x000000ffff038224 */ /* 0x001fc400078e0022 */
[----:B------:R-:W2:Y:S01]  /*1c400*/  LDL R34, [R1+0xa14] ;  /* 0x000a140001227983 */ /* 0x000ea20000100800 */
[----:B---3--:R-:W-:-:S03]  /*1c410*/  @!P0 IMAD.MOV.U32 R2, RZ, RZ, R32 ;  /* 0x000000ffff028224 */ /* 0x008fc600078e0020 */
[----:B------:R-:W3:Y:S04]  /*1c420*/  LDL R32, [R1+0xa18] ;  /* 0x000a180001207983 */ /* 0x000ee80000100800 */
[----:B------:R4:W3:Y:S02]  /*1c430*/  @!P0 LDG.E.U8 R194, desc[UR16][R2.64] ;  /* 0x0000001002c28981 */ /* 0x0008e4000c1e1100 */
[----:B----4-:R-:W-:Y:S02]  /*1c440*/  @!P0 IMAD.MOV.U32 R3, RZ, RZ, R30 ;  /* 0x000000ffff038224 */ /* 0x010fe400078e001e */
[----:B------:R-:W4:Y:S01]  /*1c450*/  LDL R30, [R1+0x5c0] ;  /* 0x0005c000011e7983 */ /* 0x000f220000100800 */
[----:B------:R-:W-:-:S05]  /*1c460*/  @!P0 IMAD.MOV.U32 R2, RZ, RZ, R13 ;  /* 0x000000ffff028224 */ /* 0x000fca00078e000d */
[----:B------:R0:W4:Y:S02]  /*1c470*/  @!P0 LDG.E.U8 R195, desc[UR16][R2.64] ;  /* 0x0000001002c38981 */ /* 0x000124000c1e1100 */
[----:B0-----:R-:W-:Y:S02]  /*1c480*/  @!P0 IMAD.MOV.U32 R2, RZ, RZ, R11 ;  /* 0x000000ffff028224 */ /* 0x001fe400078e000b */
[----:B------:R-:W-:-:S05]  /*1c490*/  @!P0 IMAD.MOV.U32 R3, RZ, RZ, R12 ;  /* 0x000000ffff038224 */ /* 0x000fca00078e000c */
[----:B------:R0:W4:Y:S02]  /*1c4a0*/  @!P0 LDG.E.U8 R196, desc[UR16][R2.64] ;  /* 0x0000001002c48981 */ /* 0x000124000c1e1100 */
[----:B0-----:R-:W-:Y:S02]  /*1c4b0*/  @!P0 IMAD.MOV.U32 R2, RZ, RZ, R8 ;  /* 0x000000ffff028224 */ /* 0x001fe400078e0008 */
[----:B------:R-:W-:-:S05]  /*1c4c0*/  @!P0 IMAD.MOV.U32 R3, RZ, RZ, R9 ;  /* 0x000000ffff038224 */ /* 0x000fca00078e0009 */
[----:B------:R0:W4:Y:S01]  /*1c4d0*/  @!P0 LDG.E.U8 R197, desc[UR16][R2.64] ;  /* 0x0000001002c58981 */ /* 0x000122000c1e1100 */
[----:B------:R-:W-:Y:S01]  /*1c4e0*/  PRMT R0, RZ, 0x7610, R0 ;  /* 0x00007610ff007816 */ /* 0x000fe20000000000 */
[----:B0-----:R-:W-:Y:S02]  /*1c4f0*/  @!P0 IMAD.MOV.U32 R2, RZ, RZ, R6 ;  /* 0x000000ffff028224 */ /* 0x001fe400078e0006 */
[----:B------:R-:W-:-:S05]  /*1c500*/  @!P0 IMAD.MOV.U32 R3, RZ, RZ, R7 ;  /* 0x000000ffff038224 */ /* 0x000fca00078e0007 */
[----:B------:R0:W4:Y:S02]  /*1c510*/  @!P0 LDG.E.U8 R69, desc[UR16][R2.64] ;  /* 0x0000001002458981 */ /* 0x000124000c1e1100 */
[----:B0-----:R-:W-:Y:S02]  /*1c520*/  @!P0 IMAD.MOV.U32 R2, RZ, RZ, R4 ;  /* 0x000000ffff028224 */ /* 0x001fe400078e0004 */
[----:B------:R-:W-:Y:S01]  /*1c530*/  @!P0 IMAD.MOV.U32 R3, RZ, RZ, R5 ;  /* 0x000000ffff038224 */ /* 0x000fe200078e0005 */
[----:B------:R-:W-:Y:S02]  /*1c540*/  LOP3.LUT R5, R192, 0xffff, RZ, 0xc0, !PT ;  /* 0x0000ffffc0057812 */ /* 0x000fe400078ec0ff */
[----:B------:R-:W-:Y:S02]  /*1c550*/  LOP3.LUT R4, R190, 0xffff, RZ, 0xc0, !PT ;  /* 0x0000ffffbe047812 */ /* 0x000fe400078ec0ff */
[----:B------:R0:W4:Y:S02]  /*1c560*/  @!P0 LDG.E.U8 R0, desc[UR16][R2.64] ;  /* 0x0000001002008981 */ /* 0x000124000c1e1100 */
[----:B------:R-:W-:-:S02]  /*1c570*/  PRMT R13, R5, 0x3340, R4 ;  /* 0x00003340050d7816 */ /* 0x000fc40000000004 */
[----:B------:R-:W-:Y:S02]  /*1c580*/  LOP3.LUT R5, R184, 0xffff, RZ, 0xc0, !PT ;  /* 0x0000ffffb8057812 */ /* 0x000fe400078ec0ff */
[----:B0-----:R-:W-:Y:S02]  /*1c590*/  LOP3.LUT R3, R189, 0xffff, RZ, 0xc0, !PT ;  /* 0x0000ffffbd037812 */ /* 0x001fe400078ec0ff */
[----:B------:R-:W-:Y:S02]  /*1c5a0*/  LOP3.LUT R2, R187, 0xffff, RZ, 0xc0, !PT ;  /* 0x0000ffffbb027812 */ /* 0x000fe400078ec0ff */
[----:B------:R-:W-:Y:S02]  /*1c5b0*/  LOP3.LUT R4, R181, 0xffff, RZ, 0xc0, !PT ;  /* 0x0000ffffb5047812 */ /* 0x000fe400078ec0ff */
[----:B------:R-:W-:Y:S02]  /*1c5c0*/  PRMT R12, R3, 0x3340, R2 ;  /* 0x00003340030c7816 */ /* 0x000fe40000000002 */
        /* <DEDUP_REMOVED lines=15> */
[----:B------:R-:W-:Y:S01]  /*1c6c0*/  PRMT R2, R3, 0x3340, R2 ;  /* 0x0000334003027816 */ /* 0x000fe20000000002 */
[----:B------:R-:W-:Y:S01]  /*1c6d0*/  @!P0 IMAD.MOV.U32 R3, RZ, RZ, R39 ;  /* 0x000000ffff038224 */ /* 0x000fe200078e0027 */
[----:B------:R-:W-:Y:S01]  /*1c6e0*/  PRMT R165, RZ, 0x7610, R165 ;  /* 0x00007610ffa57816 */ /* 0x000fe200000000a5 */
[----:B------:R-:W4:Y:S01]  /*1c6f0*/  LDL R39, [R1+0x4bc] ;  /* 0x0004bc0001277983 */ /* 0x000f220000100800 */
[----:B------:R-:W-:Y:S01]  /*1c700*/  PRMT R7, R7, 0x5410, R2 ;  /* 0x0000541007077816 */ /* 0x000fe20000000002 */
[----:B------:R-:W-:Y:S01]  /*1c710*/  @!P0 IMAD.MOV.U32 R2, RZ, RZ, R38 ;  /* 0x000000ffff028224 */ /* 0x000fe200078e0026 */
[----:B------:R-:W-:Y:S01]  /*1c720*/  PRMT R167, RZ, 0x7610, R167 ;  /* 0x00007610ffa77816 */ /* 0x000fe200000000a7 */
[----:B------:R-:W4:Y:S01]  /*1c730*/  LDL R38, [R1+0x4c0] ;  /* 0x0004c00001267983 */ /* 0x000f220000100800 */
[----:B------:R-:W-:-:S03]  /*1c740*/  PRMT R4, R13, 0x5410, R12 ;  /* 0x000054100d047816 */ /* 0x000fc6000000000c */
[----:B------:R2:W4:Y:S01]  /*1c750*/  @!P0 LDG.E.U8 R165, desc[UR16][R2.64] ;  /* 0x0000001002a58981 */ /* 0x000522000c1e1100 */
[----:B------:R-:W-:Y:S02]  /*1c760*/  PRMT R5, R11, 0x5410, R9 ;  /* 0x000054100b057816 */ /* 0x000fe40000000009 */
[----:B------:R-:W-:Y:S01]  /*1c770*/  PRMT R6, R8, 0x5410, R6 ;  /* 0x0000541008067816 */ /* 0x000fe20000000006 */
[----:B--2---:R-:W-:Y:S02]  /*1c780*/  @!P0 IMAD.MOV.U32 R2, RZ, RZ, R35 ;  /* 0x000000ffff028224 */ /* 0x004fe400078e0023 */
[----:B------:R-:W-:Y:S02]  /*1c790*/  @!P0 IMAD.MOV.U32 R3, RZ, RZ, R36 ;  /* 0x000000ffff038224 */ /* 0x000fe400078e0024 */
[----:B------:R0:W-:Y:S04]  /*1c7a0*/  STS.128 [R37+UR8+0x8000], R4 ;  /* 0x0080000425007988 */ /* 0x0001e80008000c08 */
[----:B------:R1:W2:Y:S04]  /*1c7b0*/  @!P0 LDG.E.U8 R167, desc[UR16][R2.64] ;  /* 0x0000001002a78981 */ /* 0x0002a8000c1e1100 */
[----:B------:R-:W2:Y:S04]  /*1c7c0*/  LDL R36, [R1+0x43c] ;  /* 0x00043c0001247983 */ /* 0x000ea80000100800 */
[----:B------:R-:W2:Y:S01]  /*1c7d0*/  LDL R35, [R1+0x440] ;  /* 0x0004400001237983 */ /* 0x000ea20000100800 */
[----:B-1----:R-:W-:-:S03]  /*1c7e0*/  @!P0 IMAD.MOV.U32 R3, RZ, RZ, R34 ;  /* 0x000000ffff038224 */ /* 0x002fc600078e0022 */
[----:B0-----:R-:W2:Y:S04]  /*1c7f0*/  LDL R37, [R1+0x47c] ;  /* 0x00047c0001257983 */ /* 0x001ea80000100800 */
[----:B------:R-:W2:Y:S01]  /*1c800*/  LDL R34, [R1+0x3fc] ;  /* 0x0003fc0001227983 */ /* 0x000ea20000100800 */
[----:B------:R-:W-:Y:S01]  /*1c810*/  PRMT R164, RZ, 0x7610, R164 ;  /* 0x00007610ffa47816 */ /* 0x000fe200000000a4 */
[----:B---3--:R-:W-:Y:S02]  /*1c820*/  @!P0 IMAD.MOV.U32 R2, RZ, RZ, R32 ;  /* 0x000000ffff028224 */ /* 0x008fe400078e0020 */
[----:B------:R-:W3:Y:S04]  /*1c830*/  LDL R32, [R1+0x400] ;  /* 0x0004000001207983 */ /* 0x000ee80000100800 */
[----:B------:R-:W3:Y:S04]  /*1c840*/  LDL.LU R40, [R1+0x480] ;  /* 0x0004800001287983 */ /* 0x000ee80000300800 */
[----:B------:R4:W3:Y:S04]  /*1c850*/  @!P0 LDG.E.U8 R164, desc[UR16][R2.64] ;  /* 0x0000001002a48981 */ /* 0x0008e8000c1e1100 */
[----:B------:R-:W3:Y:S01]  /*1c860*/  LDL R13, [R1+0x3c0] ;  /* 0x0003c000010d7983 */ /* 0x000ee20000100800 */
[----:B------:R-:W-:-:S03]  /*1c870*/  PRMT R166, RZ, 0x7610, R166 ;  /* 0x00007610ffa67816 */ /* 0x000fc600000000a6 */
[----:B------:R-:W3:Y:S04]  /*1c880*/  LDL R12, [R1+0x37c] ;  /* 0x00037c00010c7983 */ /* 0x000ee80000100800 */
        /* <DEDUP_REMOVED lines=10> */
[----:B------:R-:W-:Y:S02]  /*1c930*/  PRMT R170, RZ, 0x7610, R170 ;  /* 0x00007610ffaa7816 */ /* 0x000fe400000000aa */
[----:B------:R-:W-:Y:S01]  /*1c940*/  PRMT R172, RZ, 0x7610, R172 ;  /* 0x00007610ffac7816 */ /* 0x000fe200000000ac */
[----:B------:R-:W3:Y:S01]  /*1c950*/  LDL R53, [R1+0xdcc] ;  /* 0x000dcc0001357983 */ /* 0x000ee20000100800 */
[----:B------:R-:W-:Y:S02]  /*1c960*/  PRMT R173, RZ, 0x7610, R173 ;  /* 0x00007610ffad7816 */ /* 0x000fe400000000ad */
[----:B------:R-:W-:Y:S01]  /*1c970*/  PRMT R174, RZ, 0x7610, R174 ;  /* 0x00007610ffae7816 */ /* 0x000fe200000000ae */
[----:B------:R-:W3:Y:S04]  /*1c980*/  LDL R52, [R1+0xd8c] ;  /* 0x000d8c0001347983 */ /* 0x000ee80000100800 */
[----:B------:R-:W3:Y:S01]  /*1c990*/  LDL R51, [R1+0xd90] ;  /* 0x000d900001337983 */ /* 0x000ee20000100800 */
[----:B----4-:R-:W-:-:S03]  /*1c9a0*/  @!P0 IMAD.MOV.U32 R2, RZ, RZ, R30 ;  /* 0x000000ffff028224 */ /* 0x010fc600078e001e */
        /* <DEDUP_REMOVED lines=15> */
[----:B--2---:R-:W-:Y:S02]  /*1caa0*/  @!P0 IMAD.MOV.U32 R3, RZ, RZ, R37 ;  /* 0x000000ffff038224 */ /* 0x004fe400078e0025 */
[----:B------:R-:W2:Y:S01]  /*1cab0*/  LDL R37, [R1+0xe0c] ;  /* 0x000e0c0001257983 */ /* 0x000ea20000100800 */
[----:B---3--:R-:W-:-:S05]  /*1cac0*/  @!P0 IMAD.MOV.U32 R2, RZ, RZ, R40 ;  /* 0x000000ffff028224 */ /* 0x008fca00078e0028 */
[----:B------:R0:W3:Y:S02]  /*1cad0*/  @!P0 LDG.E.U8 R172, desc[UR16][R2.64] ;  /* 0x0000001002ac8981 */ /* 0x0000e4000c1e1100 */
[----:B0-----:R-:W-:Y:S02]  /*1cae0*/  @!P0 IMAD.MOV.U32 R2, RZ, RZ, R35 ;  /* 0x000000ffff028224 */ /* 0x001fe400078e0023 */
[----:B------:R-:W-:Y:S01]  /*1caf0*/  @!P0 IMAD.MOV.U32 R3, RZ, RZ, R36 ;  /* 0x000000ffff038224 */ /* 0x000fe200078e0024 */
[----:B------:R-:W3:Y:S04]  /*1cb00*/  LDL R35, [R1+0x9f8] ;  /* 0x0009f80001237983 */ /* 0x000ee80000100800 */
[----:B------:R0:W3:Y:S04]  /*1cb10*/  @!P0 LDG.E.U8 R173, desc[UR16][R2.64] ;  /* 0x0000001002ad8981 */ /* 0x0000e8000c1e1100 */
[----:B------:R-:W3:Y:S01]  /*1cb20*/  LDL R36, [R1+0x5e8] ;  /* 0x0005e80001247983 */ /* 0x000ee20000100800 */
[----:B0-----:R-:W-:-:S03]  /*1cb30*/  @!P0 IMAD.MOV.U32 R3, RZ, RZ, R34 ;  /* 0x000000ffff038224 */ /* 0x001fc600078e0022 */
[----:B------:R-:W3:Y:S01]  /*1cb40*/  LDL R34, [R1+0xdd0] ;  /* 0x000dd00001227983 */ /* 0x000ee20000100800 */
[----:B------:R-:W-:-:S03]  /*1cb50*/  @!P0 IMAD.MOV.U32 R2, RZ, RZ, R32 ;  /* 0x000000ffff028224 */ /* 0x000fc600078e0020 */
[----:B------:R-:W3:Y:S04]  /*1cb60*/  LDL.LU R47, [R1+0x240] ;  /* 0x00024000012f7983 */ /* 0x000ee80000300800 */
[----:B------:R-:W3:Y:S04]  /*1cb70*/  LDL.LU R42, [R1+0x27c] ;  /* 0x00027c00012a7983 */ /* 0x000ee80000300800 */
[----:B------:R-:W3:Y:S04]  /*1cb80*/  LDL.LU R32, [R1+0x280] ;  /* 0x0002800001207983 */ /* 0x000ee80000300800 */
[----:B------:R4:W3:Y:S02]  /*1cb90*/  @!P0 LDG.E.U8 R174, desc[UR16][R2.64] ;  /* 0x0000001002ae8981 */ /* 0x0008e4000c1e1100 */
[----:B----4-:R-:W-:-:S02]  /*1cba0*/  @!P0 IMAD.MOV.U32 R3, RZ, RZ, R30 ;  /* 0x000000ffff038224 */ /* 0x010fc400078e001e */
[----:B------:R-:W4:Y:S01]  /*1cbb0*/  LDL.LU R30, [R1+0x23c] ;  /* 0x00023c00011e7983 */ /* 0x000f220000300800 */
[----:B------:R-:W-:Y:S01]  /*1cbc0*/  PRMT R175, RZ, 0x7610, R175 ;  /* 0x00007610ffaf7816 */ /* 0x000fe200000000af */
[----:B------:R-:W-:Y:S01]  /*1cbd0*/  @!P0 IMAD.MOV.U32 R2, RZ, RZ, R13 ;  /* 0x000000ffff028224 */ /* 0x000fe200078e000d */
[----:B------:R-:W-:Y:S01]  /*1cbe0*/  PRMT R176, RZ, 0x7610, R176 ;  /* 0x00007610ffb07816 */ /* 0x000fe200000000b0 */
[----:B------:R-:W4:Y:S04]  /*1cbf0*/  LDL R50, [R1+0xd4c] ;  /* 0x000d4c0001327983 */ /* 0x000f280000100800 */
[----:B------:R0:W4:Y:S01]  /*1cc00*/  @!P0 LDG.E.U8 R175, desc[UR16][R2.64] ;  /* 0x0000001002af8981 */ /* 0x000122000c1e1100 */
[----:B------:R-:W-:Y:S02]  /*1cc10*/  PRMT R177, RZ, 0x7610, R177 ;  /* 0x00007610ffb17816 */ /* 0x000fe400000000b1 */
[----:B------:R-:W-:Y:S01]  /*1cc20*/  PRMT R178, RZ, 0x7610, R178 ;  /* 0x00007610ffb27816 */ /* 0x000fe200000000b2 */
[----:B------:R-:W4:Y:S01]  /*1cc30*/  LDL R49, [R1+0xd50] ;  /* 0x000d500001317983 */ /* 0x000f220000100800 */
[----:B------:R-:W-:-:S03]  /*1cc40*/  PRMT R179, RZ, 0x7610, R179 ;  /* 0x00007610ffb37816 */ /* 0x000fc600000000b3 */
[----:B------:R-:W4:Y:S01]  /*1cc50*/  LDL R48, [R1+0xd0c] ;  /* 0x000d0c0001307983 */ /* 0x000f220000100800 */
[----:B0-----:R-:W-:Y:S02]  /*1cc60*/  @!P0 IMAD.MOV.U32 R2, RZ, RZ, R11 ;  /* 0x000000ffff028224 */ /* 0x001fe400078e000b */
[----:B------:R-:W-:Y:S01]  /*1cc70*/  @!P0 IMAD.MOV.U32 R3, RZ, RZ, R12 ;  /* 0x000000ffff038224 */ /* 0x000fe200078e000c */
[----:B------:R-:W4:Y:S04]  /*1cc80*/  LDL R46, [R1+0xd10] ;  /* 0x000d1000012e7983 */ /* 0x000f280000100800 */
[----:B------:R0:W4:Y:S04]  /*1cc90*/  @!P0 LDG.E.U8 R176, desc[UR16][R2.64] ;  /* 0x0000001002b08981 */ /* 0x000128000c1e1100 */
[----:B------:R-:W4:Y:S04]  /*1cca0*/  LDL R45, [R1+0xccc] ;  /* 0x000ccc00012d7983 */ /* 0x000f280000100800 */
[----:B------:R-:W4:Y:S01]  /*1ccb0*/  LDL R44, [R1+0xcd0] ;  /* 0x000cd000012c7983 */ /* 0x000f220000100800 */
[----:B0-----:R-:W-:-:S02]  /*1ccc0*/  @!P0 IMAD.MOV.U32 R2, RZ, RZ, R8 ;  /* 0x000000ffff028224 */ /* 0x001fc400078e0008 */
[----:B------:R-:W-:Y:S01]  /*1ccd0*/  @!P0 IMAD.MOV.U32 R3, RZ, RZ, R9 ;  /* 0x000000ffff038224 */ /* 0x000fe200078e0009 */
[----:B------:R-:W-:Y:S01]  /*1cce0*/  PRMT R18, RZ, 0x7610, R18 ;  /* 0x00007610ff127816 */ /* 0x000fe20000000012 */
[----:B------:R-:W4:Y:S04]  /*1ccf0*/  LDL R43, [R1+0xc8c] ;  /* 0x000c8c00012b7983 */ /* 0x000f280000100800 */
[----:B------:R0:W4:Y:S04]  /*1cd00*/  @!P0 LDG.E.U8 R177, desc[UR16][R2.64] ;  /* 0x0000001002b18981 */ /* 0x000128000c1e1100 */
[----:B------:R-:W4:Y:S01]  /*1cd10*/  LDL R39, [R1+0xc90] ;  /* 0x000c900001277983 */ /* 0x000f220000100800 */
[----:B------:R-:W-:-:S03]  /*1cd20*/  PRMT R21, RZ, 0x7610, R21 ;  /* 0x00007610ff157816 */ /* 0x000fc60000000015 */
[----:B------:R-:W4:Y:S01]  /*1cd30*/  LDL R38, [R1+0xc4c] ;  /* 0x000c4c0001267983 */ /* 0x000f220000100800 */
        /* <DEDUP_REMOVED lines=31> */
[----:B------:R-:W-:Y:S01]  /*1cf30*/  PRMT R7, R7, 0x5410, R2 ;  /* 0x0000541007077816 */ /* 0x000fe20000000002 */
[----:B------:R-:W4:Y:S01]  /*1cf40*/  LDL R13, [R1+0xbd0] ;  /* 0x000bd000010d7983 */ /* 0x000f220000100800 */
[----:B------:R-:W-:-:S02]  /*1cf50*/  PRMT R5, R11, 0x5410, R9 ;  /* 0x000054100b057816 */ /* 0x000fc40000000009 */
[----:B------:R-:W-:Y:S01]  /*1cf60*/  PRMT R6, R8, 0x5410, R6 ;  /* 0x0000541008067816 */ /* 0x000fe20000000006 */
[----:B------:R-:W4:Y:S01]  /*1cf70*/  LDL R12, [R1+0xb8c] ;  /* 0x000b8c00010c7983 */ /* 0x000f220000100800 */
[----:B------:R-:W-:-:S03]  /*1cf80*/  PRMT R20, RZ, 0x7610, R20 ;  /* 0x00007610ff147816 */ /* 0x000fc60000000014 */
[----:B------:R-:W4:Y:S04]  /*1cf90*/  LDL R11, [R1+0xb90] ;  /* 0x000b9000010b7983 */ /* 0x000f280000100800 */
[----:B------:R-:W4:Y:S04]  /*1cfa0*/  LDL R9, [R1+0xb4c] ;  /* 0x000b4c0001097983 */ /* 0x000f280000100800 */
[----:B------:R-:W4:Y:S04]  /*1cfb0*/  LDL R8, [R1+0xb50] ;  /* 0x000b500001087983 */ /* 0x000f280000100800 */
[----:B--2---:R0:W-:Y:S04]  /*1cfc0*/  STS.128 [R37+UR8+0x8000], R4 ;  /* 0x0080000425007988 */ /* 0x0041e80008000c08 */
[----:B0-----:R-:W2:Y:S04]  /*1cfd0*/  LDL R37, [R1+0xc50] ;  /* 0x000c500001257983 */ /* 0x001ea80000100800 */
[----:B------:R-:W2:Y:S04]  /*1cfe0*/  LDL R7, [R1+0xb0c] ;  /* 0x000b0c0001077983 */ /* 0x000ea80000100800 */
[----:B------:R-:W2:Y:S04]  /*1cff0*/  LDL R6, [R1+0xb10] ;  /* 0x000b100001067983 */ /* 0x000ea80000100800 */
[----:B------:R-:W2:Y:S04]  /*1d000*/  LDL R5, [R1+0xacc] ;  /* 0x000acc0001057983 */ /* 0x000ea80000100800 */
[----:B------:R-:W2:Y:S01]  /*1d010*/  LDL R4, [R1+0xad0] ;  /* 0x000ad00001047983 */ /* 0x000ea20000100800 */
[----:B---3--:R-:W-:-:S02]  /*1d020*/  @!P0 IMAD.MOV.U32 R3, RZ, RZ, R42 ;  /* 0x000000ffff038224 */ /* 0x008fc400078e002a */
[----:B------:R-:W-:-:S05]  /*1d030*/  @!P0 IMAD.MOV.U32 R2, RZ, RZ, R32 ;  /* 0x000000ffff028224 */ /* 0x000fca00078e0020 */
[----:B------:R0:W3:Y:S02]  /*1d040*/  @!P0 LDG.E.U8 R18, desc[UR16][R2.64] ;  /* 0x0000001002128981 */ /* 0x0000e4000c1e1100 */
[----:B0-----:R-:W-:Y:S02]  /*1d050*/  @!P0 IMAD.MOV.U32 R2, RZ, RZ, R47 ;  /* 0x000000ffff028224 */ /* 0x001fe400078e002f */
[----:B----4-:R-:W-:-:S05]  /*1d060*/  @!P0 IMAD.MOV.U32 R3, RZ, RZ, R30 ;  /* 0x000000ffff038224 */ /* 0x010fca00078e001e */
[----:B------:R0:W4:Y:S02]  /*1d070*/  @!P0 LDG.E.U8 R21, desc[UR16][R2.64] ;  /* 0x0000001002158981 */ /* 0x000124000c1e1100 */
[----:B0-----:R-:W-:Y:S02]  /*1d080*/  @!P0 IMAD.MOV.U32 R2, RZ, RZ, R35 ;  /* 0x000000ffff028224 */ /* 0x001fe400078e0023 */
[----:B------:R-:W-:Y:S01]  /*1d090*/  @!P0 IMAD.MOV.U32 R3, RZ, RZ, R36 ;  /* 0x000000ffff038224 */ /* 0x000fe200078e0024 */
[----:B------:R-:W3:Y:S04]  /*1d0a0*/  LDL R35, [R1+0xc10] ;  /* 0x000c100001237983 */ /* 0x000ee80000100800 */
[----:B------:R-:W4:Y:S04]  /*1d0b0*/  LDL R36, [R1+0xc0c] ;  /* 0x000c0c0001247983 */ /* 0x000f280000100800 */
[----:B------:R0:W4:Y:S02]  /*1d0c0*/  @!P0 LDG.E.U8 R20, desc[UR16][R2.64] ;  /* 0x0000001002148981 */ /* 0x000124000c1e1100 */
[----:B0-----:R-:W-:-:S02]  /*1d0d0*/  @!P0 IMAD.MOV.U32 R2, RZ, RZ, R34 ;  /* 0x000000ffff028224 */ /* 0x001fc400078e0022 */
[----:B------:R-:W4:Y:S01]  /*1d0e0*/  LDL R34, [R1+0xbcc] ;  /* 0x000bcc0001227983 */ /* 0x000f220000100800 */
[----:B------:R-:W-:Y:S01]  /*1d0f0*/  PRMT R23, RZ, 0x7610, R23 ;  /* 0x00007610ff177816 */ /* 0x000fe20000000017 */
[----:B------:R-:W-:Y:S01]  /*1d100*/  @!P0 IMAD.MOV.U32 R3, RZ, RZ, R53 ;  /* 0x000000ffff038224 */ /* 0x000fe200078e0035 */
[----:B------:R-:W-:-:S04]  /*1d110*/  PRMT R153, RZ, 0x7610, R153 ;  /* 0x00007610ff997816 */ /* 0x000fc80000000099 */
[----:B------:R0:W4:Y:S01]  /*1d120*/  @!P0 LDG.E.U8 R23, desc[UR16][R2.64] ;  /* 0x0000001002178981 */ /* 0x000122000c1e1100 */
[----:B------:R-:W-:Y:S01]  /*1d130*/  PRMT R155, RZ, 0x7610, R155 ;  /* 0x00007610ff9b7816 */ /* 0x000fe2000000009b */
[----:B0-----:R-:W-:Y:S02]  /*1d140*/  @!P0 IMAD.MOV.U32 R2, RZ, RZ, R51 ;  /* 0x000000ffff028224 */ /* 0x001fe400078e0033 */
[----:B------:R-:W-:-:S05]  /*1d150*/  @!P0 IMAD.MOV.U32 R3, RZ, RZ, R52 ;  /* 0x000000ffff038224 */ /* 0x000fca00078e0034 */
        /* <DEDUP_REMOVED lines=11> */
[----:B------:R-:W-:Y:S01]  /*1d210*/  @!P0 IMAD.MOV.U32 R3, RZ, RZ, R45 ;  /* 0x000000ffff038224 */ /* 0x000fe200078e002d */
[----:B------:R-:W-:Y:S01]  /*1d220*/  PRMT R157, RZ, 0x7610, R157 ;  /* 0x00007610ff9d7816 */ /* 0x000fe2000000009d */
[----:B------:R-:W4:Y:S04]  /*1d230*/  LDL R44, [R1+0x574] ;  /* 0x00057400012c7983 */ /* 0x000f280000100800 */
[----:B------:R0:W4:Y:S02]  /*1d240*/  @!P0 LDG.E.U8 R154, desc[UR16][R2.64] ;  /* 0x00000010029a8981 */ /* 0x000124000c1e1100 */
[----:B0-----:R-:W-:-:S02]  /*1d250*/  @!P0 IMAD.MOV.U32 R2, RZ, RZ, R39 ;  /* 0x000000ffff028224 */ /* 0x001fc400078e0027 */
[----:B------:R-:W-:Y:S01]  /*1d260*/  @!P0 IMAD.MOV.U32 R3, RZ, RZ, R43 ;  /* 0x000000ffff038224 */ /* 0x000fe200078e002b */
[----:B------:R-:W-:Y:S01]  /*1d270*/  PRMT R158, RZ, 0x7610, R158 ;  /* 0x00007610ff9e7816 */ /* 0x000fe2000000009e */
[----:B------:R-:W4:Y:S04]  /*1d280*/  LDL R43, [R1+0x578] ;  /* 0x00057800012b7983 */ /* 0x000f280000100800 */
[----:B------:R0:W4:Y:S01]  /*1d290*/  @!P0 LDG.E.U8 R156, desc[UR16][R2.64] ;  /* 0x00000010029c8981 */ /* 0x000122000c1e1100 */
[----:B------:R-:W-:Y:S02]  /*1d2a0*/  PRMT R159, RZ, 0x7610, R159 ;  /* 0x00007610ff9f7816 */ /* 0x000fe4000000009f */
[----:B------:R-:W-:Y:S01]  /*1d2b0*/  PRMT R160, RZ, 0x7610, R160 ;  /* 0x00007610ffa07816 */ /* 0x000fe200000000a0 */
[----:B------:R-:W4:Y:S01]  /*1d2c0*/  LDL R39, [R1+0x474] ;  /* 0x0004740001277983 */ /* 0x000f220000100800 */
[----:B0-----:R-:W-:Y:S01]  /*1d2d0*/  @!P0 IMAD.MOV.U32 R3, RZ, RZ, R38 ;  /* 0x000000ffff038224 */ /* 0x001fe200078e0026 */
[----:B------:R-:W-:-:S02]  /*1d2e0*/  PRMT R161, RZ, 0x7610, R161 ;  /* 0x00007610ffa17816 */ /* 0x000fc400000000a1 */
[----:B------:R-:W4:Y:S01]  /*1d2f0*/  LDL R38, [R1+0x478] ;  /* 0x0004780001267983 */ /* 0x000f220000100800 */
[----:B------:R-:W-:Y:S01]  /*1d300*/  PRMT R162, RZ, 0x7610, R162 ;  /* 0x00007610ffa27816 */ /* 0x000fe200000000a2 */
[----:B--2---:R-:W-:Y:S01]  /*1d310*/  @!P0 IMAD.MOV.U32 R2, RZ, RZ, R37 ;  /* 0x000000ffff028224 */ /* 0x004fe200078e0025 */
[----:B------:R-:W-:Y:S01]  /*1d320*/  PRMT R163, RZ, 0x7610, R163 ;  /* 0x00007610ffa37816 */ /* 0x000fe200000000a3 */
[----:B------:R-:W2:Y:S04]  /*1d330*/  LDL R37, [R1+0xa4c] ;  /* 0x000a4c0001257983 */ /* 0x000ea80000100800 */
[----:B------:R3:W2:Y:S02]  /*1d340*/  @!P0 LDG.E.U8 R157, desc[UR16][R2.64] ;  /* 0x00000010029d8981 */ /* 0x0006a4000c1e1100 */
[----:B---3--:R-:W-:-:S02]  /*1d350*/  @!P0 IMAD.MOV.U32 R2, RZ, RZ, R35 ;  /* 0x000000ffff028224 */ /* 0x008fc400078e0023 */
[----:B------:R-:W3:Y:S01]  /*1d360*/  LDL R35, [R1+0x538] ;  /* 0x0005380001237983 */ /* 0x000ee20000100800 */
[----:B----4-:R-:W-:-:S03]  /*1d370*/  @!P0 IMAD.MOV.U32 R3, RZ, RZ, R36 ;  /* 0x000000ffff038224 */ /* 0x010fc600078e0024 */
[----:B------:R-:W4:Y:S04]  /*1d380*/  LDL R36, [R1+0x534] ;  /* 0x0005340001247983 */ /* 0x000f280000100800 */
[----:B------:R0:W4:Y:S02]  /*1d390*/  @!P0 LDG.E.U8 R158, desc[UR16][R2.64] ;  /* 0x00000010029e8981 */ /* 0x000124000c1e1100 */
[----:B0-----:R-:W-:Y:S02]  /*1d3a0*/  @!P0 IMAD.MOV.U32 R2, RZ, RZ, R13 ;  /* 0x000000ffff028224 */ /* 0x001fe400078e000d */
[----:B------:R-:W-:Y:S02]  /*1d3b0*/  @!P0 IMAD.MOV.U32 R3, RZ, RZ, R34 ;  /* 0x000000ffff038224 */ /* 0x000fe400078e0022 */
[----:B------:R-:W4:Y:S04]  /*1d3c0*/  LDL R34, [R1+0x4f4] ;  /* 0x0004f40001227983 */ /* 0x000f280000100800 */
[----:B------:R0:W4:Y:S02]  /*1d3d0*/  @!P0 LDG.E.U8 R159, desc[UR16][R2.64] ;  /* 0x00000010029f8981 */ /* 0x000124000c1e1100 */
[----:B0-----:R-:W-:-:S02]  /*1d3e0*/  @!P0 IMAD.MOV.U32 R2, RZ, RZ, R11 ;  /* 0x000000ffff028224 */ /* 0x001fc400078e000b */
        /* <DEDUP_REMOVED lines=11> */
[----:B0-----:R-:W-:Y:S02]  /*1d4a0*/  LOP3.LUT R3, R29, 0xffff, RZ, 0xc0, !PT ;  /* 0x0000ffff1d037812 */ /* 0x001fe400078ec0ff */
[----:B------:R-:W-:Y:S01]  /*1d4b0*/  LOP3.LUT R2, R28, 0xffff, RZ, 0xc0, !PT ;  /* 0x0000ffff1c027812 */ /* 0x000fe200078ec0ff */
[----:B------:R-:W3:Y:S03]  /*1d4c0*/  LDL R29, [R1+0x5b4] ;  /* 0x0005b400011d7983 */ /* 0x000ee60000100800 */
[----:B------:R-:W-:Y:S01]  /*1d4d0*/  PRMT R12, R3, 0x3340, R2 ;  /* 0x00003340030c7816 */ /* 0x000fe20000000002 */
[----:B------:R-:W4:Y:S01]  /*1d4e0*/  LDL R28, [R1+0x5b8] ;  /* 0x0005b800011c7983 */ /* 0x000f220000100800 */
[----:B------:R-:W-:-:S03]  /*1d4f0*/  LOP3.LUT R3, R25, 0xffff, RZ, 0xc0, !PT ;  /* 0x0000ffff19037812 */ /* 0x000fc600078ec0ff */
[----:B------:R-:W2:Y:S01]  /*1d500*/  LDL R25, [R1+0xa90] ;  /* 0x000a900001197983 */ /* 0x000ea20000100800 */
[----:B------:R-:W-:Y:S02]  /*1d510*/  LOP3.LUT R5, R33, 0xffff, RZ, 0xc0, !PT ;  /* 0x0000ffff21057812 */ /* 0x000fe400078ec0ff */
[----:B------:R-:W-:Y:S01]  /*1d520*/  LOP3.LUT R4, R31, 0xffff, RZ, 0xc0, !PT ;  /* 0x0000ffff1f047812 */ /* 0x000fe200078ec0ff */
[----:B------:R-:W3:Y:S03]  /*1d530*/  LDL R33, [R1+0xa8c] ;  /* 0x000a8c0001217983 */ /* 0x000ee60000100800 */
[----:B------:R-:W-:Y:S01]  /*1d540*/  PRMT R13, R5, 0x3340, R4 ;  /* 0x00003340050d7816 */ /* 0x000fe20000000004 */
[----:B------:R-:W4:Y:S01]  /*1d550*/  LDL R31, [R1+0xa0c] ;  /* 0x000a0c00011f7983 */ /* 0x000f220000100800 */
[----:B------:R-:W-:-:S03]  /*1d560*/  LOP3.LUT R4, R26, 0xffff, RZ, 0xc0, !PT ;  /* 0x0000ffff1a047812 */ /* 0x000fc600078ec0ff */
[----:B------:R-:W4:Y:S01]  /*1d570*/  LDL R26, [R1+0xe08] ;  /* 0x000e0800011a7983 */ /* 0x000f220000100800 */
[----:B------:R-:W-:-:S03]  /*1d580*/  LOP3.LUT R2, R24, 0xffff, RZ, 0xc0, !PT ;  /* 0x0000ffff18027812 */ /* 0x000fc600078ec0ff */
[----:B------:R-:W4:Y:S01]  /*1d590*/  LDL R24, [R1+0xa50] ;  /* 0x000a500001187983 */ /* 0x000f220000100800 */
[----:B------:R-:W-:-:S03]  /*1d5a0*/  LOP3.LUT R5, R27, 0xffff, RZ, 0xc0, !PT ;  /* 0x0000ffff1b057812 */ /* 0x000fc600078ec0ff */
[----:B------:R-:W4:Y:S01]  /*1d5b0*/  LDL R27, [R1+0xa10] ;  /* 0x000a1000011b7983 */ /* 0x000f220000100800 */
        /* <DEDUP_REMOVED lines=13> */
[----:B------:R-:W-:-:S04]  /*1d690*/  PRMT R2, R3, 0x3340, R2 ;  /* 0x0000334003027816 */ /* 0x000fc80000000002 */
[----:B------:R-:W-:Y:S02]  /*1d6a0*/  PRMT R7, R7, 0x5410, R2 ;  /* 0x0000541007077816 */ /* 0x000fe40000000002 */
[----:B------:R-:W-:Y:S02]  /*1d6b0*/  PRMT R4, R13, 0x5410, R12 ;  /* 0x000054100d047816 */ /* 0x000fe4000000000c */
[----:B------:R-:W-:Y:S02]  /*1d6c0*/  PRMT R5, R11, 0x5410, R8 ;  /* 0x000054100b057816 */ /* 0x000fe40000000008 */
[----:B------:R-:W-:Y:S02]  /*1d6d0*/  PRMT R6, R9, 0x5410, R6 ;  /* 0x0000541009067816 */ /* 0x000fe40000000006 */
[----:B------:R-:W-:Y:S01]  /*1d6e0*/  PRMT R8, RZ, 0x7610, R8 ;  /* 0x00007610ff087816 */ /* 0x000fe20000000008 */
[----:B--2---:R-:W-:Y:S02]  /*1d6f0*/  @!P0 IMAD.MOV.U32 R2, RZ, RZ, R25 ;  /* 0x000000ffff028224 */ /* 0x004fe400078e0019 */
[----:B------:R-:W2:Y:S01]  /*1d700*/  LDL R25, [R1+0x4f8] ;  /* 0x0004f80001197983 */ /* 0x000ea20000100800 */
[----:B---3--:R-:W-:-:S03]  /*1d710*/  @!P0 IMAD.MOV.U32 R3, RZ, RZ, R33 ;  /* 0x000000ffff038224 */ /* 0x008fc600078e0021 */
[----:B------:R-:W3:Y:S04]  /*1d720*/  LDL R33, [R1+0x4b4] ;  /* 0x0004b40001217983 */ /* 0x000ee80000100800 */
[----:B------:R0:W3:Y:S04]  /*1d730*/  @!P0 LDG.E.U8 R8, desc[UR16][R2.64] ;  /* 0x0000001002088981 */ /* 0x0000e8000c1e1100 */
[----:B----4-:R1:W-:Y:S04]  /*1d740*/  STS.128 [R26+UR8+0x8000], R4 ;  /* 0x008000041a007988 */ /* 0x0103e80008000c08 */
[----:B-1----:R-:W4:Y:S01]  /*1d750*/  LDL R26, [R1+0x4b8] ;  /* 0x0004b800011a7983 */ /* 0x002f220000100800 */
[----:B0-----:R-:W-:-:S03]  /*1d760*/  @!P0 IMAD.MOV.U32 R2, RZ, RZ, R24 ;  /* 0x000000ffff028224 */ /* 0x001fc600078e0018 */
[----:B------:R-:W4:Y:S01]  /*1d770*/  LDL R24, [R1+0x438] ;  /* 0x0004380001187983 */ /* 0x000f220000100800 */
[----:B------:R-:W-:Y:S01]  /*1d780*/  PRMT R9, RZ, 0x7610, R9 ;  /* 0x00007610ff097816 */ /* 0x000fe20000000009 */
[----:B------:R-:W-:Y:S02]  /*1d790*/  @!P0 IMAD.MOV.U32 R3, RZ, RZ, R37 ;  /* 0x000000ffff038224 */ /* 0x000fe400078e0025 */
[----:B------:R-:W4:Y:S01]  /*1d7a0*/  LDL R37, [R1+0x434] ;  /* 0x0004340001257983 */ /* 0x000f220000100800 */
[----:B------:R-:W-:-:S03]  /*1d7b0*/  PRMT R4, RZ, 0x7610, R4 ;  /* 0x00007610ff047816 */ /* 0x000fc60000000004 */
[----:B------:R0:W4:Y:S02]  /*1d7c0*/  @!P0 LDG.E.U8 R9, desc[UR16][R2.64] ;  /* 0x0000001002098981 */ /* 0x000124000c1e1100 */
[----:B0-----:R-:W-:Y:S02]  /*1d7d0*/  @!P0 IMAD.MOV.U32 R2, RZ, RZ, R27 ;  /* 0x000000ffff028224 */ /* 0x001fe400078e001b */
[----:B------:R-:W-:Y:S01]  /*1d7e0*/  @!P0 IMAD.MOV.U32 R3, RZ, RZ, R31 ;  /* 0x000000ffff038224 */ /* 0x000fe200078e001f */
[----:B------:R-:W4:Y:S04]  /*1d7f0*/  LDL R27, [R1+0x3f8] ;  /* 0x0003f800011b7983 */ /* 0x000f280000100800 */
[----:B------:R-:W4:Y:S04]  /*1d800*/  LDL R31, [R1+0x3f4] ;  /* 0x0003f400011f7983 */ /* 0x000f280000100800 */
[----:B------:R0:W4:Y:S01]  /*1d810*/  @!P0 LDG.E.U8 R4, desc[UR16][R2.64] ;  /* 0x0000001002048981 */ /* 0x000122000c1e1100 */
[----:B------:R-:W-:Y:S01]  /*1d820*/  PRMT R5, RZ, 0x7610, R5 ;  /* 0x00007610ff057816 */ /* 0x000fe20000000005 */
[----:B0-----:R-:W-:-:S02]  /*1d830*/  @!P0 IMAD.MOV.U32 R3, RZ, RZ, R29 ;  /* 0x000000ffff038224 */ /* 0x001fc400078e001d */
[----:B------:R-:W4:Y:S01]  /*1d840*/  LDL R29, [R1+0x3b4] ;  /* 0x0003b400011d7983 */ /* 0x000f220000100800 */
[----:B------:R-:W-:-:S03]  /*1d850*/  @!P0 IMAD.MOV.U32 R2, RZ, RZ, R28 ;  /* 0x000000ffff028224 */ /* 0x000fc600078e001c */
[----:B------:R-:W4:Y:S01]  /*1d860*/  LDL R28, [R1+0x3b8] ;  /* 0x0003b800011c7983 */ /* 0x000f220000100800 */
[----:B------:R-:W-:-:S03]  /*1d870*/  PRMT R7, RZ, 0x7610, R7 ;  /* 0x00007610ff077816 */ /* 0x000fc60000000007 */
[----:B------:R0:W4:Y:S01]  /*1d880*/  @!P0 LDG.E.U8 R5, desc[UR16][R2.64] ;  /* 0x0000001002058981 */ /* 0x000122000c1e1100 */
[----:B------:R-:W-:Y:S01]  /*1d890*/  PRMT R12, RZ, 0x7610, R12 ;  /* 0x00007610ff0c7816 */ /* 0x000fe2000000000c */
[----:B0-----:R-:W-:Y:S02]  /*1d8a0*/  @!P0 IMAD.MOV.U32 R2, RZ, RZ, R43 ;  /* 0x000000ffff028224 */ /* 0x001fe400078e002b */
[----:B------:R-:W-:-:S05]  /*1d8b0*/  @!P0 IMAD.MOV.U32 R3, RZ, RZ, R44 ;  /* 0x000000ffff038224 */ /* 0x000fca00078e002c */
[----:B------:R0:W4:Y:S02]  /*1d8c0*/  @!P0 LDG.E.U8 R7, desc[UR16][R2.64] ;  /* 0x0000001002078981 */ /* 0x000124000c1e1100 */
[----:B0-----:R-:W-:Y:S02]  /*1d8d0*/  @!P0 IMAD.MOV.U32 R2, RZ, RZ, R35 ;  /* 0x000000ffff028224 */ /* 0x001fe400078e0023 */
[----:B------:R-:W-:Y:S01]  /*1d8e0*/  @!P0 IMAD.MOV.U32 R3, RZ, RZ, R36 ;  /* 0x000000ffff038224 */ /* 0x000fe200078e0024 */
[----:B------:R-:W4:Y:S04]  /*1d8f0*/  LDL R35, [R1+0x378] ;  /* 0x0003780001237983 */ /* 0x000f280000100800 */
[----:B------:R-:W4:Y:S04]  /*1d900*/  LDL R36, [R1+0x374] ;  /* 0x0003740001247983 */ /* 0x000f280000100800 */
[----:B------:R0:W4:Y:S02]  /*1d910*/  @!P0 LDG.E.U8 R12, desc[UR16][R2.64] ;  /* 0x00000010020c8981 */ /* 0x000124000c1e1100 */
[----:B0-----:R-:W-:-:S02]  /*1d920*/  @!P0 IMAD.MOV.U32 R3, RZ, RZ, R34 ;  /* 0x000000ffff038224 */ /* 0x001fc400078e0022 */
[----:B------:R-:W4:Y:S01]  /*1d930*/  LDL R34, [R1+0x334] ;  /* 0x0003340001227983 */ /* 0x000f220000100800 */
[----:B------:R-:W-:Y:S02]  /*1d940*/  PRMT R6, RZ, 0x7610, R6 ;  /* 0x00007610ff067816 */ /* 0x000fe40000000006 */
[----:B------:R-:W-:Y:S02]  /*1d950*/  PRMT R11, RZ, 0x7610, R11 ;  /* 0x00007610ff0b7816 */ /* 0x000fe4000000000b */
[----:B------:R-:W-:Y:S01]  /*1d960*/  PRMT R13, RZ, 0x7610, R13 ;  /* 0x00007610ff0d7816 */ /* 0x000fe2000000000d */
[----:B--2---:R-:W-:Y:S02]  /*1d970*/  @!P0 IMAD.MOV.U32 R2, RZ, RZ, R25 ;  /* 0x000000ffff028224 */ /* 0x004fe400078e0019 */
        /* <DEDUP_REMOVED lines=8> */
[----:B------:R-:W-:-:S05]  /*1da00*/  @!P0 IMAD.MOV.U32 R3, RZ, RZ, R39 ;  /* 0x000000ffff038224 */ /* 0x000fca00078e0027 */
[----:B------:R0:W4:Y:S02]  /*1da10*/  @!P0 LDG.E.U8 R13, desc[UR16][R2.64] ;  /* 0x00000010020d8981 */ /* 0x000124000c1e1100 */
[----:B0-----:R-:W-:Y:S02]  /*1da20*/  @!P0 IMAD.MOV.U32 R2, RZ, RZ, R24 ;  /* 0x000000ffff028224 */ /* 0x001fe400078e0018 */
[----:B------:R-:W4:Y:S01]  /*1da30*/  LDL R24, [R1+0x2b8] ;  /* 0x0002b80001187983 */ /* 0x000f220000100800 */
[----:B------:R-:W-:Y:S01]  /*1da40*/  PRMT R14, RZ, 0x7610, R14 ;  /* 0x00007610ff0e7816 */ /* 0x000fe2000000000e */
[----:B------:R-:W-:Y:S01]  /*1da50*/  @!P0 IMAD.MOV.U32 R3, RZ, RZ, R37 ;  /* 0x000000ffff038224 */ /* 0x000fe200078e0025 */
[----:B------:R-:W-:Y:S01]  /*1da60*/  PRMT R15, RZ, 0x7610, R15 ;  /* 0x00007610ff0f7816 */ /* 0x000fe2000000000f */
[----:B------:R-:W4:Y:S04]  /*1da70*/  LDL.LU R43, [R1+0x2b4] ;  /* 0x0002b400012b7983 */ /* 0x000f280000300800 */
[----:B------:R0:W4:Y:S02]  /*1da80*/  @!P0 LDG.E.U8 R14, desc[UR16][R2.64] ;  /* 0x00000010020e8981 */ /* 0x000124000c1e1100 */
[----:B0-----:R-:W-:-:S02]  /*1da90*/  @!P0 IMAD.MOV.U32 R2, RZ, RZ, R27 ;  /* 0x000000ffff028224 */ /* 0x001fc400078e001b */
[----:B------:R-:W-:Y:S01]  /*1daa0*/  @!P0 IMAD.MOV.U32 R3, RZ, RZ, R31 ;  /* 0x000000ffff038224 */ /* 0x000fe200078e001f */
[----:B------:R-:W4:Y:S04]  /*1dab0*/  LDL.LU R27, [R1+0x278] ;  /* 0x00027800011b7983 */ /* 0x000f280000300800 */
[----:B------:R0:W4:Y:S04]  /*1dac0*/  @!P0 LDG.E.U8 R15, desc[UR16][R2.64] ;  /* 0x00000010020f8981 */ /* 0x000128000c1e1100 */
[----:B------:R-:W4:Y:S01]  /*1dad0*/  LDL R31, [R1+0x9f4] ;  /* 0x0009f400011f7983 */ /* 0x000f220000100800 */
[----:B0-----:R-:W-:-:S03]  /*1dae0*/  @!P0 IMAD.MOV.U32 R3, RZ, RZ, R29 ;  /* 0x000000ffff038224 */ /* 0x001fc600078e001d */
[----:B------:R-:W4:Y:S04]  /*1daf0*/  LDL R29, [R1+0xdf4] ;  /* 0x000df400011d7983 */ /* 0x000f280000100800 */
[----:B------:R-:W4:Y:S04]  /*1db00*/  LDL.LU R49, [R1+0x238] ;  /* 0x0002380001317983 */ /* 0x000f280000300800 */
[----:B------:R-:W4:Y:S01]  /*1db10*/  LDL.LU R44, [R1+0x274] ;  /* 0x00027400012c7983 */ /* 0x000f220000300800 */
[----:B------:R-:W-:-:S03]  /*1db20*/  @!P0 IMAD.MOV.U32 R2, RZ, RZ, R28 ;  /* 0x000000ffff028224 */ /* 0x000fc600078e001c */
[----:B------:R-:W4:Y:S01]  /*1db30*/  LDL.LU R28, [R1+0x234] ;  /* 0x00023400011c7983 */ /* 0x000f220000300800 */
[----:B------:R-:W-:Y:S02]  /*1db40*/  PRMT R19, RZ, 0x7610, R19 ;  /* 0x00007610ff137816 */ /* 0x000fe40000000013 */
[----:B------:R-:W-:Y:S01]  /*1db50*/  PRMT R22, RZ, 0x7610, R22 ;  /* 0x00007610ff167816 */ /* 0x000fe20000000016 */
[----:B------:R-:W4:Y:S04]  /*1db60*/  LDL R39, [R1+0xdc4] ;  /* 0x000dc40001277983 */ /* 0x000f280000100800 */
[----:B------:R0:W4:Y:S04]  /*1db70*/  @!P0 LDG.E.U8 R19, desc[UR16][R2.64] ;  /* 0x0000001002138981 */ /* 0x000128000c1e1100 */
[----:B------:R-:W4:Y:S04]  /*1db80*/  LDL R38, [R1+0xdc8] ;  /* 0x000dc80001267983 */ /* 0x000f280000100800 */
[----:B------:R-:W4:Y:S01]  /*1db90*/  LDL R46, [R1+0xd44] ;  /* 0x000d4400012e7983 */ /* 0x000f220000100800 */
[----:B0-----:R-:W-:-:S02]  /*1dba0*/  @!P0 IMAD.MOV.U32 R2, RZ, RZ, R35 ;  /* 0x000000ffff028224 */ /* 0x001fc400078e0023 */
[----:B------:R-:W-:Y:S01]  /*1dbb0*/  @!P0 IMAD.MOV.U32 R3, RZ, RZ, R36 ;  /* 0x000000ffff038224 */ /* 0x000fe200078e0024 */
[----:B------:R-:W4:Y:S04]  /*1dbc0*/  LDL R45, [R1+0xd48] ;  /* 0x000d4800012d7983 */ /* 0x000f280000100800 */
[----:B------:R0:W4:Y:S01]  /*1dbd0*/  @!P0 LDG.E.U8 R22, desc[UR16][R2.64] ;  /* 0x0000001002168981 */ /* 0x000122000c1e1100 */
[----:B------:R-:W-:-:S03]  /*1dbe0*/  PRMT R251, RZ, 0x7610, R251 ;  /* 0x00007610fffb7816 */ /* 0x000fc600000000fb */
[----:B------:R-:W4:Y:S01]  /*1dbf0*/  LDL R35, [R1+0xd04] ;  /* 0x000d040001237983 */ /* 0x000f220000100800 */
[----:B------:R-:W-:-:S03]  /*1dc00*/  PRMT R81, RZ, 0x7610, R81 ;  /* 0x00007610ff517816 */ /* 0x000fc60000000051 */
[----:B------:R-:W4:Y:S01]  /*1dc10*/  LDL R36, [R1+0xcc4] ;  /* 0x000cc40001247983 */ /* 0x000f220000100800 */
[----:B0-----:R-:W-:-:S03]  /*1dc20*/  @!P0 IMAD.MOV.U32 R3, RZ, RZ, R34 ;  /* 0x000000ffff038224 */ /* 0x001fc600078e0022 */
[----:B------:R-:W4:Y:S01]  /*1dc30*/  LDL R34, [R1+0xd84] ;  /* 0x000d840001227983 */ /* 0x000f220000100800 */
[----:B------:R-:W-:Y:S02]  /*1dc40*/  PRMT R66, RZ, 0x7610, R66 ;  /* 0x00007610ff427816 */ /* 0x000fe40000000042 */
[----:B------:R-:W-:Y:S01]  /*1dc50*/  PRMT R74, RZ, 0x7610, R74 ;  /* 0x00007610ff4a7816 */ /* 0x000fe2000000004a */
[----:B------:R-:W4:Y:S01]  /*1dc60*/  LDL R37, [R1+0xc84] ;  /* 0x000c840001257983 */ /* 0x000f220000100800 */
[----:B------:R-:W-:Y:S02]  /*1dc70*/  PRMT R41, RZ, 0x7610, R41 ;  /* 0x00007610ff297816 */ /* 0x000fe40000000029 */
[----:B------:R-:W-:Y:S01]  /*1dc80*/  PRMT R71, RZ, 0x7610, R71 ;  /* 0x00007610ff477816 */ /* 0x000fe20000000047 */
[----:B------:R-:W4:Y:S01]  /*1dc90*/  LDL R50, [R1+0x56c] ;  /* 0x00056c0001327983 */ /* 0x000f220000100800 */
[----:B------:R-:W-:Y:S02]  /*1dca0*/  PRMT R68, RZ, 0x7610, R68 ;  /* 0x00007610ff447816 */ /* 0x000fe40000000044 */
[----:B------:R-:W-:Y:S01]  /*1dcb0*/  PRMT R65, RZ, 0x7610, R65 ;  /* 0x00007610ff417816 */ /* 0x000fe20000000041 */
[----:B------:R-:W4:Y:S01]  /*1dcc0*/  LDL R48, [R1+0x570] ;  /* 0x0005700001307983 */ /* 0x000f220000100800 */
[----:B--2---:R-:W-:-:S03]  /*1dcd0*/  @!P0 IMAD.MOV.U32 R2, RZ, RZ, R25 ;  /* 0x000000ffff028224 */ /* 0x004fc600078e0019 */
[----:B------:R-:W2:Y:S04]  /*1dce0*/  LDL R25, [R1+0xd88] ;  /* 0x000d880001197983 */ /* 0x000ea80000100800 */
[----:B------:R3:W2:Y:S02]  /*1dcf0*/  @!P0 LDG.E.U8 R251, desc[UR16][R2.64] ;  /* 0x0000001002fb8981 */ /* 0x0006a4000c1e1100 */
[----:B---3--:R-:W-:Y:S02]  /*1dd00*/  @!P0 IMAD.MOV.U32 R3, RZ, RZ, R33 ;  /* 0x000000ffff038224 */ /* 0x008fe400078e0021 */
[----:B------:R-:W3:Y:S01]  /*1dd10*/  LDL R33, [R1+0xcc8] ;  /* 0x000cc80001217983 */ /* 0x000ee20000100800 */
[----:B----4-:R-:W-:-:S03]  /*1dd20*/  @!P0 IMAD.MOV.U32 R2, RZ, RZ, R26 ;  /* 0x000000ffff028224 */ /* 0x010fc600078e001a */
[----:B------:R-:W4:Y:S04]  /*1dd30*/  LDL R26, [R1+0xd08] ;  /* 0x000d0800011a7983 */ /* 0x000f280000100800 */
[----:B------:R0:W3:Y:S02]  /*1dd40*/  @!P0 LDG.E.U8 R81, desc[UR16][R2.64] ;  /* 0x0000001002518981 */ /* 0x0000e4000c1e1100 */
[----:B0-----:R-:W-:Y:S02]  /*1dd50*/  @!P0 IMAD.MOV.U32 R2, RZ, RZ, R24 ;  /* 0x000000ffff028224 */ /* 0x001fe400078e0018 */
[----:B------:R-:W3:Y:S01]  /*1dd60*/  LDL R24, [R1+0xc88] ;  /* 0x000c880001187983 */ /* 0x000ee20000100800 */
[----:B------:R-:W-:-:S05]  /*1dd70*/  @!P0 IMAD.MOV.U32 R3, RZ, RZ, R43 ;  /* 0x000000ffff038224 */ /* 0x000fca00078e002b */
[----:B------:R0:W3:Y:S02]  /*1dd80*/  @!P0 LDG.E.U8 R66, desc[UR16][R2.64] ;  /* 0x0000001002428981 */ /* 0x0000e4000c1e1100 */
[----:B0-----:R-:W-:Y:S02]  /*1dd90*/  @!P0 IMAD.MOV.U32 R2, RZ, RZ, R27 ;  /* 0x000000ffff028224 */ /* 0x001fe400078e001b */
[----:B------:R-:W-:-:S05]  /*1dda0*/  @!P0 IMAD.MOV.U32 R3, RZ, RZ, R44 ;  /* 0x000000ffff038224 */ /* 0x000fca00078e002c */
[----:B------:R0:W3:Y:S02]  /*1ddb0*/  @!P0 LDG.E.U8 R74, desc[UR16][R2.64] ;  /* 0x00000010024a8981 */ /* 0x0000e4000c1e1100 */
[----:B0-----:R-:W-:Y:S02]  /*1ddc0*/  @!P0 IMAD.MOV.U32 R2, RZ, RZ, R49 ;  /* 0x000000ffff028224 */ /* 0x001fe400078e0031 */
[----:B------:R-:W-:-:S05]  /*1ddd0*/  @!P0 IMAD.MOV.U32 R3, RZ, RZ, R28 ;  /* 0x000000ffff038224 */ /* 0x000fca00078e001c */
[----:B------:R0:W3:Y:S02]  /*1dde0*/  @!P0 LDG.E.U8 R41, desc[UR16][R2.64] ;  /* 0x0000001002298981 */ /* 0x0000e4000c1e1100 */
[----:B0-----:R-:W-:Y:S02]  /*1ddf0*/  @!P0 IMAD.MOV.U32 R2, RZ, RZ, R29 ;  /* 0x000000ffff028224 */ /* 0x001fe400078e001d */
[----:B------:R-:W3:Y:S01]  /*1de00*/  LDL R29, [R1+0xc48] ;  /* 0x000c4800011d7983 */ /* 0x000ee20000100800 */
[----:B------:R-:W-:-:S03]  /*1de10*/  @!P0 IMAD.MOV.U32 R3, RZ, RZ, R31 ;  /* 0x000000ffff038224 */ /* 0x000fc600078e001f */
[----:B------:R-:W3:Y:S04]  /*1de20*/  LDL R31, [R1+0xc44] ;  /* 0x000c4400011f7983 */ /* 0x000ee80000100800 */
[----:B------:R0:W3:Y:S02]  /*1de30*/  @!P0 LDG.E.U8 R71, desc[UR16][R2.64] ;  /* 0x0000001002478981 */ /* 0x0000e4000c1e1100 */
[----:B0-----:R-:W-:Y:S02]  /*1de40*/  @!P0 IMAD.MOV.U32 R2, RZ, RZ, R38 ;  /* 0x000000ffff028224 */ /* 0x001fe400078e0026 */
[----:B------:R-:W-:Y:S01]  /*1de50*/  @!P0 IMAD.MOV.U32 R3, RZ, RZ, R39 ;  /* 0x000000ffff038224 */ /* 0x000fe200078e0027 */
[----:B------:R-:W3:Y:S04]  /*1de60*/  LDL R38, [R1+0xc08] ;  /* 0x000c080001267983 */ /* 0x000ee80000100800 */
[----:B------:R-:W3:Y:S04]  /*1de70*/  LDL R39, [R1+0xc04] ;  /* 0x000c040001277983 */ /* 0x000ee80000100800 */
[----:B------:R2:W3:Y:S02]  /*1de80*/  @!P0 LDG.E.U8 R68, desc[UR16][R2.64] ;  /* 0x0000001002448981 */ /* 0x0004e4000c1e1100 */
[----:B--2---:R-:W-:-:S02]  /*1de90*/  @!P0 IMAD.MOV.U32 R2, RZ, RZ, R25 ;  /* 0x000000ffff028224 */ /* 0x004fc400078e0019 */
[----:B------:R-:W2:Y:S01]  /*1dea0*/  LDL R25, [R1+0xbc8] ;  /* 0x000bc80001197983 */ /* 0x000ea20000100800 */
[----:B------:R-:W-:-:S03]  /*1deb0*/  @!P0 IMAD.MOV.U32 R3, RZ, RZ, R34 ;  /* 0x000000ffff038224 */ /* 0x000fc600078e0022 */
[----:B------:R-:W2:Y:S01]  /*1dec0*/  LDL R34, [R1+0xbc4] ;  /* 0x000bc40001227983 */ /* 0x000ea20000100800 */
[----:B------:R-:W-:-:S03]  /*1ded0*/  PRMT R63, RZ, 0x7610, R63 ;  /* 0x00007610ff3f7816 */ /* 0x000fc6000000003f */
[----:B------:R0:W2:Y:S02]  /*1dee0*/  @!P0 LDG.E.U8 R65, desc[UR16][R2.64] ;  /* 0x0000001002418981 */ /* 0x0000a4000c1e1100 */
[----:B0-----:R-:W-:Y:S02]  /*1def0*/  @!P0 IMAD.MOV.U32 R2, RZ, RZ, R45 ;  /* 0x000000ffff028224 */ /* 0x001fe400078e002d */
[----:B------:R-:W-:Y:S01]  /*1df00*/  @!P0 IMAD.MOV.U32 R3, RZ, RZ, R46 ;  /* 0x000000ffff038224 */ /* 0x000fe200078e002e */
[----:B------:R-:W2:Y:S04]  /*1df10*/  LDL R45, [R1+0xb88] ;  /* 0x000b8800012d7983 */ /* 0x000ea80000100800 */
[----:B------:R-:W2:Y:S04]  /*1df20*/  LDL R46, [R1+0xb84] ;  /* 0x000b8400012e7983 */ /* 0x000ea80000100800 */
[----:B------:R0:W2:Y:S02]  /*1df30*/  @!P0 LDG.E.U8 R63, desc[UR16][R2.64] ;  /* 0x00000010023f8981 */ /* 0x0000a4000c1e1100 */
[----:B0-----:R-:W-:-:S02]  /*1df40*/  @!P0 IMAD.MOV.U32 R3, RZ, RZ, R35 ;  /* 0x000000ffff038224 */ /* 0x001fc400078e0023 */
[----:B------:R-:W2:Y:S01]  /*1df50*/  LDL R35, [R1+0xb44] ;  /* 0x000b440001237983 */ /* 0x000ea20000100800 */
[----:B----4-:R-:W-:-:S03]  /*1df60*/  @!P0 IMAD.MOV.U32 R2, RZ, RZ, R26 ;  /* 0x000000ffff028224 */ /* 0x010fc600078e001a */
[----:B------:R-:W4:Y:S01]  /*1df70*/  LDL R26, [R1+0xb48] ;  /* 0x000b4800011a7983 */ /* 0x000f220000100800 */
[----:B------:R-:W-:Y:S02]  /*1df80*/  PRMT R82, RZ, 0x7610, R82 ;  /* 0x00007610ff527816 */ /* 0x000fe40000000052 */
[----:B------:R-:W-:-:S04]  /*1df90*/  PRMT R79, RZ, 0x7610, R79 ;  /* 0x00007610ff4f7816 */ /* 0x000fc8000000004f */
[----:B------:R3:W4:Y:S02]  /*1dfa0*/  @!P0 LDG.E.U8 R82, desc[UR16][R2.64] ;  /* 0x0000001002528981 */ /* 0x000724000c1e1100 */
[----:B---3--:R-:W-:Y:S02]  /*1dfb0*/  @!P0 IMAD.MOV.U32 R2, RZ, RZ, R33 ;  /* 0x000000ffff028224 */ /* 0x008fe400078e0021 */
[----:B------:R-:W-:Y:S01]  /*1dfc0*/  @!P0 IMAD.MOV.U32 R3, RZ, RZ, R36 ;  /* 0x000000ffff038224 */ /* 0x000fe200078e0024 */
[----:B------:R-:W3:Y:S04]  /*1dfd0*/  LDL R33, [R1+0xb08] ;  /* 0x000b080001217983 */ /* 0x000ee80000100800 */
[----:B------:R-:W3:Y:S04]  /*1dfe0*/  LDL R36, [R1+0xb04] ;  /* 0x000b040001247983 */ /* 0x000ee80000100800 */
[----:B------:R0:W3:Y:S02]  /*1dff0*/  @!P0 LDG.E.U8 R79, desc[UR16][R2.64] ;  /* 0x00000010024f8981 */ /* 0x0000e4000c1e1100 */
[----:B0-----:R-:W-:-:S02]  /*1e000*/  @!P0 IMAD.MOV.U32 R2, RZ, RZ, R24 ;  /* 0x000000ffff028224 */ /* 0x001fc400078e0018 */
[----:B------:R-:W3:Y:S01]  /*1e010*/  LDL R24, [R1+0xac8] ;  /* 0x000ac80001187983 */ /* 0x000ee20000100800 */
[----:B------:R-:W-:Y:S01]  /*1e020*/  PRMT R76, RZ, 0x7610, R76 ;  /* 0x00007610ff4c7816 */ /* 0x000fe2000000004c */
[----:B------:R-:W-:Y:S02]  /*1e030*/  @!P0 IMAD.MOV.U32 R3, RZ, RZ, R37 ;  /* 0x000000ffff038224 */ /* 0x000fe400078e0025 */
[----:B------:R-:W3:Y:S01]  /*1e040*/  LDL R37, [R1+0xac4] ;  /* 0x000ac40001257983 */ /* 0x000ee20000100800 */
[----:B------:R-:W-:-:S03]  /*1e050*/  PRMT R73, RZ, 0x7610, R73 ;  /* 0x00007610ff497816 */ /* 0x000fc60000000049 */
[----:B------:R0:W3:Y:S01]  /*1e060*/  @!P0 LDG.E.U8 R76, desc[UR16][R2.64] ;  /* 0x00000010024c8981 */ /* 0x0000e2000c1e1100 */
[----:B------:R-:W-:Y:S01]  /*1e070*/  PRMT R70, RZ, 0x7610, R70 ;  /* 0x00007610ff467816 */ /* 0x000fe20000000046 */
[----:B0-----:R-:W-:Y:S02]  /*1e080*/  @!P0 IMAD.MOV.U32 R2, RZ, RZ, R29 ;  /* 0x000000ffff028224 */ /* 0x001fe400078e001d */
[----:B------:R-:W3:Y:S01]  /*1e090*/  LDL R29, [R1+0xa88] ;  /* 0x000a8800011d7983 */ /* 0x000ee20000100800 */
[----:B------:R-:W-:-:S03]  /*1e0a0*/  @!P0 IMAD.MOV.U32 R3, RZ, RZ, R31 ;  /* 0x000000ffff038224 */ /* 0x000fc600078e001f */
[----:B------:R-:W3:Y:S04]  /*1e0b0*/  LDL R31, [R1+0xa84] ;  /* 0x000a8400011f7983 */ /* 0x000ee80000100800 */
[----:B------:R0:W3:Y:S02]  /*1e0c0*/  @!P0 LDG.E.U8 R73, desc[UR16][R2.64] ;  /* 0x0000001002498981 */ /* 0x0000e4000c1e1100 */
[----:B0-----:R-:W-:Y:S02]  /*1e0d0*/  @!P0 IMAD.MOV.U32 R2, RZ, RZ, R38 ;  /* 0x000000ffff028224 */ /* 0x001fe400078e0026 */
[----:B------:R-:W3:Y:S01]  /*1e0e0*/  LDL R38, [R1+0xa48] ;  /* 0x000a480001267983 */ /* 0x000ee20000100800 */
[----:B------:R-:W-:-:S03]  /*1e0f0*/  @!P0 IMAD.MOV.U32 R3, RZ, RZ, R39 ;  /* 0x000000ffff038224 */ /* 0x000fc600078e0027 */
[----:B------:R-:W3:Y:S04]  /*1e100*/  LDL R39, [R1+0xa44] ;  /* 0x000a440001277983 */ /* 0x000ee80000100800 */
[----:B------:R2:W3:Y:S01]  /*1e110*/  @!P0 LDG.E.U8 R70, desc[UR16][R2.64] ;  /* 0x0000001002468981 */ /* 0x0004e2000c1e1100 */
[----:B------:R-:W-:Y:S01]  /*1e120*/  PRMT R67, RZ, 0x7610, R67 ;  /* 0x00007610ff437816 */ /* 0x000fe20000000043 */
[----:B--2---:R-:W-:Y:S02]  /*1e130*/  @!P0 IMAD.MOV.U32 R2, RZ, RZ, R25 ;  /* 0x000000ffff028224 */ /* 0x004fe400078e0019 */
[----:B------:R-:W2:Y:S01]  /*1e140*/  LDL R25, [R1+0xa08] ;  /* 0x000a080001197983 */ /* 0x000ea20000100800 */
[----:B------:R-:W-:Y:S01]  /*1e150*/  @!P0 IMAD.MOV.U32 R3, RZ, RZ, R34 ;  /* 0x000000ffff038224 */ /* 0x000fe200078e0022 */
[----:B------:R-:W-:-:S02]  /*1e160*/  PRMT R64, RZ, 0x7610, R64 ;  /* 0x00007610ff407816 */ /* 0x000fc40000000040 */
[----:B------:R-:W2:Y:S04]  /*1e170*/  LDL R34, [R1+0xa04] ;  /* 0x000a040001227983 */ /* 0x000ea80000100800 */
[----:B------:R0:W2:Y:S02]  /*1e180*/  @!P0 LDG.E.U8 R67, desc[UR16][R2.64] ;  /* 0x0000001002438981 */ /* 0x0000a4000c1e1100 */
[----:B0-----:R-:W-:Y:S01]  /*1e190*/  @!P0 IMAD.MOV.U32 R2, RZ, RZ, R45 ;  /* 0x000000ffff028224 */ /* 0x001fe200078e002d */
[----:B------:R-:W-:Y:S01]  /*1e1a0*/  PRMT R62, RZ, 0x7610, R62 ;  /* 0x00007610ff3e7816 */ /* 0x000fe2000000003e */
[----:B------:R-:W2:Y:S01]  /*1e1b0*/  LDL R45, [R1+0x470] ;  /* 0x00047000012d7983 */ /* 0x000ea20000100800 */
[----:B------:R-:W-:Y:S01]  /*1e1c0*/  @!P0 IMAD.MOV.U32 R3, RZ, RZ, R46 ;  /* 0x000000ffff038224 */ /* 0x000fe200078e002e */
[----:B------:R-:W-:-:S02]  /*1e1d0*/  PRMT R61, RZ, 0x7610, R61 ;  /* 0x00007610ff3d7816 */ /* 0x000fc4000000003d */
[----:B------:R-:W2:Y:S04]  /*1e1e0*/  LDL R46, [R1+0x46c] ;  /* 0x00046c00012e7983 */ /* 0x000ea80000100800 */
[----:B------:R0:W2:Y:S02]  /*1e1f0*/  @!P0 LDG.E.U8 R64, desc[UR16][R2.64] ;  /* 0x0000001002408981 */ /* 0x0000a4000c1e1100 */
[----:B0-----:R-:W-:Y:S02]  /*1e200*/  @!P0 IMAD.MOV.U32 R3, RZ, RZ, R35 ;  /* 0x000000ffff038224 */ /* 0x001fe400078e0023 */
[----:B------:R-:W2:Y:S01]  /*1e210*/  LDL R35, [R1+0x5ac] ;  /* 0x0005ac0001237983 */ /* 0x000ea20000100800 */
[----:B----4-:R-:W-:-:S03]  /*1e220*/  @!P0 IMAD.MOV.U32 R2, RZ, RZ, R26 ;  /* 0x000000ffff028224 */ /* 0x010fc600078e001a */
[----:B------:R-:W4:Y:S04]  /*1e230*/  LDL R26, [R1+0x5b0] ;  /* 0x0005b000011a7983 */ /* 0x000f280000100800 */
[----:B------:R3:W4:Y:S02]  /*1e240*/  @!P0 LDG.E.U8 R62, desc[UR16][R2.64] ;  /* 0x00000010023e8981 */ /* 0x000724000c1e1100 */
[----:B---3--:R-:W-:Y:S02]  /*1e250*/  @!P0 IMAD.MOV.U32 R2, RZ, RZ, R33 ;  /* 0x000000ffff028224 */ /* 0x008fe400078e0021 */
[----:B------:R-:W3:Y:S01]  /*1e260*/  LDL R33, [R1+0x530] ;  /* 0x0005300001217983 */ /* 0x000ee20000100800 */
[----:B------:R-:W-:-:S03]  /*1e270*/  @!P0 IMAD.MOV.U32 R3, RZ, RZ, R36 ;  /* 0x000000ffff038224 */ /* 0x000fc600078e0024 */
[----:B------:R-:W3:Y:S04]  /*1e280*/  LDL R36, [R1+0x52c] ;  /* 0x00052c0001247983 */ /* 0x000ee80000100800 */
[----:B------:R0:W3:Y:S02]  /*1e290*/  @!P0 LDG.E.U8 R61, desc[UR16][R2.64] ;  /* 0x00000010023d8981 */ /* 0x0000e4000c1e1100 */
[----:B0-----:R-:W-:Y:S02]  /*1e2a0*/  @!P0 IMAD.MOV.U32 R2, RZ, RZ, R24 ;  /* 0x000000ffff028224 */ /* 0x001fe400078e0018 */
[----:B------:R-:W3:Y:S01]  /*1e2b0*/  LDL R24, [R1+0x4f0] ;  /* 0x0004f00001187983 */ /* 0x000ee20000100800 */
[----:B------:R-:W-:Y:S01]  /*1e2c0*/  PRMT R60, RZ, 0x7610, R60 ;  /* 0x00007610ff3c7816 */ /* 0x000fe2000000003c */
[----:B------:R-:W-:-:S02]  /*1e2d0*/  @!P0 IMAD.MOV.U32 R3, RZ, RZ, R37 ;  /* 0x000000ffff038224 */ /* 0x000fc400078e0025 */
        /* <DEDUP_REMOVED lines=9> */
[----:B0-----:R-:W-:Y:S01]  /*1e370*/  @!P0 IMAD.MOV.U32 R2, RZ, RZ, R38 ;  /* 0x000000ffff028224 */ /* 0x001fe200078e0026 */
[----:B------:R-:W-:Y:S01]  /*1e380*/  PRMT R57, RZ, 0x7610, R57 ;  /* 0x00007610ff397816 */ /* 0x000fe20000000039 */
[----:B------:R-:W3:Y:S01]  /*1e390*/  LDL R38, [R1+0x3ec] ;  /* 0x0003ec0001267983 */ /* 0x000ee20000100800 */
[----:B------:R-:W-:-:S03]  /*1e3a0*/  @!P0 IMAD.MOV.U32 R3, RZ, RZ, R39 ;  /* 0x000000ffff038224 */ /* 0x000fc600078e0027 */
[----:B------:R-:W3:Y:S04]  /*1e3b0*/  LDL R39, [R1+0x42c] ;  /* 0x00042c0001277983 */ /* 0x000ee80000100800 */
[----:B------:R2:W3:Y:S02]  /*1e3c0*/  @!P0 LDG.E.U8 R58, desc[UR16][R2.64] ;  /* 0x00000010023a8981 */ /* 0x0004e4000c1e1100 */
[----:B--2---:R-:W-:Y:S02]  /*1e3d0*/  @!P0 IMAD.MOV.U32 R2, RZ, RZ, R25 ;  /* 0x000000ffff028224 */ /* 0x004fe400078e0019 */
[----:B------:R-:W2:Y:S01]  /*1e3e0*/  LDL R25, [R1+0x430] ;  /* 0x0004300001197983 */ /* 0x000ea20000100800 */
[----:B------:R-:W-:-:S03]  /*1e3f0*/  @!P0 IMAD.MOV.U32 R3, RZ, RZ, R34 ;  /* 0x000000ffff038224 */ /* 0x000fc600078e0022 */
[----:B------:R-:W2:Y:S04]  /*1e400*/  LDL R34, [R1+0x3f0] ;  /* 0x0003f00001227983 */ /* 0x000ea80000100800 */
[----:B------:R0:W2:Y:S01]  /*1e410*/  @!P0 LDG.E.U8 R57, desc[UR16][R2.64] ;  /* 0x0000001002398981 */ /* 0x0000a2000c1e1100 */
[----:B------:R-:W-:Y:S02]  /*1e420*/  PRMT R56, RZ, 0x7610, R56 ;  /* 0x00007610ff387816 */ /* 0x000fe40000000038 */
[----:B------:R-:W-:Y:S02]  /*1e430*/  PRMT R55, RZ, 0x7610, R55 ;  /* 0x00007610ff377816 */ /* 0x000fe40000000037 */
[----:B------:R-:W-:Y:S01]  /*1e440*/  PRMT R252, RZ, 0x7610, R252 ;  /* 0x00007610fffc7816 */ /* 0x000fe200000000fc */
[----:B0-----:R-:W-:-:S02]  /*1e450*/  @!P0 IMAD.MOV.U32 R3, RZ, RZ, R35 ;  /* 0x000000ffff038224 */ /* 0x001fc400078e0023 */
[----:B------:R-:W2:Y:S01]  /*1e460*/  LDL R35, [R1+0x3ac] ;  /* 0x0003ac0001237983 */ /* 0x000ea20000100800 */
[----:B----4-:R-:W-:-:S03]  /*1e470*/  @!P0 IMAD.MOV.U32 R2, RZ, RZ, R26 ;  /* 0x000000ffff028224 */ /* 0x010fc600078e001a */
[----:B------:R-:W4:Y:S04]  /*1e480*/  LDL R26, [R1+0x3b0] ;  /* 0x0003b000011a7983 */ /* 0x000f280000100800 */
[----:B------:R0:W4:Y:S02]  /*1e490*/  @!P0 LDG.E.U8 R56, desc[UR16][R2.64] ;  /* 0x0000001002388981 */ /* 0x000124000c1e1100 */
[----:B0-----:R-:W-:Y:S02]  /*1e4a0*/  @!P0 IMAD.MOV.U32 R2, RZ, RZ, R48 ;  /* 0x000000ffff028224 */ /* 0x001fe400078e0030 */
[----:B------:R-:W-:-:S05]  /*1e4b0*/  @!P0 IMAD.MOV.U32 R3, RZ, RZ, R50 ;  /* 0x000000ffff038224 */ /* 0x000fca00078e0032 */
        /* <DEDUP_REMOVED lines=20> */
[----:B------:R-:W-:-:S05]  /*1e600*/  @!P0 IMAD.MOV.U32 R3, RZ, RZ, R46 ;  /* 0x000000ffff038224 */ /* 0x000fca00078e002e */
[----:B------:R2:W3:Y:S01]  /*1e610*/  @!P0 LDG.E.U8 R248, desc[UR16][R2.64] ;  /* 0x0000001002f88981 */ /* 0x0004e2000c1e1100 */
[----:B------:R-:W-:Y:S01]  /*1e620*/  PRMT R247, RZ, 0x7610, R247 ;  /* 0x00007610fff77816 */ /* 0x000fe200000000f7 */
[----:B--2---:R-:W-:Y:S02]  /*1e630*/  @!P0 IMAD.MOV.U32 R2, RZ, RZ, R25 ;  /* 0x000000ffff028224 */ /* 0x004fe400078e0019 */
[----:B------:R-:W2:Y:S01]  /*1e640*/  LDL R25, [R1+0x2b0] ;  /* 0x0002b00001197983 */ /* 0x000ea20000100800 */
[----:B------:R-:W-:Y:S01]  /*1e650*/  @!P0 IMAD.MOV.U32 R3, RZ, RZ, R39 ;  /* 0x000000ffff038224 */ /* 0x000fe200078e0027 */
[----:B------:R-:W-:-:S04]  /*1e660*/  PRMT R246, RZ, 0x7610, R246 ;  /* 0x00007610fff67816 */ /* 0x000fc800000000f6 */
[----:B------:R0:W2:Y:S02]  /*1e670*/  @!P0 LDG.E.U8 R247, desc[UR16][R2.64] ;  /* 0x0000001002f78981 */ /* 0x0000a4000c1e1100 */
[----:B0-----:R-:W-:Y:S02]  /*1e680*/  @!P0 IMAD.MOV.U32 R2, RZ, RZ, R34 ;  /* 0x000000ffff028224 */ /* 0x001fe400078e0022 */
[----:B------:R-:W-:Y:S01]  /*1e690*/  @!P0 IMAD.MOV.U32 R3, RZ, RZ, R38 ;  /* 0x000000ffff038224 */ /* 0x000fe200078e0026 */
[----:B------:R-:W2:Y:S04]  /*1e6a0*/  LDL.LU R34, [R1+0x2ac] ;  /* 0x0002ac0001227983 */ /* 0x000ea80000300800 */
[----:B------:R-:W2:Y:S04]  /*1e6b0*/  LDL R45, [R1+0x9f0] ;  /* 0x0009f000012d7983 */ /* 0x000ea80000100800 */
[----:B------:R-:W2:Y:S04]  /*1e6c0*/  LDL R39, [R1+0xdf0] ;  /* 0x000df00001277983 */ /* 0x000ea80000100800 */
[----:B------:R0:W2:Y:S04]  /*1e6d0*/  @!P0 LDG.E.U8 R246, desc[UR16][R2.64] ;  /* 0x0000001002f68981 */ /* 0x0000a8000c1e1100 */
[----:B------:R-:W2:Y:S04]  /*1e6e0*/  LDL.LU R51, [R1+0x230] ;  /* 0x0002300001337983 */ /* 0x000ea80000300800 */
[----:B------:R-:W2:Y:S01]  /*1e6f0*/  LDL.LU R46, [R1+0x26c] ;  /* 0x00026c00012e7983 */ /* 0x000ea20000300800 */
[----:B0-----:R-:W-:-:S03]  /*1e700*/  @!P0 IMAD.MOV.U32 R3, RZ, RZ, R35 ;  /* 0x000000ffff038224 */ /* 0x001fc600078e0023 */
[----:B------:R-:W2:Y:S01]  /*1e710*/  LDL.LU R35, [R1+0x270] ;  /* 0x0002700001237983 */ /* 0x000ea20000300800 */
[----:B----4-:R-:W-:-:S03]  /*1e720*/  @!P0 IMAD.MOV.U32 R2, RZ, RZ, R26 ;  /* 0x000000ffff028224 */ /* 0x010fc600078e001a */
[----:B------:R-:W4:Y:S01]  /*1e730*/  LDL.LU R26, [R1+0x22c] ;  /* 0x00022c00011a7983 */ /* 0x000f220000300800 */
[----:B------:R-:W-:Y:S02]  /*1e740*/  PRMT R245, RZ, 0x7610, R245 ;  /* 0x00007610fff57816 */ /* 0x000fe400000000f5 */
[----:B------:R-:W-:Y:S01]  /*1e750*/  PRMT R244, RZ, 0x7610, R244 ;  /* 0x00007610fff47816 */ /* 0x000fe200000000f4 */
[----:B------:R-:W4:Y:S04]  /*1e760*/  LDL R38, [R1+0xd7c] ;  /* 0x000d7c0001267983 */ /* 0x000f280000100800 */
[----:B------:R3:W4:Y:S01]  /*1e770*/  @!P0 LDG.E.U8 R245, desc[UR16][R2.64] ;  /* 0x0000001002f58981 */ /* 0x000722000c1e1100 */
[----:B------:R-:W-:-:S03]  /*1e780*/  PRMT R243, RZ, 0x7610, R243 ;  /* 0x00007610fff37816 */ /* 0x000fc600000000f3 */
[----:B------:R-:W4:Y:S04]  /*1e790*/  LDL R50, [R1+0xd3c] ;  /* 0x000d3c0001327983 */ /* 0x000f280000100800 */
[----:B------:R-:W4:Y:S01]  /*1e7a0*/  LDL R48, [R1+0xd40] ;  /* 0x000d400001307983 */ /* 0x000f220000100800 */
[----:B------:R-:W-:Y:S02]  /*1e7b0*/  PRMT R242, RZ, 0x7610, R242 ;  /* 0x00007610fff27816 */ /* 0x000fe400000000f2 */
[----:B------:R-:W-:Y:S01]  /*1e7c0*/  PRMT R241, RZ, 0x7610, R241 ;  /* 0x00007610fff17816 */ /* 0x000fe200000000f1 */
[----:B------:R-:W4:Y:S01]  /*1e7d0*/  LDL R72, [R1+0xc7c] ;  /* 0x000c7c0001487983 */ /* 0x000f220000100800 */
[----:B------:R-:W-:Y:S02]  /*1e7e0*/  PRMT R240, RZ, 0x7610, R240 ;  /* 0x00007610fff07816 */ /* 0x000fe400000000f0 */
[----:B------:R-:W-:Y:S01]  /*1e7f0*/  PRMT R239, RZ, 0x7610, R239 ;  /* 0x00007610ffef7816 */ /* 0x000fe200000000ef */
[----:B------:R-:W4:Y:S01]  /*1e800*/  LDL R54, [R1+0xc80] ;  /* 0x000c800001367983 */ /* 0x000f220000100800 */
[----:B------:R-:W-:-:S02]  /*1e810*/  PRMT R238, RZ, 0x7610, R238 ;  /* 0x00007610ffee7816 */ /* 0x000fc400000000ee */
[----:B------:R-:W-:Y:S01]  /*1e820*/  PRMT R237, RZ, 0x7610, R237 ;  /* 0x00007610ffed7816 */ /* 0x000fe200000000ed */
[----:B------:R-:W4:Y:S01]  /*1e830*/  LDL R53, [R1+0xb7c] ;  /* 0x000b7c0001357983 */ /* 0x000f220000100800 */
[----:B---3--:R-:W-:-:S03]  /*1e840*/  @!P0 IMAD.MOV.U32 R2, RZ, RZ, R33 ;  /* 0x000000ffff028224 */ /* 0x008fc600078e0021 */
[----:B------:R-:W3:Y:S01]  /*1e850*/  LDL R33, [R1+0xdc0] ;  /* 0x000dc00001217983 */ /* 0x000ee20000100800 */
[----:B------:R-:W-:-:S03]  /*1e860*/  @!P0 IMAD.MOV.U32 R3, RZ, RZ, R36 ;  /* 0x000000ffff038224 */ /* 0x000fc600078e0024 */
[----:B------:R-:W3:Y:S04]  /*1e870*/  LDL R36, [R1+0xdbc] ;  /* 0x000dbc0001247983 */ /* 0x000ee80000100800 */
[----:B------:R0:W3:Y:S01]  /*1e880*/  @!P0 LDG.E.U8 R244, desc[UR16][R2.64] ;  /* 0x0000001002f48981 */ /* 0x0000e2000c1e1100 */
[----:B------:R-:W-:Y:S02]  /*1e890*/  PRMT R236, RZ, 0x7610, R236 ;  /* 0x00007610ffec7816 */ /* 0x000fe400000000ec */
[----:B------:R-:W-:Y:S01]  /*1e8a0*/  PRMT R235, RZ, 0x7610, R235 ;  /* 0x00007610ffeb7816 */ /* 0x000fe200000000eb */
[----:B------:R-:W3:Y:S01]  /*1e8b0*/  LDL R52, [R1+0xb80] ;  /* 0x000b800001347983 */ /* 0x000ee20000100800 */
[----:B------:R-:W-:Y:S02]  /*1e8c0*/  PRMT R234, RZ, 0x7610, R234 ;  /* 0x00007610ffea7816 */ /* 0x000fe400000000ea */
[----:B------:R-:W-:Y:S01]  /*1e8d0*/  PRMT R233, RZ, 0x7610, R233 ;  /* 0x00007610ffe97816 */ /* 0x000fe200000000e9 */
[----:B------:R-:W3:Y:S01]  /*1e8e0*/  LDL R77, [R1+0x564] ;  /* 0x00056400014d7983 */ /* 0x000ee20000100800 */
[----:B0-----:R-:W-:-:S03]  /*1e8f0*/  @!P0 IMAD.MOV.U32 R2, RZ, RZ, R24 ;  /* 0x000000ffff028224 */ /* 0x001fc600078e0018 */
[----:B------:R-:W3:Y:S01]  /*1e900*/  LDL R24, [R1+0xd80] ;  /* 0x000d800001187983 */ /* 0x000ee20000100800 */
[----:B------:R-:W-:-:S03]  /*1e910*/  @!P0 IMAD.MOV.U32 R3, RZ, RZ, R37 ;  /* 0x000000ffff038224 */ /* 0x000fc600078e0025 */
[----:B------:R-:W3:Y:S04]  /*1e920*/  LDL R37, [R1+0xcfc] ;  /* 0x000cfc0001257983 */ /* 0x000ee80000100800 */
[----:B------:R0:W3:Y:S01]  /*1e930*/  @!P0 LDG.E.U8 R243, desc[UR16][R2.64] ;  /* 0x0000001002f38981 */ /* 0x0000e2000c1e1100 */
[----:B------:R-:W-:Y:S02]  /*1e940*/  PRMT R232, RZ, 0x7610, R232 ;  /* 0x00007610ffe87816 */ /* 0x000fe400000000e8 */
[----:B------:R-:W-:Y:S01]  /*1e950*/  PRMT R231, RZ, 0x7610, R231 ;  /* 0x00007610ffe77816 */ /* 0x000fe200000000e7 */
[----:B------:R-:W3:Y:S01]  /*1e960*/  LDL R75, [R1+0x568] ;  /* 0x00056800014b7983 */ /* 0x000ee20000100800 */
[----:B0-----:R-:W-:-:S03]  /*1e970*/  @!P0 IMAD.MOV.U32 R2, RZ, RZ, R29 ;  /* 0x000000ffff028224 */ /* 0x001fc600078e001d */
[----:B------:R-:W3:Y:S01]  /*1e980*/  LDL R29, [R1+0xd00] ;  /* 0x000d0000011d7983 */ /* 0x000ee20000100800 */
[----:B------:R-:W-:-:S03]  /*1e990*/  @!P0 IMAD.MOV.U32 R3, RZ, RZ, R31 ;  /* 0x000000ffff038224 */ /* 0x000fc600078e001f */
[----:B------:R-:W3:Y:S04]  /*1e9a0*/  LDL R31, [R1+0xcbc] ;  /* 0x000cbc00011f7983 */ /* 0x000ee80000100800 */
[----:B------:R2:W3:Y:S02]  /*1e9b0*/  @!P0 LDG.E.U8 R242, desc[UR16][R2.64] ;  /* 0x0000001002f28981 */ /* 0x0004e4000c1e1100 */
[----:B--2---:R-:W-:Y:S02]  /*1e9c0*/  @!P0 IMAD.MOV.U32 R2, RZ, RZ, R25 ;  /* 0x000000ffff028224 */ /* 0x004fe400078e0019 */
[----:B------:R-:W2:Y:S01]  /*1e9d0*/  LDL R25, [R1+0xcc0] ;  /* 0x000cc00001197983 */ /* 0x000ea20000100800 */
[----:B------:R-:W-:-:S05]  /*1e9e0*/  @!P0 IMAD.MOV.U32 R3, RZ, RZ, R34 ;  /* 0x000000ffff038224 */ /* 0x000fca00078e0022 */
[----:B------:R0:W2:Y:S02]  /*1e9f0*/  @!P0 LDG.E.U8 R241, desc[UR16][R2.64] ;  /* 0x0000001002f18981 */ /* 0x0000a4000c1e1100 */
[----:B0-----:R-:W-:Y:S02]  /*1ea00*/  @!P0 IMAD.MOV.U32 R3, RZ, RZ, R46 ;  /* 0x000000ffff038224 */ /* 0x001fe400078e002e */
[----:B------:R-:W-:-:S05]  /*1ea10*/  @!P0 IMAD.MOV.U32 R2, RZ, RZ, R35 ;  /* 0x000000ffff028224 */ /* 0x000fca00078e0023 */
[----:B------:R0:W2:Y:S02]  /*1ea20*/  @!P0 LDG.E.U8 R240, desc[UR16][R2.64] ;  /* 0x0000001002f08981 */ /* 0x0000a4000c1e1100 */
[----:B0-----:R-:W-:Y:S02]  /*1ea30*/  @!P0 IMAD.MOV.U32 R2, RZ, RZ, R51 ;  /* 0x000000ffff028224 */ /* 0x001fe400078e0033 */
[----:B----4-:R-:W-:-:S05]  /*1ea40*/  @!P0 IMAD.MOV.U32 R3, RZ, RZ, R26 ;  /* 0x000000ffff038224 */ /* 0x010fca00078e001a */
[----:B------:R0:W4:Y:S02]  /*1ea50*/  @!P0 LDG.E.U8 R239, desc[UR16][R2.64] ;  /* 0x0000001002ef8981 */ /* 0x000124000c1e1100 */
[----:B0-----:R-:W-:Y:S02]  /*1ea60*/  @!P0 IMAD.MOV.U32 R2, RZ, RZ, R39 ;  /* 0x000000ffff028224 */ /* 0x001fe400078e0027 */
[----:B------:R-:W-:Y:S01]  /*1ea70*/  @!P0 IMAD.MOV.U32 R3, RZ, RZ, R45 ;  /* 0x000000ffff038224 */ /* 0x000fe200078e002d */
[----:B------:R-:W4:Y:S04]  /*1ea80*/  LDL R39, [R1+0xc40] ;  /* 0x000c400001277983 */ /* 0x000f280000100800 */
[----:B------:R-:W4:Y:S04]  /*1ea90*/  LDL R45, [R1+0xc3c] ;  /* 0x000c3c00012d7983 */ /* 0x000f280000100800 */
[----:B------:R3:W4:Y:S02]  /*1eaa0*/  @!P0 LDG.E.U8 R238, desc[UR16][R2.64] ;  /* 0x0000001002ee8981 */ /* 0x000724000c1e1100 */
[----:B---3--:R-:W-:-:S02]  /*1eab0*/  @!P0 IMAD.MOV.U32 R2, RZ, RZ, R33 ;  /* 0x000000ffff028224 */ /* 0x008fc400078e0021 */
[----:B------:R-:W-:Y:S01]  /*1eac0*/  @!P0 IMAD.MOV.U32 R3, RZ, RZ, R36 ;  /* 0x000000ffff038224 */ /* 0x000fe200078e0024 */
[----:B------:R-:W3:Y:S04]  /*1ead0*/  LDL R33, [R1+0xc00] ;  /* 0x000c000001217983 */ /* 0x000ee80000100800 */
[----:B------:R-:W3:Y:S04]  /*1eae0*/  LDL R36, [R1+0xbfc] ;  /* 0x000bfc0001247983 */ /* 0x000ee80000100800 */
[----:B------:R0:W3:Y:S02]  /*1eaf0*/  @!P0 LDG.E.U8 R237, desc[UR16][R2.64] ;  /* 0x0000001002ed8981 */ /* 0x0000e4000c1e1100 */
[----:B0-----:R-:W-:-:S02]  /*1eb00*/  @!P0 IMAD.MOV.U32 R2, RZ, RZ, R24 ;  /* 0x000000ffff028224 */ /* 0x001fc400078e0018 */
[----:B------:R-:W3:Y:S01]  /*1eb10*/  LDL R24, [R1+0xbc0] ;  /* 0x000bc00001187983 */ /* 0x000ee20000100800 */
[----:B------:R-:W-:-:S03]  /*1eb20*/  @!P0 IMAD.MOV.U32 R3, RZ, RZ, R38 ;  /* 0x000000ffff038224 */ /* 0x000fc600078e0026 */
[----:B------:R-:W3:Y:S04]  /*1eb30*/  LDL R38, [R1+0xbbc] ;  /* 0x000bbc0001267983 */ /* 0x000ee80000100800 */
[----:B------:R0:W3:Y:S02]  /*1eb40*/  @!P0 LDG.E.U8 R236, desc[UR16][R2.64] ;  /* 0x0000001002ec8981 */ /* 0x0000e4000c1e1100 */
[----:B0-----:R-:W-:Y:S02]  /*1eb50*/  @!P0 IMAD.MOV.U32 R2, RZ, RZ, R48 ;  /* 0x000000ffff028224 */ /* 0x001fe400078e0030 */
[----:B------:R-:W-:Y:S01]  /*1eb60*/  @!P0 IMAD.MOV.U32 R3, RZ, RZ, R50 ;  /* 0x000000ffff038224 */ /* 0x000fe200078e0032 */
[----:B------:R-:W3:Y:S04]  /*1eb70*/  LDL R48, [R1+0xb00] ;  /* 0x000b000001307983 */ /* 0x000ee80000100800 */
[----:B------:R0:W3:Y:S04]  /*1eb80*/  @!P0 LDG.E.U8 R235, desc[UR16][R2.64] ;  /* 0x0000001002eb8981 */ /* 0x0000e8000c1e1100 */
[----:B------:R-:W3:Y:S01]  /*1eb90*/  LDL R50, [R1+0xafc] ;  /* 0x000afc0001327983 */ /* 0x000ee20000100800 */
[----:B0-----:R-:W-:-:S02]  /*1eba0*/  @!P0 IMAD.MOV.U32 R2, RZ, RZ, R29 ;  /* 0x000000ffff028224 */ /* 0x001fc400078e001d */
[----:B------:R-:W-:Y:S01]  /*1ebb0*/  @!P0 IMAD.MOV.U32 R3, RZ, RZ, R37 ;  /* 0x000000ffff038224 */ /* 0x000fe200078e0025 */
[----:B------:R-:W3:Y:S04]  /*1ebc0*/  LDL R29, [R1+0xb40] ;  /* 0x000b4000011d7983 */ /* 0x000ee80000100800 */
[----:B------:R-:W3:Y:S04]  /*1ebd0*/  LDL R37, [R1+0xb3c] ;  /* 0x000b3c0001257983 */ /* 0x000ee80000100800 */
[----:B------:R0:W3:Y:S02]  /*1ebe0*/  @!P0 LDG.E.U8 R234, desc[UR16][R2.64] ;  /* 0x0000001002ea8981 */ /* 0x0000e4000c1e1100 */
[----:B0-----:R-:W-:-:S02]  /*1ebf0*/  @!P0 IMAD.MOV.U32 R3, RZ, RZ, R31 ;  /* 0x000000ffff038224 */ /* 0x001fc400078e001f */
[----:B------:R-:W3:Y:S01]  /*1ec00*/  LDL R31, [R1+0xabc] ;  /* 0x000abc00011f7983 */ /* 0x000ee20000100800 */
[----:B--2---:R-:W-:-:S03]  /*1ec10*/  @!P0 IMAD.MOV.U32 R2, RZ, RZ, R25 ;  /* 0x000000ffff028224 */ /* 0x004fc600078e0019 */
[----:B------:R-:W2:Y:S04]  /*1ec20*/  LDL R25, [R1+0xac0] ;  /* 0x000ac00001197983 */ /* 0x000ea80000100800 */
[----:B------:R0:W2:Y:S02]  /*1ec30*/  @!P0 LDG.E.U8 R233, desc[UR16][R2.64] ;  /* 0x0000001002e98981 */ /* 0x0000a4000c1e1100 */
[----:B0-----:R-:W-:Y:S02]  /*1ec40*/  @!P0 IMAD.MOV.U32 R2, RZ, RZ, R54 ;  /* 0x000000ffff028224 */ /* 0x001fe400078e0036 */
[----:B------:R-:W-:Y:S01]  /*1ec50*/  @!P0 IMAD.MOV.U32 R3, RZ, RZ, R72 ;  /* 0x000000ffff038224 */ /* 0x000fe200078e0048 */
[----:B------:R-:W-:Y:S01]  /*1ec60*/  PRMT R230, RZ, 0x7610, R230 ;  /* 0x00007610ffe67816 */ /* 0x000fe200000000e6 */
[----:B------:R-:W2:Y:S04]  /*1ec70*/  LDL R72, [R1+0x4e4] ;  /* 0x0004e40001487983 */ /* 0x000ea80000100800 */
[----:B------:R4:W2:Y:S01]  /*1ec80*/  @!P0 LDG.E.U8 R232, desc[UR16][R2.64] ;  /* 0x0000001002e88981 */ /* 0x0008a2000c1e1100 */
[----:B------:R-:W-:-:S02]  /*1ec90*/  PRMT R229, RZ, 0x7610, R229 ;  /* 0x00007610ffe57816 */ /* 0x000fc400000000e5 */
[----:B------:R-:W-:Y:S01]  /*1eca0*/  PRMT R228, RZ, 0x7610, R228 ;  /* 0x00007610ffe47816 */ /* 0x000fe200000000e4 */
[----:B------:R-:W2:Y:S01]  /*1ecb0*/  LDL R54, [R1+0x4e8] ;  /* 0x0004e80001367983 */ /* 0x000ea20000100800 */
[----:B----4-:R-:W-:-:S03]  /*1ecc0*/  @!P0 IMAD.MOV.U32 R2, RZ, RZ, R39 ;  /* 0x000000ffff028224 */ /* 0x010fc600078e0027 */
[----:B------:R-:W4:Y:S01]  /*1ecd0*/  LDL R39, [R1+0xa80] ;  /* 0x000a800001277983 */ /* 0x000f220000100800 */
[----:B------:R-:W-:-:S03]  /*1ece0*/  @!P0 IMAD.MOV.U32 R3, RZ, RZ, R45 ;  /* 0x000000ffff038224 */ /* 0x000fc600078e002d */
        /* <DEDUP_REMOVED lines=13> */
[----:B0-----:R-:W-:Y:S02]  /*1edc0*/  @!P0 IMAD.MOV.U32 R2, RZ, RZ, R52 ;  /* 0x000000ffff028224 */ /* 0x001fe400078e0034 */
[----:B------:R-:W-:Y:S01]  /*1edd0*/  @!P0 IMAD.MOV.U32 R3, RZ, RZ, R53 ;  /* 0x000000ffff038224 */ /* 0x000fe200078e0035 */
[----:B------:R-:W-:Y:S01]  /*1ede0*/  PRMT R226, RZ, 0x7610, R226 ;  /* 0x00007610ffe27816 */ /* 0x000fe200000000e2 */
[----:B------:R-:W3:Y:S04]  /*1edf0*/  LDL R53, [R1+0x4a4] ;  /* 0x0004a40001357983 */ /* 0x000ee80000100800 */
[----:B------:R0:W3:Y:S01]  /*1ee00*/  @!P0 LDG.E.U8 R228, desc[UR16][R2.64] ;  /* 0x0000001002e48981 */ /* 0x0000e2000c1e1100 */
[----:B------:R-:W-:-:S02]  /*1ee10*/  PRMT R225, RZ, 0x7610, R225 ;  /* 0x00007610ffe17816 */ /* 0x000fc400000000e1 */
[----:B------:R-:W-:Y:S01]  /*1ee20*/  PRMT R224, RZ, 0x7610, R224 ;  /* 0x00007610ffe07816 */ /* 0x000fe200000000e0 */
[----:B------:R-:W3:Y:S01]  /*1ee30*/  LDL R52, [R1+0x4a8] ;  /* 0x0004a80001347983 */ /* 0x000ee20000100800 */
[----:B0-----:R-:W-:-:S03]  /*1ee40*/  @!P0 IMAD.MOV.U32 R2, RZ, RZ, R29 ;  /* 0x000000ffff028224 */ /* 0x001fc600078e001d */
[----:B------:R-:W3:Y:S01]  /*1ee50*/  LDL R29, [R1+0x5a8] ;  /* 0x0005a800011d7983 */ /* 0x000ee20000100800 */
[----:B------:R-:W-:-:S03]  /*1ee60*/  @!P0 IMAD.MOV.U32 R3, RZ, RZ, R37 ;  /* 0x000000ffff038224 */ /* 0x000fc600078e0025 */
[----:B------:R-:W3:Y:S04]  /*1ee70*/  LDL R37, [R1+0x5a4] ;  /* 0x0005a40001257983 */ /* 0x000ee80000100800 */
[----:B------:R0:W3:Y:S02]  /*1ee80*/  @!P0 LDG.E.U8 R227, desc[UR16][R2.64] ;  /* 0x0000001002e38981 */ /* 0x0000e4000c1e1100 */
[----:B0-----:R-:W-:Y:S02]  /*1ee90*/  @!P0 IMAD.MOV.U32 R2, RZ, RZ, R48 ;  /* 0x000000ffff028224 */ /* 0x001fe400078e0030 */
[----:B------:R-:W-:Y:S01]  /*1eea0*/  @!P0 IMAD.MOV.U32 R3, RZ, RZ, R50 ;  /* 0x000000ffff038224 */ /* 0x000fe200078e0032 */
[----:B------:R-:W-:Y:S01]  /*1eeb0*/  PRMT R223, RZ, 0x7610, R223 ;  /* 0x00007610ffdf7816 */ /* 0x000fe200000000df */
[----:B------:R-:W3:Y:S04]  /*1eec0*/  LDL R50, [R1+0x424] ;  /* 0x0004240001327983 */ /* 0x000ee80000100800 */
[----:B------:R0:W3:Y:S01]  /*1eed0*/  @!P0 LDG.E.U8 R226, desc[UR16][R2.64] ;  /* 0x0000001002e28981 */ /* 0x0000e2000c1e1100 */
[----:B------:R-:W-:-:S03]  /*1eee0*/  PRMT R222, RZ, 0x7610, R222 ;  /* 0x00007610ffde7816 */ /* 0x000fc600000000de */
[----:B------:R-:W3:Y:S01]  /*1eef0*/  LDL R48, [R1+0x3e4] ;  /* 0x0003e40001307983 */ /* 0x000ee20000100800 */
[----:B0-----:R-:W-:-:S03]  /*1ef00*/  @!P0 IMAD.MOV.U32 R3, RZ, RZ, R31 ;  /* 0x000000ffff038224 */ /* 0x001fc600078e001f */
[----:B------:R-:W3:Y:S01]  /*1ef10*/  LDL R31, [R1+0x524] ;  /* 0x00052400011f7983 */ /* 0x000ee20000100800 */
[----:B--2---:R-:W-:-:S03]  /*1ef20*/  @!P0 IMAD.MOV.U32 R2, RZ, RZ, R25 ;  /* 0x000000ffff028224 */ /* 0x004fc600078e0019 */
[----:B------:R-:W2:Y:S04]  /*1ef30*/  LDL R25, [R1+0x528] ;  /* 0x0005280001197983 */ /* 0x000ea80000100800 */
[----:B------:R4:W2:Y:S02]  /*1ef40*/  @!P0 LDG.E.U8 R225, desc[UR16][R2.64] ;  /* 0x0000001002e18981 */ /* 0x0008a4000c1e1100 */
[----:B----4-:R-:W-:Y:S01]  /*1ef50*/  @!P0 IMAD.MOV.U32 R2, RZ, RZ, R39 ;  /* 0x000000ffff028224 */ /* 0x010fe200078e0027 */
[----:B------:R-:W-:Y:S01]  /*1ef60*/  PRMT R221, RZ, 0x7610, R221 ;  /* 0x00007610ffdd7816 */ /* 0x000fe200000000dd */
[----:B------:R-:W4:Y:S01]  /*1ef70*/  LDL R39, [R1+0x3a4] ;  /* 0x0003a40001277983 */ /* 0x000f220000100800 */
[----:B------:R-:W-:-:S03]  /*1ef80*/  @!P0 IMAD.MOV.U32 R3, RZ, RZ, R45 ;  /* 0x000000ffff038224 */ /* 0x000fc600078e002d */
[----:B------:R-:W4:Y:S04]  /*1ef90*/  LDL R45, [R1+0x3e8] ;  /* 0x0003e800012d7983 */ /* 0x000f280000100800 */
[----:B------:R3:W4:Y:S02]  /*1efa0*/  @!P0 LDG.E.U8 R224, desc[UR16][R2.64] ;  /* 0x0000001002e08981 */ /* 0x000724000c1e1100 */
[----:B---3--:R-:W-:Y:S02]  /*1efb0*/  @!P0 IMAD.MOV.U32 R2, RZ, RZ, R33 ;  /* 0x000000ffff028224 */ /* 0x008fe400078e0021 */
[----:B------:R-:W3:Y:S01]  /*1efc0*/  LDL R33, [R1+0x468] ;  /* 0x0004680001217983 */ /* 0x000ee20000100800 */
[----:B------:R-:W-:-:S03]  /*1efd0*/  @!P0 IMAD.MOV.U32 R3, RZ, RZ, R36 ;  /* 0x000000ffff038224 */ /* 0x000fc600078e0024 */
[----:B------:R-:W4:Y:S04]  /*1efe0*/  LDL R36, [R1+0x464] ;  /* 0x0004640001247983 */ /* 0x000f280000100800 */
[----:B------:R0:W4:Y:S02]  /*1eff0*/  @!P0 LDG.E.U8 R223, desc[UR16][R2.64] ;  /* 0x0000001002df8981 */ /* 0x000124000c1e1100 */
[----:B0-----:R-:W-:Y:S02]  /*1f000*/  @!P0 IMAD.MOV.U32 R2, RZ, RZ, R24 ;  /* 0x000000ffff028224 */ /* 0x001fe400078e0018 */
[----:B------:R-:W4:Y:S01]  /*1f010*/  LDL R24, [R1+0x428] ;  /* 0x0004280001187983 */ /* 0x000f220000100800 */
[----:B------:R-:W-:Y:S01]  /*1f020*/  @!P0 IMAD.MOV.U32 R3, RZ, RZ, R38 ;  /* 0x000000ffff038224 */ /* 0x000fe200078e0026 */
[----:B------:R-:W-:-:S02]  /*1f030*/  PRMT R220, RZ, 0x7610, R220 ;  /* 0x00007610ffdc7816 */ /* 0x000fc400000000dc */
[----:B------:R-:W4:Y:S04]  /*1f040*/  LDL R38, [R1+0x364] ;  /* 0x0003640001267983 */ /* 0x000f280000100800 */
[----:B------:R0:W4:Y:S02]  /*1f050*/  @!P0 LDG.E.U8 R222, desc[UR16][R2.64] ;  /* 0x0000001002de8981 */ /* 0x000124000c1e1100 */
[----:B0-----:R-:W-:Y:S02]  /*1f060*/  @!P0 IMAD.MOV.U32 R2, RZ, RZ, R29 ;  /* 0x000000ffff028224 */ /* 0x001fe400078e001d */
[----:B------:R-:W4:Y:S01]  /*1f070*/  LDL R29, [R1+0x3a8] ;  /* 0x0003a800011d7983 */ /* 0x000f220000100800 */
[----:B------:R-:W-:-:S03]  /*1f080*/  @!P0 IMAD.MOV.U32 R3, RZ, RZ, R37 ;  /* 0x000000ffff038224 */ /* 0x000fc600078e0025 */
[----:B------:R-:W4:Y:S04]  /*1f090*/  LDL R37, [R1+0x368] ;  /* 0x0003680001257983 */ /* 0x000f280000100800 */
[----:B------:R0:W4:Y:S02]  /*1f0a0*/  @!P0 LDG.E.U8 R221, desc[UR16][R2.64] ;  /* 0x0000001002dd8981 */ /* 0x000124000c1e1100 */
[----:B0-----:R-:W-:Y:S02]  /*1f0b0*/  @!P0 IMAD.MOV.U32 R2, RZ, RZ, R75 ;  /* 0x000000ffff028224 */ /* 0x001fe400078e004b */
[----:B------:R-:W-:-:S05]  /*1f0c0*/  @!P0 IMAD.MOV.U32 R3, RZ, RZ, R77 ;  /* 0x000000ffff038224 */ /* 0x000fca00078e004d */
[----:B------:R0:W4:Y:S02]  /*1f0d0*/  @!P0 LDG.E.U8 R220, desc[UR16][R2.64] ;  /* 0x0000001002dc8981 */ /* 0x000124000c1e1100 */
[----:B0-----:R-:W-:Y:S02]  /*1f0e0*/  @!P0 IMAD.MOV.U32 R3, RZ, RZ, R31 ;  /* 0x000000ffff038224 */ /* 0x001fe400078e001f */
[----:B------:R-:W4:Y:S01]  /*1f0f0*/  LDL R31, [R1+0x324] ;  /* 0x00032400011f7983 */ /* 0x000f220000100800 */
[----:B--2---:R-:W-:-:S03]  /*1f100*/  @!P0 IMAD.MOV.U32 R2, RZ, RZ, R25 ;  /* 0x000000ffff028224 */ /* 0x004fc600078e0019 */
[----:B------:R-:W2:Y:S01]  /*1f110*/  LDL R25, [R1+0x328] ;  /* 0x0003280001197983 */ /* 0x000ea20000100800 */
[----:B------:R-:W-:Y:S02]  /*1f120*/  PRMT R219, RZ, 0x7610, R219 ;  /* 0x00007610ffdb7816 */ /* 0x000fe400000000db */
[----:B------:R-:W-:-:S04]  /*1f130*/  PRMT R218, RZ, 0x7610, R218 ;  /* 0x00007610ffda7816 */ /* 0x000fc800000000da */
[----:B------:R0:W2:Y:S01]  /*1f140*/  @!P0 LDG.E.U8 R219, desc[UR16][R2.64] ;  /* 0x0000001002db8981 */ /* 0x0000a2000c1e1100 */
[----:B------:R-:W-:Y:S01]  /*1f150*/  PRMT R217, RZ, 0x7610, R217 ;  /* 0x00007610ffd97816 */ /* 0x000fe200000000d9 */
[----:B0-----:R-:W-:Y:S02]  /*1f160*/  @!P0 IMAD.MOV.U32 R2, RZ, RZ, R54 ;  /* 0x000000ffff028224 */ /* 0x001fe400078e0036 */
[----:B------:R-:W-:-:S05]  /*1f170*/  @!P0 IMAD.MOV.U32 R3, RZ, RZ, R72 ;  /* 0x000000ffff038224 */ /* 0x000fca00078e0048 */
[----:B------:R0:W2:Y:S01]  /*1f180*/  @!P0 LDG.E.U8 R218, desc[UR16][R2.64] ;  /* 0x0000001002da8981 */ /* 0x0000a2000c1e1100 */
[----:B------:R-:W-:Y:S01]  /*1f190*/  PRMT R216, RZ, 0x7610, R216 ;  /* 0x00007610ffd87816 */ /* 0x000fe200000000d8 */
[----:B0-----:R-:W-:Y:S02]  /*1f1a0*/  @!P0 IMAD.MOV.U32 R2, RZ, RZ, R52 ;  /* 0x000000ffff028224 */ /* 0x001fe400078e0034 */
[----:B------:R-:W-:-:S05]  /*1f1b0*/  @!P0 IMAD.MOV.U32 R3, RZ, RZ, R53 ;  /* 0x000000ffff038224 */ /* 0x000fca00078e0035 */
[----:B------:R3:W2:Y:S02]  /*1f1c0*/  @!P0 LDG.E.U8 R217, desc[UR16][R2.64] ;  /* 0x0000001002d98981 */ /* 0x0006a4000c1e1100 */
[----:B---3--:R-:W-:Y:S02]  /*1f1d0*/  @!P0 IMAD.MOV.U32 R2, RZ, RZ, R33 ;  /* 0x000000ffff028224 */ /* 0x008fe400078e0021 */
[----:B------:R-:W3:Y:S01]  /*1f1e0*/  LDL R33, [R1+0x2e8] ;  /* 0x0002e80001217983 */ /* 0x000ee20000100800 */
[----:B----4-:R-:W-:-:S03]  /*1f1f0*/  @!P0 IMAD.MOV.U32 R3, RZ, RZ, R36 ;  /* 0x000000ffff038224 */ /* 0x010fc600078e0024 */
[----:B------:R-:W4:Y:S04]  /*1f200*/  LDL R36, [R1+0x2e4] ;  /* 0x0002e40001247983 */ /* 0x000f280000100800 */
[----:B------:R0:W4:Y:S02]  /*1f210*/  @!P0 LDG.E.U8 R216, desc[UR16][R2.64] ;  /* 0x0000001002d88981 */ /* 0x000124000c1e1100 */
[----:B0-----:R-:W-:Y:S02]  /*1f220*/  @!P0 IMAD.MOV.U32 R2, RZ, RZ, R24 ;  /* 0x000000ffff028224 */ /* 0x001fe400078e0018 */
        /* <DEDUP_REMOVED lines=11> */
[----:B------:R-:W-:Y:S02]  /*1f2e0*/  @!P0 IMAD.MOV.U32 R2, RZ, RZ, R29 ;  /* 0x000000ffff028224 */ /* 0x000fe400078e001d */
[----:B------:R-:W4:Y:S04]  /*1f2f0*/  LDL.LU R29, [R1+0x2a4] ;  /* 0x0002a400011d7983 */ /* 0x000f280000300800 */
[----:B------:R0:W4:Y:S04]  /*1f300*/  @!P0 LDG.E.U8 R213, desc[UR16][R2.64] ;  /* 0x0000001002d58981 */ /* 0x000128000c1e1100 */
[----:B------:R-:W4:Y:S01]  /*1f310*/  LDL.LU R48, [R1+0x264] ;  /* 0x0002640001307983 */ /* 0x000f220000300800 */
[----:B0-----:R-:W-:-:S02]  /*1f320*/  @!P0 IMAD.MOV.U32 R2, RZ, RZ, R37 ;  /* 0x000000ffff028224 */ /* 0x001fc400078e0025 */
[----:B------:R-:W-:Y:S01]  /*1f330*/  @!P0 IMAD.MOV.U32 R3, RZ, RZ, R38 ;  /* 0x000000ffff038224 */ /* 0x000fe200078e0026 */
[----:B------:R-:W4:Y:S04]  /*1f340*/  LDL.LU R37, [R1+0x268] ;  /* 0x0002680001257983 */ /* 0x000f280000300800 */
[----:B------:R0:W4:Y:S04]  /*1f350*/  @!P0 LDG.E.U8 R212, desc[UR16][R2.64] ;  /* 0x0000001002d48981 */ /* 0x000128000c1e1100 */
[----:B------:R-:W4:Y:S04]  /*1f360*/  LDL R54, [R1+0x9ec] ;  /* 0x0009ec0001367983 */ /* 0x000f280000100800 */
[----:B------:R-:W4:Y:S04]  /*1f370*/  LDL R52, [R1+0xdb4] ;  /* 0x000db40001347983 */ /* 0x000f280000100800 */
[----:B------:R-:W4:Y:S01]  /*1f380*/  LDL R50, [R1+0xdb8] ;  /* 0x000db80001327983 */ /* 0x000f220000100800 */
[----:B0-----:R-:W-:-:S03]  /*1f390*/  @!P0 IMAD.MOV.U32 R3, RZ, RZ, R31 ;  /* 0x000000ffff038224 */ /* 0x001fc600078e001f */
[----:B------:R-:W4:Y:S04]  /*1f3a0*/  LDL R31, [R1+0xdec] ;  /* 0x000dec00011f7983 */ /* 0x000f280000100800 */
[----:B------:R-:W4:Y:S01]  /*1f3b0*/  LDL.LU R53, [R1+0x228] ;  /* 0x0002280001357983 */ /* 0x000f220000300800 */
[----:B--2---:R-:W-:-:S03]  /*1f3c0*/  @!P0 IMAD.MOV.U32 R2, RZ, RZ, R25 ;  /* 0x000000ffff028224 */ /* 0x004fc600078e0019 */
[----:B------:R-:W2:Y:S01]  /*1f3d0*/  LDL.LU R25, [R1+0x224] ;  /* 0x0002240001197983 */ /* 0x000ea20000300800 */
[----:B------:R-:W-:-:S03]  /*1f3e0*/  PRMT R211, RZ, 0x7610, R211 ;  /* 0x00007610ffd37816 */ /* 0x000fc600000000d3 */
[----:B------:R-:W2:Y:S04]  /*1f3f0*/  LDL R39, [R1+0xd74] ;  /* 0x000d740001277983 */ /* 0x000ea80000100800 */
[----:B------:R-:W2:Y:S01]  /*1f400*/  LDL R38, [R1+0xd78] ;  /* 0x000d780001267983 */ /* 0x000ea20000100800 */
[----:B------:R-:W-:-:S03]  /*1f410*/  PRMT R210, RZ, 0x7610, R210 ;  /* 0x00007610ffd27816 */ /* 0x000fc600000000d2 */
[----:B------:R3:W2:Y:S04]  /*1f420*/  @!P0 LDG.E.U8 R211, desc[UR16][R2.64] ;  /* 0x0000001002d38981 */ /* 0x0006a8000c1e1100 */
[----:B------:R-:W2:Y:S04]  /*1f430*/  LDL R75, [R1+0xd34] ;  /* 0x000d3400014b7983 */ /* 0x000ea80000100800 */
[----:B------:R-:W2:Y:S01]  /*1f440*/  LDL R72, [R1+0xd38] ;  /* 0x000d380001487983 */ /* 0x000ea20000100800 */
[----:B------:R-:W-:-:S03]  /*1f450*/  PRMT R209, RZ, 0x7610, R209 ;  /* 0x00007610ffd17816 */ /* 0x000fc600000000d1 */
[----:B------:R-:W2:Y:S01]  /*1f460*/  LDL R45, [R1+0xcb4] ;  /* 0x000cb400012d7983 */ /* 0x000ea20000100800 */
[----:B---3--:R-:W-:-:S03]  /*1f470*/  @!P0 IMAD.MOV.U32 R2, RZ, RZ, R33 ;  /* 0x000000ffff028224 */ /* 0x008fc600078e0021 */
[----:B------:R-:W3:Y:S01]  /*1f480*/  LDL R33, [R1+0xcf4] ;  /* 0x000cf40001217983 */ /* 0x000ee20000100800 */
[----:B----4-:R-:W-:-:S03]  /*1f490*/  @!P0 IMAD.MOV.U32 R3, RZ, RZ, R36 ;  /* 0x000000ffff038224 */ /* 0x010fc600078e0024 */
[----:B------:R-:W4:Y:S04]  /*1f4a0*/  LDL R36, [R1+0xcb8] ;  /* 0x000cb80001247983 */ /* 0x000f280000100800 */
[----:B------:R0:W4:Y:S02]  /*1f4b0*/  @!P0 LDG.E.U8 R210, desc[UR16][R2.64] ;  /* 0x0000001002d28981 */ /* 0x000124000c1e1100 */
[----:B0-----:R-:W-:Y:S02]  /*1f4c0*/  @!P0 IMAD.MOV.U32 R2, RZ, RZ, R24 ;  /* 0x000000ffff028224 */ /* 0x001fe400078e0018 */
[----:B------:R-:W4:Y:S01]  /*1f4d0*/  LDL R24, [R1+0xcf8] ;  /* 0x000cf80001187983 */ /* 0x000f220000100800 */
[----:B------:R-:W-:Y:S02]  /*1f4e0*/  PRMT R208, RZ, 0x7610, R208 ;  /* 0x00007610ffd07816 */ /* 0x000fe400000000d0 */
[----:B------:R-:W-:Y:S01]  /*1f4f0*/  PRMT R207, RZ, 0x7610, R207 ;  /* 0x00007610ffcf7816 */ /* 0x000fe200000000cf */
[----:B------:R-:W-:-:S05]  /*1f500*/  @!P0 IMAD.MOV.U32 R3, RZ, RZ, R29 ;  /* 0x000000ffff038224 */ /* 0x000fca00078e001d */
[----:B------:R0:W4:Y:S02]  /*1f510*/  @!P0 LDG.E.U8 R209, desc[UR16][R2.64] ;  /* 0x0000001002d18981 */ /* 0x000124000c1e1100 */
[----:B0-----:R-:W-:Y:S02]  /*1f520*/  @!P0 IMAD.MOV.U32 R3, RZ, RZ, R48 ;  /* 0x000000ffff038224 */ /* 0x001fe400078e0030 */
[----:B------:R-:W-:-:S05]  /*1f530*/  @!P0 IMAD.MOV.U32 R2, RZ, RZ, R37 ;  /* 0x000000ffff028224 */ /* 0x000fca00078e0025 */
[----:B------:R0:W4:Y:S02]  /*1f540*/  @!P0 LDG.E.U8 R208, desc[UR16][R2.64] ;  /* 0x0000001002d08981 */ /* 0x000124000c1e1100 */
[----:B0-----:R-:W-:Y:S02]  /*1f550*/  @!P0 IMAD.MOV.U32 R2, RZ, RZ, R53 ;  /* 0x000000ffff028224 */ /* 0x001fe400078e0035 */
[----:B--2---:R-:W-:-:S05]  /*1f560*/  @!P0 IMAD.MOV.U32 R3, RZ, RZ, R25 ;  /* 0x000000ffff038224 */ /* 0x004fca00078e0019 */
[----:B------:R0:W2:Y:S02]  /*1f570*/  @!P0 LDG.E.U8 R207, desc[UR16][R2.64] ;  /* 0x0000001002cf8981 */ /* 0x0000a4000c1e1100 */
[----:B0-----:R-:W-:Y:S02]  /*1f580*/  @!P0 IMAD.MOV.U32 R2, RZ, RZ, R31 ;  /* 0x000000ffff028224 */ /* 0x001fe400078e001f */
[----:B------:R-:W2:Y:S01]  /*1f590*/  LDL R31, [R1+0xc78] ;  /* 0x000c7800011f7983 */ /* 0x000ea20000100800 */
[----:B------:R-:W-:Y:S01]  /*1f5a0*/  PRMT R206, RZ, 0x7610, R206 ;  /* 0x00007610ffce7816 */ /* 0x000fe200000000ce */
[----:B------:R-:W-:Y:S02]  /*1f5b0*/  @!P0 IMAD.MOV.U32 R3, RZ, RZ, R54 ;  /* 0x000000ffff038224 */ /* 0x000fe400078e0036 */
[----:B------:R-:W2:Y:S01]  /*1f5c0*/  LDL R54, [R1+0xc74] ;  /* 0x000c740001367983 */ /* 0x000ea20000100800 */
[----:B------:R-:W-:-:S03]  /*1f5d0*/  PRMT R205, RZ, 0x7610, R205 ;  /* 0x00007610ffcd7816 */ /* 0x000fc600000000cd */
[----:B------:R0:W2:Y:S01]  /*1f5e0*/  @!P0 LDG.E.U8 R206, desc[UR16][R2.64] ;  /* 0x0000001002ce8981 */ /* 0x0000a2000c1e1100 */
[----:B------:R-:W-:Y:S01]  /*1f5f0*/  PRMT R204, RZ, 0x7610, R204 ;  /* 0x00007610ffcc7816 */ /* 0x000fe200000000cc */
[----:B0-----:R-:W-:Y:S02]  /*1f600*/  @!P0 IMAD.MOV.U32 R2, RZ, RZ, R50 ;  /* 0x000000ffff028224 */ /* 0x001fe400078e0032 */
[----:B------:R-:W-:Y:S01]  /*1f610*/  @!P0 IMAD.MOV.U32 R3, RZ, RZ, R52 ;  /* 0x000000ffff038224 */ /* 0x000fe200078e0034 */
[----:B------:R-:W2:Y:S04]  /*1f620*/  LDL R50, [R1+0xc38] ;  /* 0x000c380001327983 */ /* 0x000ea80000100800 */
[----:B------:R-:W2:Y:S04]  /*1f630*/  LDL R52, [R1+0xc34] ;  /* 0x000c340001347983 */ /* 0x000ea80000100800 */
[----:B------:R0:W2:Y:S01]  /*1f640*/  @!P0 LDG.E.U8 R205, desc[UR16][R2.64] ;  /* 0x0000001002cd8981 */ /* 0x0000a2000c1e1100 */
[----:B------:R-:W-:Y:S01]  /*1f650*/  PRMT R203, RZ, 0x7610, R203 ;  /* 0x00007610ffcb7816 */ /* 0x000fe200000000cb */
[----:B0-----:R-:W-:-:S02]  /*1f660*/  @!P0 IMAD.MOV.U32 R2, RZ, RZ, R38 ;  /* 0x000000ffff028224 */ /* 0x001fc400078e0026 */
[----:B------:R-:W-:Y:S01]  /*1f670*/  @!P0 IMAD.MOV.U32 R3, RZ, RZ, R39 ;  /* 0x000000ffff038224 */ /* 0x000fe200078e0027 */
[----:B------:R-:W2:Y:S04]  /*1f680*/  LDL R38, [R1+0xbf8] ;  /* 0x000bf80001267983 */ /* 0x000ea80000100800 */
[----:B------:R-:W2:Y:S04]  /*1f690*/  LDL R39, [R1+0xbf4] ;  /* 0x000bf40001277983 */ /* 0x000ea80000100800 */
[----:B------:R0:W2:Y:S02]  /*1f6a0*/  @!P0 LDG.E.U8 R204, desc[UR16][R2.64] ;  /* 0x0000001002cc8981 */ /* 0x0000a4000c1e1100 */
[----:B0-----:R-:W-:-:S02]  /*1f6b0*/  @!P0 IMAD.MOV.U32 R2, RZ, RZ, R72 ;  /* 0x000000ffff028224 */ /* 0x001fc400078e0048 */
[----:B------:R-:W-:Y:S01]  /*1f6c0*/  @!P0 IMAD.MOV.U32 R3, RZ, RZ, R75 ;  /* 0x000000ffff038224 */ /* 0x000fe200078e004b */
[----:B------:R-:W-:Y:S01]  /*1f6d0*/  PRMT R201, RZ, 0x7610, R201 ;  /* 0x00007610ffc97816 */ /* 0x000fe200000000c9 */
[----:B------:R-:W0:Y:S03]  /*1f6e0*/  S2R R151, SR_TID.X ;  /* 0x0000000000977919 */ /* 0x000e260000002100 */
[----:B------:R3:W2:Y:S01]  /*1f6f0*/  @!P0 LDG.E.U8 R203, desc[UR16][R2.64] ;  /* 0x0000001002cb8981 */ /* 0x0006a2000c1e1100 */
[----:B------:R-:W-:Y:S02]  /*1f700*/  PRMT R200, RZ, 0x7610, R200 ;  /* 0x00007610ffc87816 */ /* 0x000fe400000000c8 */
[----:B------:R-:W-:Y:S01]  /*1f710*/  PRMT R199, RZ, 0x7610, R199 ;  /* 0x00007610ffc77816 */ /* 0x000fe200000000c7 */
[----:B------:R-:W2:Y:S01]  /*1f720*/  LDL R72, [R1+0xa74] ;  /* 0x000a740001487983 */ /* 0x000ea20000100800 */
[----:B---3--:R-:W-:-:S03]  /*1f730*/  @!P0 IMAD.MOV.U32 R3, RZ, RZ, R33 ;  /* 0x000000ffff038224 */ /* 0x008fc600078e0021 */
[----:B------:R-:W3:Y:S01]  /*1f740*/  LDL R33, [R1+0xbb4] ;  /* 0x000bb40001217983 */ /* 0x000ee20000100800 */
[----:B----4-:R-:W-:-:S03]  /*1f750*/  @!P0 IMAD.MOV.U32 R2, RZ, RZ, R24 ;  /* 0x000000ffff028224 */ /* 0x010fc600078e0018 */
[----:B------:R-:W4:Y:S04]  /*1f760*/  LDL R24, [R1+0xbb8] ;  /* 0x000bb80001187983 */ /* 0x000f280000100800 */
[----:B------:R1:W4:Y:S02]  /*1f770*/  @!P0 LDG.E.U8 R201, desc[UR16][R2.64] ;  /* 0x0000001002c98981 */ /* 0x000324000c1e1100 */
[----:B-1----:R-:W-:Y:S02]  /*1f780*/  @!P0 IMAD.MOV.U32 R3, RZ, RZ, R45 ;  /* 0x000000ffff038224 */ /* 0x002fe400078e002d */
[----:B------:R-:W-:Y:S01]  /*1f790*/  @!P0 IMAD.MOV.U32 R2, RZ, RZ, R36 ;  /* 0x000000ffff028224 */ /* 0x000fe200078e0024 */
[----:B------:R-:W4:Y:S04]  /*1f7a0*/  LDL R45, [R1+0xb74] ;  /* 0x000b7400012d7983 */ /* 0x000f280000100800 */
[----:B------:R-:W4:Y:S04]  /*1f7b0*/  LDL R36, [R1+0xb78] ;  /* 0x000b780001247983 */ /* 0x000f280000100800 */
[----:B------:R2:W4:Y:S01]  /*1f7c0*/  @!P0 LDG.E.U8 R200, desc[UR16][R2.64] ;  /* 0x0000001002c88981 */ /* 0x000522000c1e1100 */
[----:B0-----:R-:W-:-:S02]  /*1f7d0*/  LOP3.LUT R146, R151, 0x7f, RZ, 0xc0, !PT ;  /* 0x0000007f97927812 */ /* 0x001fc400078ec0ff */
[----:B------:R-:W-:-:S03]  /*1f7e0*/  PRMT R198, RZ, 0x7610, R198 ;  /* 0x00007610ffc67816 */ /* 0x000fc600000000c6 */
[----:B------:R-:W-:Y:S04]  /*1f7f0*/  STS.U8 [R146+UR8], R185 ;  /* 0x000000b992007988 */ /* 0x000fe80008000008 */
[----:B------:R-:W-:Y:S04]  /*1f800*/  STS.U8 [R146+UR8+0x400], R180 ;  /* 0x000400b492007988 */ /* 0x000fe80008000008 */
[----:B------:R-:W-:Y:S04]  /*1f810*/  STS.U8 [R146+UR8+0x800], R183 ;  /* 0x000800b792007988 */ /* 0x000fe80008000008 */
[----:B------:R-:W-:Y:S04]  /*1f820*/  STS.U8 [R146+UR8+0xc00], R188 ;  /* 0x000c00bc92007988 */ /* 0x000fe80008000008 */
[----:B------:R-:W-:Y:S04]  /*1f830*/  STS.U8 [R146+UR8+0x1000], R182 ;  /* 0x001000b692007988 */ /* 0x000fe80008000008 */
[----:B------:R-:W-:Y:S01]  /*1f840*/  STS.U8 [R146+UR8+0x1400], R186 ;  /* 0x001400ba92007988 */ /* 0x000fe20008000008 */
[----:B--2---:R-:W-:-:S03]  /*1f850*/  @!P0 IMAD.MOV.U32 R2, RZ, RZ, R31 ;  /* 0x000000ffff028224 */ /* 0x004fc600078e001f */
[----:B------:R-:W2:Y:S01]  /*1f860*/  LDL R31, [R1+0xb38] ;  /* 0x000b3800011f7983 */ /* 0x000ea20000100800 */
[----:B------:R-:W-:-:S03]  /*1f870*/  @!P0 IMAD.MOV.U32 R3, RZ, RZ, R54 ;  /* 0x000000ffff038224 */ /* 0x000fc600078e0036 */
[----:B------:R-:W2:Y:S04]  /*1f880*/  LDL R54, [R1+0xb34] ;  /* 0x000b340001367983 */ /* 0x000ea80000100800 */
[----:B------:R0:W2:Y:S04]  /*1f890*/  @!P0 LDG.E.U8 R199, desc[UR16][R2.64] ;  /* 0x0000001002c78981 */ /* 0x0000a8000c1e1100 */
[----:B------:R-:W-:Y:S01]  /*1f8a0*/  STS.U8 [R146+UR8+0x1800], R191 ;  /* 0x001800bf92007988 */ /* 0x000fe20008000008 */
[----:B0-----:R-:W-:-:S03]  /*1f8b0*/  @!P0 IMAD.MOV.U32 R2, RZ, RZ, R50 ;  /* 0x000000ffff028224 */ /* 0x001fc600078e0032 */
[----:B------:R-:W2:Y:S01]  /*1f8c0*/  LDL R50, [R1+0xaf8] ;  /* 0x000af80001327983 */ /* 0x000ea20000100800 */
[----:B------:R-:W-:-:S03]  /*1f8d0*/  @!P0 IMAD.MOV.U32 R3, RZ, RZ, R52 ;  /* 0x000000ffff038224 */ /* 0x000fc600078e0034 */
[----:B------:R-:W2:Y:S04]  /*1f8e0*/  LDL R52, [R1+0xaf4] ;  /* 0x000af40001347983 */ /* 0x000ea80000100800 */
[----:B------:R0:W2:Y:S04]  /*1f8f0*/  @!P0 LDG.E.U8 R198, desc[UR16][R2.64] ;  /* 0x0000001002c68981 */ /* 0x0000a8000c1e1100 */
[----:B------:R-:W-:Y:S04]  /*1f900*/  STS.U8 [R146+UR8+0x1c00], R193 ;  /* 0x001c00c192007988 */ /* 0x000fe80008000008 */
[----:B------:R-:W-:Y:S01]  /*1f910*/  STS.U8 [R146+UR8+0x2000], R194 ;  /* 0x002000c292007988 */ /* 0x000fe20008000008 */
[----:B0-----:R-:W-:-:S03]  /*1f920*/  @!P0 IMAD.MOV.U32 R2, RZ, RZ, R38 ;  /* 0x000000ffff028224 */ /* 0x001fc600078e0026 */
[----:B------:R-:W-:Y:S01]  /*1f930*/  STS.U8 [R146+UR8+0x2400], R195 ;  /* 0x002400c392007988 */ /* 0x000fe20008000008 */
[----:B------:R-:W-:-:S03]  /*1f940*/  @!P0 IMAD.MOV.U32 R3, RZ, RZ, R39 ;  /* 0x000000ffff038224 */ /* 0x000fc600078e0027 */
[----:B------:R-:W2:Y:S04]  /*1f950*/  LDL R38, [R1+0xab8] ;  /* 0x000ab80001267983 */ /* 0x000ea80000100800 */
[----:B------:R-:W2:Y:S04]  /*1f960*/  LDL R39, [R1+0xab4] ;  /* 0x000ab40001277983 */ /* 0x000ea80000100800 */
[----:B------:R-:W-:Y:S04]  /*1f970*/  STS.U8 [R146+UR8+0x2800], R196 ;  /* 0x002800c492007988 */ /* 0x000fe80008000008 */
[----:B------:R0:W-:Y:S04]  /*1f980*/  STS.U8 [R146+UR8+0x2c00], R197 ;  /* 0x002c00c592007988 */ /* 0x0001e80008000008 */
[----:B------:R1:W-:Y:S01]  /*1f990*/  STS.U8 [R146+UR8+0x3000], R69 ;  /* 0x0030004592007988 */ /* 0x0003e20008000008 */
[----:B0-----:R-:W-:-:S03]  /*1f9a0*/  PRMT R197, RZ, 0x7610, R197 ;  /* 0x00007610ffc57816 */ /* 0x001fc600000000c5 */
[----:B-1----:R-:W2:Y:S04]  /*1f9b0*/  LDL R69, [R1+0xa78] ;  /* 0x000a780001457983 */ /* 0x002ea80000100800 */
[----:B------:R3:W2:Y:S04]  /*1f9c0*/  @!P0 LDG.E.U8 R197, desc[UR16][R2.64] ;  /* 0x0000001002c58981 */ /* 0x0006a8000c1e1100 */
[----:B------:R0:W-:Y:S01]  /*1f9d0*/  STS.U8 [R146+UR8+0x3400], R0 ;  /* 0x0034000092007988 */ /* 0x0001e20008000008 */
[----:B---3--:R-:W-:-:S03]  /*1f9e0*/  @!P0 IMAD.MOV.U32 R3, RZ, RZ, R33 ;  /* 0x000000ffff038224 */ /* 0x008fc600078e0021 */
[----:B0-----:R-:W3:Y:S04]  /*1f9f0*/  LDL.LU R0, [R1+0x2a0] ;  /* 0x0002a00001007983 */ /* 0x001ee80000300800 */
[----:B------:R-:W3:Y:S01]  /*1fa00*/  LDL R33, [R1+0xa34] ;  /* 0x000a340001217983 */ /* 0x000ee20000100800 */
[----:B------:R-:W-:Y:S02]  /*1fa10*/  PRMT R196, RZ, 0x7610, R196 ;  /* 0x00007610ffc47816 */ /* 0x000fe400000000c4 */
[----:B------:R-:W-:Y:S01]  /*1fa20*/  PRMT R195, RZ, 0x7610, R195 ;  /* 0x00007610ffc37816 */ /* 0x000fe200000000c3 */
[----:B------:R-:W3:Y:S01]  /*1fa30*/  LDL R77, [R1+0x49c] ;  /* 0x00049c00014d7983 */ /* 0x000ee20000100800 */
[----:B----4-:R-:W-:Y:S01]  /*1fa40*/  @!P0 IMAD.MOV.U32 R2, RZ, RZ, R24 ;  /* 0x000000ffff028224 */ /* 0x010fe200078e0018 */
[----:B------:R-:W-:-:S02]  /*1fa50*/  PRMT R194, RZ, 0x7610, R194 ;  /* 0x00007610ffc27816 */ /* 0x000fc400000000c2 */
[----:B------:R-:W4:Y:S04]  /*1fa60*/  LDL R24, [R1+0xa38] ;  /* 0x000a380001187983 */ /* 0x000f280000100800 */
[----:B------:R0:W4:Y:S01]  /*1fa70*/  @!P0 LDG.E.U8 R196, desc[UR16][R2.64] ;  /* 0x0000001002c48981 */ /* 0x000122000c1e1100 */
[----:B------:R-:W-:Y:S02]  /*1fa80*/  PRMT R193, RZ, 0x7610, R193 ;  /* 0x00007610ffc17816 */ /* 0x000fe400000000c1 */
[----:B------:R-:W-:Y:S01]  /*1fa90*/  PRMT R192, RZ, 0x7610, R192 ;  /* 0x00007610ffc07816 */ /* 0x000fe200000000c0 */
[----:B------:R-:W4:Y:S01]  /*1faa0*/  LDL R75, [R1+0x4a0] ;  /* 0x0004a000014b7983 */ /* 0x000f220000100800 */
[----:B0-----:R-:W-:-:S03]  /*1fab0*/  @!P0 IMAD.MOV.U32 R3, RZ, RZ, R45 ;  /* 0x000000ffff038224 */ /* 0x001fc600078e002d */
[----:B------:R-:W4:Y:S01]  /*1fac0*/  LDL R45, [R1+0x5dc] ;  /* 0x0005dc00012d7983 */ /* 0x000f220000100800 */
[----:B------:R-:W-:-:S03]  /*1fad0*/  @!P0 IMAD.MOV.U32 R2, RZ, RZ, R36 ;  /* 0x000000ffff028224 */ /* 0x000fc600078e0024 */
[----:B------:R-:W4:Y:S04]  /*1fae0*/  LDL R36, [R1+0x5e0] ;  /* 0x0005e00001247983 */ /* 0x000f280000100800 */
[----:B------:R2:W4:Y:S01]  /*1faf0*/  @!P0 LDG.E.U8 R195, desc[UR16][R2.64] ;  /* 0x0000001002c38981 */ /* 0x000522000c1e1100 */
[----:B------:R-:W-:Y:S01]  /*1fb00*/  PRMT R191, RZ, 0x7610, R191 ;  /* 0x00007610ffbf7816 */ /* 0x000fe200000000bf */
[----:B--2---:R-:W-:Y:S02]  /*1fb10*/  @!P0 IMAD.MOV.U32 R2, RZ, RZ, R31 ;  /* 0x000000ffff028224 */ /* 0x004fe400078e001f */
[----:B------:R-:W2:Y:S01]  /*1fb20*/  LDL R31, [R1+0x5a0] ;  /* 0x0005a000011f7983 */ /* 0x000ea20000100800 */
[----:B------:R-:W-:-:S03]  /*1fb30*/  @!P0 IMAD.MOV.U32 R3, RZ, RZ, R54 ;  /* 0x000000ffff038224 */ /* 0x000fc600078e0036 */
[----:B------:R-:W2:Y:S04]  /*1fb40*/  LDL R54, [R1+0x59c] ;  /* 0x00059c0001367983 */ /* 0x000ea80000100800 */
[----:B------:R0:W2:Y:S02]  /*1fb50*/  @!P0 LDG.E.U8 R194, desc[UR16][R2.64] ;  /* 0x0000001002c28981 */ /* 0x0000a4000c1e1100 */
[----:B0-----:R-:W-:Y:S02]  /*1fb60*/  @!P0 IMAD.MOV.U32 R2, RZ, RZ, R50 ;  /* 0x000000ffff028224 */ /* 0x001fe400078e0032 */
        /* <DEDUP_REMOVED lines=23> */
[----:B------:R-:W-:-:S03]  /*1fce0*/  @!P0 IMAD.MOV.U32 R2, RZ, RZ, R36 ;  /* 0x000000ffff028224 */ /* 0x000fc600078e0024 */
[----:B------:R-:W4:Y:S04]  /*1fcf0*/  LDL R36, [R1+0x460] ;  /* 0x0004600001247983 */ /* 0x000f280000100800 */
[----:B------:R2:W4:Y:S01]  /*1fd00*/  @!P0 LDG.E.U8 R189, desc[UR16][R2.64] ;  /* 0x0000001002bd8981 */ /* 0x000522000c1e1100 */
[----:B------:R-:W-:Y:S02]  /*1fd10*/  PRMT R188, RZ, 0x7610, R188 ;  /* 0x00007610ffbc7816 */ /* 0x000fe400000000bc */
[----:B------:R-:W-:Y:S02]  /*1fd20*/  PRMT R187, RZ, 0x7610, R187 ;  /* 0x00007610ffbb7816 */ /* 0x000fe400000000bb */
[----:B------:R-:W-:Y:S01]  /*1fd30*/  PRMT R186, RZ, 0x7610, R186 ;  /* 0x00007610ffba7816 */ /* 0x000fe200000000ba */
[----:B--2---:R-:W-:-:S02]  /*1fd40*/  @!P0 IMAD.MOV.U32 R2, RZ, RZ, R31 ;  /* 0x000000ffff028224 */ /* 0x004fc400078e001f */
        /* <DEDUP_REMOVED lines=14> */
[----:B---3--:R-:W-:Y:S02]  /*1fe30*/  @!P0 IMAD.MOV.U32 R3, RZ, RZ, R33 ;  /* 0x000000ffff038224 */ /* 0x008fe400078e0021 */
[----:B------:R-:W3:Y:S01]  /*1fe40*/  LDL R33, [R1+0x31c] ;  /* 0x00031c0001217983 */ /* 0x000ee20000100800 */
[----:B----4-:R-:W-:-:S03]  /*1fe50*/  @!P0 IMAD.MOV.U32 R2, RZ, RZ, R24 ;  /* 0x000000ffff028224 */ /* 0x010fc600078e0018 */
[----:B------:R-:W4:Y:S01]  /*1fe60*/  LDL R24, [R1+0x320] ;  /* 0x0003200001187983 */ /* 0x000f220000100800 */
[----:B------:R-:W-:Y:S02]  /*1fe70*/  PRMT R185, RZ, 0x7610, R185 ;  /* 0x00007610ffb97816 */ /* 0x000fe400000000b9 */
[----:B------:R-:W-:-:S04]  /*1fe80*/  PRMT R184, RZ, 0x7610, R184 ;  /* 0x00007610ffb87816 */ /* 0x000fc800000000b8 */
[----:B------:R0:W4:Y:S02]  /*1fe90*/  @!P0 LDG.E.U8 R185, desc[UR16][R2.64] ;  /* 0x0000001002b98981 */ /* 0x000124000c1e1100 */
[----:B0-----:R-:W-:Y:S02]  /*1fea0*/  @!P0 IMAD.MOV.U32 R2, RZ, RZ, R75 ;  /* 0x000000ffff028224 */ /* 0x001fe400078e004b */
[----:B------:R-:W-:-:S05]  /*1feb0*/  @!P0 IMAD.MOV.U32 R3, RZ, RZ, R77 ;  /* 0x000000ffff038224 */ /* 0x000fca00078e004d */
[----:B------:R0:W4:Y:S02]  /*1fec0*/  @!P0 LDG.E.U8 R184, desc[UR16][R2.64] ;  /* 0x0000001002b88981 */ /* 0x000124000c1e1100 */
[----:B0-----:R-:W-:Y:S02]  /*1fed0*/  @!P0 IMAD.MOV.U32 R3, RZ, RZ, R45 ;  /* 0x000000ffff038224 */ /* 0x001fe400078e002d */
[----:B------:R-:W-:Y:S01]  /*1fee0*/  @!P0 IMAD.MOV.U32 R2, RZ, RZ, R36 ;  /* 0x000000ffff028224 */ /* 0x000fe200078e0024 */
[----:B------:R-:W4:Y:S04]  /*1fef0*/  LDL R45, [R1+0x2dc] ;  /* 0x0002dc00012d7983 */ /* 0x000f280000100800 */
[----:B------:R-:W4:Y:S01]  /*1ff00*/  LDL R36, [R1+0x2e0] ;  /* 0x0002e00001247983 */ /* 0x000f220000100800 */
[----:B------:R-:W-:-:S06]  /*1ff10*/  PRMT R183, RZ, 0x7610, R183 ;  /* 0x00007610ffb77816 */ /* 0x000fcc00000000b7 */
[----:B------:R0:W4:Y:S01]  /*1ff20*/  @!P0 LDG.E.U8 R183, desc[UR16][R2.64] ;  /* 0x0000001002b78981 */ /* 0x000122000c1e1100 */
[----:B------:R-:W-:-:S03]  /*1ff30*/  PRMT R182, RZ, 0x7610, R182 ;  /* 0x00007610ffb67816 */ /* 0x000fc600000000b6 */
[----:B------:R-:W-:Y:S01]  /*1ff40*/  STS.U8 [R146+UR8+0x3800], R165 ;  /* 0x003800a592007988 */ /* 0x000fe20008000008 */
[----:B------:R-:W-:-:S03]  /*1ff50*/  PRMT R181, RZ, 0x7610, R181 ;  /* 0x00007610ffb57816 */ /* 0x000fc600000000b5 */
[----:B------:R-:W-:Y:S01]  /*1ff60*/  STS.U8 [R146+UR8+0x3c00], R167 ;  /* 0x003c00a792007988 */ /* 0x000fe20008000008 */
[----:B0-----:R-:W-:Y:S02]  /*1ff70*/  @!P0 IMAD.MOV.U32 R3, RZ, RZ, R72 ;  /* 0x000000ffff038224 */ /* 0x001fe400078e0048 */
[----:B--2---:R-:W-:Y:S02]  /*1ff80*/  @!P0 IMAD.MOV.U32 R2, RZ, RZ, R31 ;  /* 0x000000ffff028224 */ /* 0x004fe400078e001f */
[----:B------:R-:W2:Y:S04]  /*1ff90*/  LDL R31, [R1+0x29c] ;  /* 0x00029c00011f7983 */ /* 0x000ea80000100800 */
[----:B------:R-:W-:Y:S04]  /*1ffa0*/  STS.U8 [R146+UR8+0x4000], R164 ;  /* 0x004000a492007988 */ /* 0x000fe80008000008 */
[----:B------:R-:W-:Y:S04]  /*1ffb0*/  STS.U8 [R146+UR8+0x4400], R166 ;  /* 0x004400a692007988 */ /* 0x000fe80008000008 */
[----:B------:R-:W-:Y:S04]  /*1ffc0*/  STS.U8 [R146+UR8+0x4800], R169 ;  /* 0x004800a992007988 */ /* 0x000fe80008000008 */
[----:B------:R0:W2:Y:S04]  /*1ffd0*/  @!P0 LDG.E.U8 R182, desc[UR16][R2.64] ;  /* 0x0000001002b68981 */ /* 0x0000a8000c1e1100 */
[----:B------:R-:W-:Y:S04]  /*1ffe0*/  STS.U8 [R146+UR8+0x4c00], R171 ;  /* 0x004c00ab92007988 */ /* 0x000fe80008000008 */
[----:B------:R-:W-:Y:S01]  /*1fff0*/  STS.U8 [R146+UR8+0x5000], R168 ;  /* 0x005000a892007988 */ /* 0x000fe20008000008 */
[----:B0-----:R-:W-:-:S02]  /*20000*/  @!P0 IMAD.MOV.U32 R2, RZ, RZ, R54 ;  /* 0x000000ffff028224 */ /* 0x001fc400078e0036 */
[----:B------:R-:W-:Y:S01]  /*20010*/  @!P0 IMAD.MOV.U32 R3, RZ, RZ, R69 ;  /* 0x000000ffff038224 */ /* 0x000fe200078e0045 */
[----:B------:R-:W-:Y:S01]  /*20020*/  STS.U8 [R146+UR8+0x5400], R170 ;  /* 0x005400aa92007988 */ /* 0x000fe20008000008 */
[----:B------:R-:W-:-:S03]  /*20030*/  PRMT R180, RZ, 0x7610, R180 ;  /* 0x00007610ffb47816 */ /* 0x000fc600000000b4 */
        /* <DEDUP_REMOVED lines=8> */
[----:B------:R-:W-:Y:S04]  /*200c0*/  STS.U8 [R146+UR8+0x6c00], R177 ;  /* 0x006c00b192007988 */ /* 0x000fe80008000008 */
[----:B------:R-:W-:Y:S04]  /*200d0*/  STS.U8 [R146+UR8+0x7000], R178 ;  /* 0x007000b292007988 */ /* 0x000fe80008000008 */
[----:B------:R0:W-:Y:S04]  /*200e0*/  STS.U8 [R146+UR8+0x7400], R179 ;  /* 0x007400b392007988 */ /* 0x0001e80008000008 */
[----:B------:R1:W2:Y:S04]  /*200f0*/  @!P0 LDG.E.U8 R180, desc[UR16][R2.64] ;  /* 0x0000001002b48981 */ /* 0x0002a8000c1e1100 */
[----:B------:R-:W2:Y:S01]  /*20100*/  LDL.LU R50, [R1+0x25c] ;  /* 0x00025c0001327983 */ /* 0x000ea20000300800 */
[----:B0-----:R-:W-:Y:S01]  /*20110*/  PRMT R179, RZ, 0x7610, R179 ;  /* 0x00007610ffb37816 */ /* 0x001fe200000000b3 */
[----:B-1----:R-:W-:-:S02]  /*20120*/  @!P0 IMAD.MOV.U32 R2, RZ, RZ, R38 ;  /* 0x000000ffff028224 */ /* 0x002fc400078e0026 */
[----:B------:R-:W-:Y:S02]  /*20130*/  @!P0 IMAD.MOV.U32 R3, RZ, RZ, R39 ;  /* 0x000000ffff038224 */ /* 0x000fe400078e0027 */
[----:B------:R-:W2:Y:S04]  /*20140*/  LDL.LU R39, [R1+0x260] ;  /* 0x0002600001277983 */ /* 0x000ea80000300800 */
[----:B------:R3:W2:Y:S04]  /*20150*/  @!P0 LDG.E.U8 R179, desc[UR16][R2.64] ;  /* 0x0000001002b38981 */ /* 0x0006a8000c1e1100 */
[----:B------:R-:W2:Y:S01]  /*20160*/  LDL R38, [R1+0x9e8] ;  /* 0x0009e80001267983 */ /* 0x000ea20000100800 */
[----:B---3--:R-:W-:-:S02]  /*20170*/  @!P0 IMAD.MOV.U32 R3, RZ, RZ, R33 ;  /* 0x000000ffff038224 */ /* 0x008fc400078e0021 */
[----:B----4-:R-:W-:Y:S01]  /*20180*/  @!P0 IMAD.MOV.U32 R2, RZ, RZ, R24 ;  /* 0x000000ffff028224 */ /* 0x010fe200078e0018 */
[----:B------:R-:W3:Y:S04]  /*20190*/  LDL.LU R33, [R1+0x220] ;  /* 0x0002200001217983 */ /* 0x000ee80000300800 */
[----:B------:R-:W4:Y:S01]  /*201a0*/  LDL.LU R24, [R1+0x21c] ;  /* 0x00021c0001187983 */ /* 0x000f220000300800 */
[----:B------:R-:W-:-:S03]  /*201b0*/  PRMT R178, RZ, 0x7610, R178 ;  /* 0x00007610ffb27816 */ /* 0x000fc600000000b2 */
[----:B------:R-:W4:Y:S04]  /*201c0*/  LDL R54, [R1+0xdac] ;  /* 0x000dac0001367983 */ /* 0x000f280000100800 */
[----:B------:R0:W4:Y:S01]  /*201d0*/  @!P0 LDG.E.U8 R178, desc[UR16][R2.64] ;  /* 0x0000001002b28981 */ /* 0x000122000c1e1100 */
[----:B------:R-:W-:Y:S01]  /*201e0*/  PRMT R177, RZ, 0x7610, R177 ;  /* 0x00007610ffb17816 */ /* 0x000fe200000000b1 */
[----:B0-----:R-:W-:Y:S02]  /*201f0*/  @!P0 IMAD.MOV.U32 R3, RZ, RZ, R45 ;  /* 0x000000ffff038224 */ /* 0x001fe400078e002d */
[----:B------:R-:W4:Y:S01]  /*20200*/  LDL R45, [R1+0xdb0] ;  /* 0x000db000012d7983 */ /* 0x000f220000100800 */
[----:B------:R-:W-:-:S03]  /*20210*/  @!P0 IMAD.MOV.U32 R2, RZ, RZ, R36 ;  /* 0x000000ffff028224 */ /* 0x000fc600078e0024 */
[----:B------:R-:W4:Y:S04]  /*20220*/  LDL.LU R36, [R1+0xde8] ;  /* 0x000de80001247983 */ /* 0x000f280000300800 */
[----:B------:R-:W4:Y:S04]  /*20230*/  LDL R83, [R1+0xd6c] ;  /* 0x000d6c0001537983 */ /* 0x000f280000100800 */
[----:B------:R-:W4:Y:S04]  /*20240*/  LDL R80, [R1+0xd70] ;  /* 0x000d700001507983 */ /* 0x000f280000100800 */
[----:B------:R2:W4:Y:S01]  /*20250*/  @!P0 LDG.E.U8 R177, desc[UR16][R2.64] ;  /* 0x0000001002b18981 */ /* 0x000522000c1e1100 */
[----:B------:R-:W-:-:S03]  /*20260*/  PRMT R176, RZ, 0x7610, R176 ;  /* 0x00007610ffb07816 */ /* 0x000fc600000000b0 */
[----:B------:R-:W4:Y:S01]  /*20270*/  LDL R72, [R1+0xd2c] ;  /* 0x000d2c0001487983 */ /* 0x000f220000100800 */
[----:B------:R-:W-:-:S03]  /*20280*/  PRMT R175, RZ, 0x7610, R175 ;  /* 0x00007610ffaf7816 */ /* 0x000fc600000000af */
[----:B------:R-:W4:Y:S04]  /*20290*/  LDL R78, [R1+0xcec] ;  /* 0x000cec00014e7983 */ /* 0x000f280000100800 */
[----:B------:R-:W4:Y:S01]  /*202a0*/  LDL R77, [R1+0xcf0] ;  /* 0x000cf000014d7983 */ /* 0x000f220000100800 */
[----:B------:R-:W-:-:S03]  /*202b0*/  PRMT R174, RZ, 0x7610, R174 ;  /* 0x00007610ffae7816 */ /* 0x000fc600000000ae */
[----:B------:R-:W4:Y:S04]  /*202c0*/  LDL R75, [R1+0xcac] ;  /* 0x000cac00014b7983 */ /* 0x000f280000100800 */
[----:B------:R-:W4:Y:S01]  /*202d0*/  LDL R69, [R1+0xcb0] ;  /* 0x000cb00001457983 */ /* 0x000f220000100800 */
[----:B--2---:R-:W-:-:S03]  /*202e0*/  @!P0 IMAD.MOV.U32 R3, RZ, RZ, R31 ;  /* 0x000000ffff038224 */ /* 0x004fc600078e001f */
[----:B------:R-:W2:Y:S01]  /*202f0*/  LDL R31, [R1+0xd30] ;  /* 0x000d3000011f7983 */ /* 0x000ea20000100800 */
[----:B------:R-:W-:-:S05]  /*20300*/  @!P0 IMAD.MOV.U32 R2, RZ, RZ, R0 ;  /* 0x000000ffff028224 */ /* 0x000fca00078e0000 */
[----:B------:R0:W2:Y:S04]  /*20310*/  @!P0 LDG.E.U8 R176, desc[UR16][R2.64] ;  /* 0x0000001002b08981 */ /* 0x0000a8000c1e1100 */
[----:B------:R1:W-:Y:S04]  /*20320*/  STL [R1+0xe30], R0 ;  /* 0x000e300001007387 */ /* 0x0003e80000100800 */
[----:B-1----:R-:W2:Y:S01]  /*20330*/  LDL R0, [R1+0xc70] ;  /* 0x000c700001007983 */ /* 0x002ea20000100800 */
[----:B0-----:R-:W-:Y:S02]  /*20340*/  @!P0 IMAD.MOV.U32 R3, RZ, RZ, R50 ;  /* 0x000000ffff038224 */ /* 0x001fe400078e0032 */
[----:B------:R-:W-:-:S05]  /*20350*/  @!P0 IMAD.MOV.U32 R2, RZ, RZ, R39 ;  /* 0x000000ffff028224 */ /* 0x000fca00078e0027 */
[----:B------:R3:W2:Y:S02]  /*20360*/  @!P0 LDG.E.U8 R175, desc[UR16][R2.64] ;  /* 0x0000001002af8981 */ /* 0x0006a4000c1e1100 */
[----:B---3--:R-:W-:Y:S02]  /*20370*/  @!P0 IMAD.MOV.U32 R2, RZ, RZ, R33 ;  /* 0x000000ffff028224 */ /* 0x008fe400078e0021 */
[----:B----4-:R-:W-:-:S05]  /*20380*/  @!P0 IMAD.MOV.U32 R3, RZ, RZ, R24 ;  /* 0x000000ffff038224 */ /* 0x010fca00078e0018 */
[----:B------:R0:W3:Y:S02]  /*20390*/  @!P0 LDG.E.U8 R174, desc[UR16][R2.64] ;  /* 0x0000001002ae8981 */ /* 0x0000e4000c1e1100 */
[----:B0-----:R-:W-:Y:S02]  /*203a0*/  @!P0 IMAD.MOV.U32 R3, RZ, RZ, R38 ;  /* 0x000000ffff038224 */ /* 0x001fe400078e0026 */
[----:B------:R-:W4:Y:S01]  /*203b0*/  LDL R38, [R1+0xc6c] ;  /* 0x000c6c0001267983 */ /* 0x000f220000100800 */
[----:B------:R-:W-:Y:S02]  /*203c0*/  PRMT R173, RZ, 0x7610, R173 ;  /* 0x00007610ffad7816 */ /* 0x000fe400000000ad */
[----:B------:R-:W-:Y:S02]  /*203d0*/  PRMT R172, RZ, 0x7610, R172 ;  /* 0x00007610ffac7816 */ /* 0x000fe400000000ac */
[----:B------:R-:W-:Y:S01]  /*203e0*/  PRMT R171, RZ, 0x7610, R171 ;  /* 0x00007610ffab7816 */ /* 0x000fe200000000ab */
[----:B------:R-:W-:-:S05]  /*203f0*/  @!P0 IMAD.MOV.U32 R2, RZ, RZ, R36 ;  /* 0x000000ffff028224 */ /* 0x000fca00078e0024 */
[----:B------:R0:W3:Y:S02]  /*20400*/  @!P0 LDG.E.U8 R173, desc[UR16][R2.64] ;  /* 0x0000001002ad8981 */ /* 0x0000e4000c1e1100 */
[----:B0-----:R-:W-:Y:S02]  /*20410*/  @!P0 IMAD.MOV.U32 R2, RZ, RZ, R45 ;  /* 0x000000ffff028224 */ /* 0x001fe400078e002d */
[----:B------:R-:W-:Y:S01]  /*20420*/  @!P0 IMAD.MOV.U32 R3, RZ, RZ, R54 ;  /* 0x000000ffff038224 */ /* 0x000fe200078e0036 */
[----:B------:R-:W3:Y:S04]  /*20430*/  LDL R45, [R1+0xc30] ;  /* 0x000c3000012d7983 */ /* 0x000ee80000100800 */
[----:B------:R-:W3:Y:S04]  /*20440*/  LDL R54, [R1+0xc2c] ;  /* 0x000c2c0001367983 */ /* 0x000ee80000100800 */
[----:B------:R0:W3:Y:S02]  /*20450*/  @!P0 LDG.E.U8 R172, desc[UR16][R2.64] ;  /* 0x0000001002ac8981 */ /* 0x0000e4000c1e1100 */
[----:B0-----:R-:W-:-:S02]  /*20460*/  @!P0 IMAD.MOV.U32 R2, RZ, RZ, R80 ;  /* 0x000000ffff028224 */ /* 0x001fc400078e0050 */
[----:B------:R-:W-:Y:S01]  /*20470*/  @!P0 IMAD.MOV.U32 R3, RZ, RZ, R83 ;  /* 0x000000ffff038224 */ /* 0x000fe200078e0053 */
[----:B------:R-:W3:Y:S04]  /*20480*/  LDL R80, [R1+0xbf0] ;  /* 0x000bf00001507983 */ /* 0x000ee80000100800 */
[----:B------:R-:W3:Y:S04]  /*20490*/  LDL R83, [R1+0xbec] ;  /* 0x000bec0001537983 */ /* 0x000ee80000100800 */
[----:B------:R2:W3:Y:S02]  /*204a0*/  @!P0 LDG.E.U8 R171, desc[UR16][R2.64] ;  /* 0x0000001002ab8981 */ /* 0x0004e4000c1e1100 */
[----:B--2---:R-:W-:-:S02]  /*204b0*/  @!P0 IMAD.MOV.U32 R2, RZ, RZ, R31 ;  /* 0x000000ffff028224 */ /* 0x004fc400078e001f */
[----:B------:R-:W2:Y:S01]  /*204c0*/  LDL R31, [R1+0xbb0] ;  /* 0x000bb000011f7983 */ /* 0x000ea20000100800 */
[----:B------:R-:W-:Y:S01]  /*204d0*/  PRMT R170, RZ, 0x7610, R170 ;  /* 0x00007610ffaa7816 */ /* 0x000fe200000000aa */
[----:B------:R-:W-:Y:S01]  /*204e0*/  @!P0 IMAD.MOV.U32 R3, RZ, RZ, R72 ;  /* 0x000000ffff038224 */ /* 0x000fe200078e0048 */
[----:B------:R-:W-:Y:S01]  /*204f0*/  PRMT R169, RZ, 0x7610, R169 ;  /* 0x00007610ffa97816 */ /* 0x000fe200000000a9 */
[----:B------:R-:W2:Y:S04]  /*20500*/  LDL R72, [R1+0xbac] ;  /* 0x000bac0001487983 */ /* 0x000ea80000100800 */
[----:B------:R0:W2:Y:S01]  /*20510*/  @!P0 LDG.E.U8 R170, desc[UR16][R2.64] ;  /* 0x0000001002aa8981 */ /* 0x0000a2000c1e1100 */
[----:B------:R-:W-:Y:S01]  /*20520*/  PRMT R168, RZ, 0x7610, R168 ;  /* 0x00007610ffa87816 */ /* 0x000fe200000000a8 */
[----:B0-----:R-:W-:-:S02]  /*20530*/  @!P0 IMAD.MOV.U32 R2, RZ, RZ, R77 ;  /* 0x000000ffff028224 */ /* 0x001fc400078e004d */
[----:B------:R-:W-:Y:S01]  /*20540*/  @!P0 IMAD.MOV.U32 R3, RZ, RZ, R78 ;  /* 0x000000ffff038224 */ /* 0x000fe200078e004e */
[----:B------:R-:W2:Y:S04]  /*20550*/  LDL R77, [R1+0xaec] ;  /* 0x000aec00014d7983 */ /* 0x000ea80000100800 */
[----:B------:R0:W2:Y:S04]  /*20560*/  @!P0 LDG.E.U8 R169, desc[UR16][R2.64] ;  /* 0x0000001002a98981 */ /* 0x0000a8000c1e1100 */
[----:B------:R-:W2:Y:S01]  /*20570*/  LDL R78, [R1+0xb70] ;  /* 0x000b7000014e7983 */ /* 0x000ea20000100800 */
[----:B0-----:R-:W-:-:S02]  /*20580*/  @!P0 IMAD.MOV.U32 R2, RZ, RZ, R69 ;  /* 0x000000ffff028224 */ /* 0x001fc400078e0045 */
[----:B------:R-:W-:Y:S01]  /*20590*/  @!P0 IMAD.MOV.U32 R3, RZ, RZ, R75 ;  /* 0x000000ffff038224 */ /* 0x000fe200078e004b */
[----:B------:R-:W2:Y:S04]  /*205a0*/  LDL R69, [R1+0xb2c] ;  /* 0x000b2c0001457983 */ /* 0x000ea80000100800 */
[----:B------:R0:W2:Y:S04]  /*205b0*/  @!P0 LDG.E.U8 R168, desc[UR16][R2.64] ;  /* 0x0000001002a88981 */ /* 0x0000a8000c1e1100 */
[----:B------:R-:W2:Y:S01]  /*205c0*/  LDL R75, [R1+0xaf0] ;  /* 0x000af000014b7983 */ /* 0x000ea20000100800 */
[----:B0-----:R-:W-:-:S03]  /*205d0*/  @!P0 IMAD.MOV.U32 R2, RZ, RZ, R0 ;  /* 0x000000ffff028224 */ /* 0x001fc600078e0000 */
[----:B------:R-:W2:Y:S01]  /*205e0*/  LDL R0, [R1+0xb30] ;  /* 0x000b300001007983 */ /* 0x000ea20000100800 */
[----:B----4-:R-:W-:-:S03]  /*205f0*/  @!P0 IMAD.MOV.U32 R3, RZ, RZ, R38 ;  /* 0x000000ffff038224 */ /* 0x010fc600078e0026 */
[----:B------:R-:W4:Y:S01]  /*20600*/  LDL.LU R38, [R1+0xb6c] ;  /* 0x000b6c0001267983 */ /* 0x000f220000300800 */
[----:B------:R-:W-:Y:S02]  /*20610*/  PRMT R167, RZ, 0x7610, R167 ;  /* 0x00007610ffa77816 */ /* 0x000fe400000000a7 */
[----:B------:R-:W-:Y:S01]  /*20620*/  PRMT R166, RZ, 0x7610, R166 ;  /* 0x00007610ffa67816 */ /* 0x000fe200000000a6 */
[----:B------:R-:W4:Y:S04]  /*20630*/  LDL R84, [R1+0xa6c] ;  /* 0x000a6c0001547983 */ /* 0x000f280000100800 */
[----:B------:R3:W4:Y:S01]  /*20640*/  @!P0 LDG.E.U8 R167, desc[UR16][R2.64] ;  /* 0x0000001002a78981 */ /* 0x000722000c1e1100 */
[----:B------:R-:W-:Y:S01]  /*20650*/  PRMT R165, RZ, 0x7610, R165 ;  /* 0x00007610ffa57816 */ /* 0x000fe200000000a5 */
[----:B------:R-:W0:Y:S02]  /*20660*/  S2R R150, SR_TID.X ;  /* 0x0000000000967919 */ /* 0x000e240000002100 */
[----:B------:R-:W-:Y:S01]  /*20670*/  STS.U8 [R146+UR8+0x7800], R18 ;  /* 0x0078001292007988 */ /* 0x000fe20008000008 */
[----:B------:R-:W-:-:S03]  /*20680*/  PRMT R164, RZ, 0x7610, R164 ;  /* 0x00007610ffa47816 */ /* 0x000fc600000000a4 */
[----:B------:R-:W4:Y:S04]  /*20690*/  LDL R86, [R1+0x4d4] ;  /* 0x0004d40001567983 */ /* 0x000f280000100800 */
[----:B------:R-:W4:Y:S01]  /*206a0*/  LDL R85, [R1+0x4d8] ;  /* 0x0004d80001557983 */ /* 0x000f220000100800 */
[----:B---3--:R-:W-:-:S03]  /*206b0*/  @!P0 IMAD.MOV.U32 R2, RZ, RZ, R45 ;  /* 0x000000ffff028224 */ /* 0x008fc600078e002d */
[----:B------:R-:W3:Y:S01]  /*206c0*/  LDL R45, [R1+0xab0] ;  /* 0x000ab000012d7983 */ /* 0x000ee20000100800 */
[----:B------:R-:W-:-:S03]  /*206d0*/  @!P0 IMAD.MOV.U32 R3, RZ, RZ, R54 ;  /* 0x000000ffff038224 */ /* 0x000fc600078e0036 */
[----:B------:R-:W3:Y:S04]  /*206e0*/  LDL R54, [R1+0xaac] ;  /* 0x000aac0001367983 */ /* 0x000ee80000100800 */
[----:B------:R1:W3:Y:S02]  /*206f0*/  @!P0 LDG.E.U8 R166, desc[UR16][R2.64] ;  /* 0x0000001002a68981 */ /* 0x0002e4000c1e1100 */
[----:B-1----:R-:W-:Y:S01]  /*20700*/  @!P0 IMAD.MOV.U32 R2, RZ, RZ, R80 ;  /* 0x000000ffff028224 */ /* 0x002fe200078e0050 */
[----:B0-----:R-:W-:Y:S01]  /*20710*/  LOP3.LUT R150, R150, 0x7f, RZ, 0xc0, !PT ;  /* 0x0000007f96967812 */ /* 0x001fe200078ec0ff */
[----:B------:R-:W-:Y:S01]  /*20720*/  STS.U8 [R146+UR8+0x7c00], R21 ;  /* 0x007c001592007988 */ /* 0x000fe20008000008 */
[----:B------:R-:W-:-:S03]  /*20730*/  @!P0 IMAD.MOV.U32 R3, RZ, RZ, R83 ;  /* 0x000000ffff038224 */ /* 0x000fc600078e0053 */
[----:B------:R-:W3:Y:S04]  /*20740*/  LDL R83, [R1+0xa70] ;  /* 0x000a700001537983 */ /* 0x000ee80000100800 */
[----:B------:R2:W3:Y:S04]  /*20750*/  @!P0 LDG.E.U8 R165, desc[UR16][R2.64] ;  /* 0x0000001002a58981 */ /* 0x0004e8000c1e1100 */
[----:B------:R-:W3:Y:S01]  /*20760*/  LDL R80, [R1+0x5d4] ;  /* 0x0005d40001507983 */ /* 0x000ee20000100800 */
[----:B--2---:R-:W-:-:S03]  /*20770*/  @!P0 IMAD.MOV.U32 R2, RZ, RZ, R31 ;  /* 0x000000ffff028224 */ /* 0x004fc600078e001f */
[----:B------:R-:W2:Y:S01]  /*20780*/  LDL R31, [R1+0xa30] ;  /* 0x000a3000011f7983 */ /* 0x000ea20000100800 */
[----:B------:R-:W-:-:S05]  /*20790*/  LOP3.LUT R52, R150, 0x10, RZ, 0x3c, !PT ;  /* 0x0000001096347812 */ /* 0x000fca00078e3cff */
[----:B------:R-:W-:Y:S04]  /*207a0*/  STS.U8 [R52+UR8+0x80], R20 ;  /* 0x0000801434007988 */ /* 0x000fe80008000008 */
[----:B------:R-:W-:Y:S04]  /*207b0*/  STS.U8 [R52+UR8+0x480], R23 ;  /* 0x0004801734007988 */ /* 0x000fe80008000008 */
[----:B------:R-:W-:Y:S04]  /*207c0*/  STS.U8 [R52+UR8+0x880], R153 ;  /* 0x0008809934007988 */ /* 0x000fe80008000008 */
[----:B------:R-:W-:Y:S04]  /*207d0*/  STS.U8 [R52+UR8+0xc80], R155 ;  /* 0x000c809b34007988 */ /* 0x000fe80008000008 */
[----:B------:R-:W-:Y:S04]  /*207e0*/  STS.U8 [R52+UR8+0x1080], R152 ;  /* 0x0010809834007988 */ /* 0x000fe80008000008 */
[----:B------:R-:W-:Y:S01]  /*207f0*/  STS.U8 [R52+UR8+0x1480], R154 ;  /* 0x0014809a34007988 */ /* 0x000fe20008000008 */
[----:B------:R-:W-:-:S03]  /*20800*/  @!P0 IMAD.MOV.U32 R3, RZ, RZ, R72 ;  /* 0x000000ffff038224 */ /* 0x000fc600078e0048 */
[----:B------:R-:W-:Y:S04]  /*20810*/  STS.U8 [R52+UR8+0x1880], R156 ;  /* 0x0018809c34007988 */ /* 0x000fe80008000008 */
[----:B------:R-:W-:Y:S04]  /*20820*/  STS.U8 [R52+UR8+0x1c80], R157 ;  /* 0x001c809d34007988 */ /* 0x000fe80008000008 */
[----:B------:R-:W-:Y:S04]  /*20830*/  STS.U8 [R52+UR8+0x2080], R158 ;  /* 0x0020809e34007988 */ /* 0x000fe80008000008 */
[----:B------:R-:W-:Y:S04]  /*20840*/  STS.U8 [R52+UR8+0x2480], R159 ;  /* 0x0024809f34007988 */ /* 0x000fe80008000008 */
[----:B------:R-:W-:Y:S04]  /*20850*/  STS.U8 [R52+UR8+0x2880], R160 ;  /* 0x002880a034007988 */ /* 0x000fe80008000008 */
[----:B------:R-:W2:Y:S04]  /*20860*/  LDL R72, [R1+0xa2c] ;  /* 0x000a2c0001487983 */ /* 0x000ea80000100800 */
[----:B------:R-:W-:Y:S04]  /*20870*/  STS.U8 [R52+UR8+0x2c80], R161 ;  /* 0x002c80a134007988 */ /* 0x000fe80008000008 */
[----:B------:R-:W-:Y:S04]  /*20880*/  STS.U8 [R52+UR8+0x3080], R162 ;  /* 0x003080a234007988 */ /* 0x000fe80008000008 */
[----:B------:R0:W-:Y:S04]  /*20890*/  STS.U8 [R52+UR8+0x3480], R163 ;  /* 0x003480a334007988 */ /* 0x0001e80008000008 */
[----:B------:R1:W2:Y:S01]  /*208a0*/  @!P0 LDG.E.U8 R164, desc[UR16][R2.64] ;  /* 0x0000001002a48981 */ /* 0x0002a2000c1e1100 */
[----:B0-----:R-:W-:Y:S01]  /*208b0*/  PRMT R163, RZ, 0x7610, R163 ;  /* 0x00007610ffa37816 */ /* 0x001fe200000000a3 */
[----:B-1----:R-:W-:-:S02]  /*208c0*/  @!P0 IMAD.MOV.U32 R2, RZ, RZ, R78 ;  /* 0x000000ffff028224 */ /* 0x002fc400078e004e */
[----:B------:R-:W2:Y:S01]  /*208d0*/  LDL R78, [R1+0x5d8] ;  /* 0x0005d800014e7983 */ /* 0x000ea20000100800 */
[----:B----4-:R-:W-:-:S05]  /*208e0*/  @!P0 IMAD.MOV.U32 R3, RZ, RZ, R38 ;  /* 0x000000ffff038224 */ /* 0x010fca00078e0026 */
[----:B------:R0:W4:Y:S02]  /*208f0*/  @!P0 LDG.E.U8 R163, desc[UR16][R2.64] ;  /* 0x0000001002a38981 */ /* 0x000124000c1e1100 */
[----:B0-----:R-:W-:Y:S02]  /*20900*/  @!P0 IMAD.MOV.U32 R3, RZ, RZ, R69 ;  /* 0x000000ffff038224 */ /* 0x001fe400078e0045 */
[----:B------:R-:W-:Y:S01]  /*20910*/  @!P0 IMAD.MOV.U32 R2, RZ, RZ, R0 ;  /* 0x000000ffff028224 */ /* 0x000fe200078e0000 */
[----:B------:R-:W4:Y:S04]  /*20920*/  LDL R69, [R1+0x594] ;  /* 0x0005940001457983 */ /* 0x000f280000100800 */
[----:B------:R-:W4:Y:S01]  /*20930*/  LDL R0, [R1+0x598] ;  /* 0x0005980001007983 */ /* 0x000f220000100800 */
[----:B------:R-:W-:-:S02]  /*20940*/  PRMT R162, RZ, 0x7610, R162 ;  /* 0x00007610ffa27816 */ /* 0x000fc400000000a2 */
[----:B------:R-:W-:-:S04]  /*20950*/  PRMT R161, RZ, 0x7610, R161 ;  /* 0x00007610ffa17816 */ /* 0x000fc800000000a1 */
[----:B------:R0:W4:Y:S01]  /*20960*/  @!P0 LDG.E.U8 R162, desc[UR16][R2.64] ;  /* 0x0000001002a28981 */ /* 0x000122000c1e1100 */
[----:B------:R-:W-:Y:S01]  /*20970*/  PRMT R160, RZ, 0x7610, R160 ;  /* 0x00007610ffa07816 */ /* 0x000fe200000000a0 */
[----:B0-----:R-:W-:Y:S02]  /*20980*/  @!P0 IMAD.MOV.U32 R2, RZ, RZ, R75 ;  /* 0x000000ffff028224 */ /* 0x001fe400078e004b */
[----:B------:R-:W-:Y:S01]  /*20990*/  @!P0 IMAD.MOV.U32 R3, RZ, RZ, R77 ;  /* 0x000000ffff038224 */ /* 0x000fe200078e004d */
[----:B------:R-:W4:Y:S04]  /*209a0*/  LDL R75, [R1+0x558] ;  /* 0x00055800014b7983 */ /* 0x000f280000100800 */
[----:B------:R-:W4:Y:S04]  /*209b0*/  LDL R77, [R1+0x554] ;  /* 0x00055400014d7983 */ /* 0x000f280000100800 */
[----:B------:R3:W4:Y:S01]  /*209c0*/  @!P0 LDG.E.U8 R161, desc[UR16][R2.64] ;  /* 0x0000001002a18981 */ /* 0x000722000c1e1100 */
[----:B------:R-:W-:Y:S01]  /*209d0*/  PRMT R159, RZ, 0x7610, R159 ;  /* 0x00007610ff9f7816 */ /* 0x000fe2000000009f */
[----:B---3--:R-:W-:-:S02]  /*209e0*/  @!P0 IMAD.MOV.U32 R2, RZ, RZ, R45 ;  /* 0x000000ffff028224 */ /* 0x008fc400078e002d */
[----:B------:R-:W-:Y:S01]  /*209f0*/  @!P0 IMAD.MOV.U32 R3, RZ, RZ, R54 ;  /* 0x000000ffff038224 */ /* 0x000fe200078e0036 */
[----:B------:R-:W3:Y:S04]  /*20a00*/  LDL R45, [R1+0x518] ;  /* 0x00051800012d7983 */ /* 0x000ee80000100800 */
[----:B------:R-:W3:Y:S04]  /*20a10*/  LDL R54, [R1+0x514] ;  /* 0x0005140001367983 */ /* 0x000ee80000100800 */
[----:B------:R0:W3:Y:S02]  /*20a20*/  @!P0 LDG.E.U8 R160, desc[UR16][R2.64] ;  /* 0x0000001002a08981 */ /* 0x0000e4000c1e1100 */
[----:B0-----:R-:W-:-:S02]  /*20a30*/  @!P0 IMAD.MOV.U32 R2, RZ, RZ, R83 ;  /* 0x000000ffff028224 */ /* 0x001fc400078e0053 */
[----:B------:R-:W-:Y:S01]  /*20a40*/  @!P0 IMAD.MOV.U32 R3, RZ, RZ, R84 ;  /* 0x000000ffff038224 */ /* 0x000fe200078e0054 */
[----:B------:R-:W-:Y:S01]  /*20a50*/  PRMT R158, RZ, 0x7610, R158 ;  /* 0x00007610ff9e7816 */ /* 0x000fe2000000009e */
[----:B------:R-:W3:Y:S04]  /*20a60*/  LDL R84, [R1+0x454] ;  /* 0x0004540001547983 */ /* 0x000ee80000100800 */
[----:B------:R2:W3:Y:S01]  /*20a70*/  @!P0 LDG.E.U8 R159, desc[UR16][R2.64] ;  /* 0x00000010029f8981 */ /* 0x0004e2000c1e1100 */
[----:B------:R-:W-:-:S03]  /*20a80*/  PRMT R157, RZ, 0x7610, R157 ;  /* 0x00007610ff9d7816 */ /* 0x000fc6000000009d */
[----:B------:R-:W3:Y:S01]  /*20a90*/  LDL R83, [R1+0x458] ;  /* 0x0004580001537983 */ /* 0x000ee20000100800 */
[----:B--2---:R-:W-:-:S03]  /*20aa0*/  @!P0 IMAD.MOV.U32 R2, RZ, RZ, R31 ;  /* 0x000000ffff028224 */ /* 0x004fc600078e001f */
[----:B------:R-:W2:Y:S01]  /*20ab0*/  LDL R31, [R1+0x498] ;  /* 0x00049800011f7983 */ /* 0x000ea20000100800 */
[----:B------:R-:W-:-:S03]  /*20ac0*/  @!P0 IMAD.MOV.U32 R3, RZ, RZ, R72 ;  /* 0x000000ffff038224 */ /* 0x000fc600078e0048 */
[----:B------:R-:W2:Y:S04]  /*20ad0*/  LDL R72, [R1+0x494] ;  /* 0x0004940001487983 */ /* 0x000ea80000100800 */
[----:B------:R0:W2:Y:S02]  /*20ae0*/  @!P0 LDG.E.U8 R158, desc[UR16][R2.64] ;  /* 0x00000010029e8981 */ /* 0x0000a4000c1e1100 */
[----:B0-----:R-:W-:Y:S01]  /*20af0*/  @!P0 IMAD.MOV.U32 R3, RZ, RZ, R80 ;  /* 0x000000ffff038224 */ /* 0x001fe200078e0050 */
[----:B------:R-:W-:Y:S01]  /*20b00*/  PRMT R156, RZ, 0x7610, R156 ;  /* 0x00007610ff9c7816 */ /* 0x000fe2000000009c */
[----:B------:R-:W2:Y:S01]  /*20b10*/  LDL R80, [R1+0x3d4] ;  /* 0x0003d40001507983 */ /* 0x000ea20000100800 */
[----:B------:R-:W-:-:S03]  /*20b20*/  @!P0 IMAD.MOV.U32 R2, RZ, RZ, R78 ;  /* 0x000000ffff028224 */ /* 0x000fc600078e004e */
[----:B------:R-:W2:Y:S04]  /*20b30*/  LDL R78, [R1+0x3d8] ;  /* 0x0003d800014e7983 */ /* 0x000ea80000100800 */
[----:B------:R4:W2:Y:S02]  /*20b40*/  @!P0 LDG.E.U8 R157, desc[UR16][R2.64] ;  /* 0x00000010029d8981 */ /* 0x0008a4000c1e1100 */
[----:B----4-:R-:W-:Y:S02]  /*20b50*/  @!P0 IMAD.MOV.U32 R3, RZ, RZ, R69 ;  /* 0x000000ffff038224 */ /* 0x010fe400078e0045 */
[----:B------:R-:W4:Y:S01]  /*20b60*/  LDL R69, [R1+0x414] ;  /* 0x0004140001457983 */ /* 0x000f220000100800 */
[----:B------:R-:W-:-:S03]  /*20b70*/  @!P0 IMAD.MOV.U32 R2, RZ, RZ, R0 ;  /* 0x000000ffff028224 */ /* 0x000fc600078e0000 */
[----:B------:R-:W4:Y:S01]  /*20b80*/  LDL R0, [R1+0x418] ;  /* 0x0004180001007983 */ /* 0x000f220000100800 */
[----:B------:R-:W-:-:S03]  /*20b90*/  PRMT R155, RZ, 0x7610, R155 ;  /* 0x00007610ff9b7816 */ /* 0x000fc6000000009b */
[----:B------:R0:W4:Y:S01]  /*20ba0*/  @!P0 LDG.E.U8 R156, desc[UR16][R2.64] ;  /* 0x00000010029c8981 */ /* 0x000122000c1e1100 */
[----:B------:R-:W-:Y:S02]  /*20bb0*/  PRMT R154, RZ, 0x7610, R154 ;  /* 0x00007610ff9a7816 */ /* 0x000fe4000000009a */
[----:B------:R-:W-:Y:S01]  /*20bc0*/  PRMT R153, RZ, 0x7610, R153 ;  /* 0x00007610ff997816 */ /* 0x000fe20000000099 */
[----:B0-----:R-:W-:Y:S02]  /*20bd0*/  @!P0 IMAD.MOV.U32 R2, RZ, RZ, R75 ;  /* 0x000000ffff028224 */ /* 0x001fe400078e004b */
        /* <DEDUP_REMOVED lines=10> */
[----:B------:R-:W-:-:S05]  /*20c80*/  @!P0 IMAD.MOV.U32 R3, RZ, RZ, R86 ;  /* 0x000000ffff038224 */ /* 0x000fca00078e0056 */
[----:B------:R2:W3:Y:S02]  /*20c90*/  @!P0 LDG.E.U8 R153, desc[UR16][R2.64] ;  /* 0x0000001002998981 */ /* 0x0004e4000c1e1100 */
[----:B--2---:R-:W-:Y:S02]  /*20ca0*/  @!P0 IMAD.MOV.U32 R2, RZ, RZ, R31 ;  /* 0x000000ffff028224 */ /* 0x004fe400078e001f */
[----:B------:R-:W2:Y:S01]  /*20cb0*/  LDL R31, [R1+0x318] ;  /* 0x00031800011f7983 */ /* 0x000ea20000100800 */
[----:B------:R-:W-:Y:S02]  /*20cc0*/  PRMT R152, RZ, 0x7610, R152 ;  /* 0x00007610ff987816 */ /* 0x000fe40000000098 */
[----:B------:R-:W-:Y:S01]  /*20cd0*/  PRMT R23, RZ, 0x7610, R23 ;  /* 0x00007610ff177816 */ /* 0x000fe20000000017 */
[----:B------:R-:W-:Y:S04]  /*20ce0*/  STS.U8 [R52+UR8+0x3880], R8 ;  /* 0x0038800834007988 */ /* 0x000fe80008000008 */
[----:B------:R-:W-:Y:S04]  /*20cf0*/  STS.U8 [R52+UR8+0x3c80], R9 ;  /* 0x003c800934007988 */ /* 0x000fe80008000008 */
[----:B------:R-:W-:Y:S04]  /*20d00*/  STS.U8 [R52+UR8+0x4080], R4 ;  /* 0x0040800434007988 */ /* 0x000fe80008000008 */
[----:B------:R-:W-:Y:S04]  /*20d10*/  STS.U8 [R52+UR8+0x4480], R5 ;  /* 0x0044800534007988 */ /* 0x000fe80008000008 */
[----:B------:R-:W-:Y:S04]  /*20d20*/  STS.U8 [R52+UR8+0x4880], R7 ;  /* 0x0048800734007988 */ /* 0x000fe80008000008 */
[----:B------:R-:W-:Y:S01]  /*20d30*/  STS.U8 [R52+UR8+0x4c80], R12 ;  /* 0x004c800c34007988 */ /* 0x000fe20008000008 */
[----:B------:R-:W-:-:S03]  /*20d40*/  @!P0 IMAD.MOV.U32 R3, RZ, RZ, R72 ;  /* 0x000000ffff038224 */ /* 0x000fc600078e0048 */
[----:B------:R-:W2:Y:S04]  /*20d50*/  LDL R72, [R1+0x314] ;  /* 0x0003140001487983 */ /* 0x000ea80000100800 */
[----:B------:R0:W2:Y:S02]  /*20d60*/  @!P0 LDG.E.U8 R152, desc[UR16][R2.64] ;  /* 0x0000001002988981 */ /* 0x0000a4000c1e1100 */
[----:B0-----:R-:W-:Y:S02]  /*20d70*/  @!P0 IMAD.MOV.U32 R2, RZ, RZ, R83 ;  /* 0x000000ffff028224 */ /* 0x001fe400078e0053 */
[----:B------:R-:W-:-:S05]  /*20d80*/  @!P0 IMAD.MOV.U32 R3, RZ, RZ, R84 ;  /* 0x000000ffff038224 */ /* 0x000fca00078e0054 */
[----:B------:R4:W2:Y:S04]  /*20d90*/  @!P0 LDG.E.U8 R23, desc[UR16][R2.64] ;  /* 0x0000001002178981 */ /* 0x0008a8000c1e1100 */
[----:B------:R-:W-:Y:S04]  /*20da0*/  STS.U8 [R52+UR8+0x5080], R6 ;  /* 0x0050800634007988 */ /* 0x000fe80008000008 */
        /* <DEDUP_REMOVED lines=8> */
[----:B------:R0:W-:Y:S01]  /*20e30*/  STS.U8 [R52+UR8+0x7480], R66 ;  /* 0x0074804234007988 */ /* 0x0001e20008000008 */
[----:B----4-:R-:W-:-:S03]  /*20e40*/  @!P0 IMAD.MOV.U32 R3, RZ, RZ, R69 ;  /* 0x000000ffff038224 */ /* 0x010fc600078e0045 */
[----:B------:R-:W4:Y:S01]  /*20e50*/  LDL R69, [R1+0x2d8] ;  /* 0x0002d80001457983 */ /* 0x000f220000100800 */
[----:B------:R-:W-:-:S03]  /*20e60*/  @!P0 IMAD.MOV.U32 R2, RZ, RZ, R0 ;  /* 0x000000ffff028224 */ /* 0x000fc600078e0000 */
[----:B------:R-:W4:Y:S04]  /*20e70*/  LDL.LU R0, [R1+0x2d4] ;  /* 0x0002d40001007983 */ /* 0x000f280000300800 */
[----:B0-----:R-:W4:Y:S01]  /*20e80*/  LDL R66, [R1+0x294] ;  /* 0x0002940001427983 */ /* 0x001f220000100800 */
[----:B------:R-:W-:Y:S02]  /*20e90*/  PRMT R22, RZ, 0x7610, R22 ;  /* 0x00007610ff167816 */ /* 0x000fe40000000016 */
[----:B------:R-:W-:-:S04]  /*20ea0*/  PRMT R21, RZ, 0x7610, R21 ;  /* 0x00007610ff157816 */ /* 0x000fc80000000015 */
[----:B------:R0:W4:Y:S01]  /*20eb0*/  @!P0 LDG.E.U8 R22, desc[UR16][R2.64] ;  /* 0x0000001002168981 */ /* 0x000122000c1e1100 */
[----:B------:R-:W-:Y:S01]  /*20ec0*/  PRMT R20, RZ, 0x7610, R20 ;  /* 0x00007610ff147816 */ /* 0x000fe20000000014 */
[----:B0-----:R-:W-:Y:S02]  /*20ed0*/  @!P0 IMAD.MOV.U32 R2, RZ, RZ, R78 ;  /* 0x000000ffff028224 */ /* 0x001fe400078e004e */
[----:B------:R-:W-:-:S05]  /*20ee0*/  @!P0 IMAD.MOV.U32 R3, RZ, RZ, R80 ;  /* 0x000000ffff038224 */ /* 0x000fca00078e0050 */
[----:B------:R0:W4:Y:S02]  /*20ef0*/  @!P0 LDG.E.U8 R21, desc[UR16][R2.64] ;  /* 0x0000001002158981 */ /* 0x000124000c1e1100 */
[----:B0-----:R-:W-:Y:S02]  /*20f00*/  @!P0 IMAD.MOV.U32 R2, RZ, RZ, R75 ;  /* 0x000000ffff028224 */ /* 0x001fe400078e004b */
[----:B------:R-:W-:-:S05]  /*20f10*/  @!P0 IMAD.MOV.U32 R3, RZ, RZ, R77 ;  /* 0x000000ffff038224 */ /* 0x000fca00078e004d */
[----:B------:R3:W4:Y:S01]  /*20f20*/  @!P0 LDG.E.U8 R20, desc[UR16][R2.64] ;  /* 0x0000001002148981 */ /* 0x000722000c1e1100 */
[----:B------:R-:W-:-:S03]  /*20f30*/  PRMT R19, RZ, 0x7610, R19 ;  /* 0x00007610ff137816 */ /* 0x000fc60000000013 */
[----:B------:R-:W-:Y:S01]  /*20f40*/  STS.U8 [R52+UR8+0x7880], R74 ;  /* 0x0078804a34007988 */ /* 0x000fe20008000008 */
[----:B---3--:R-:W-:-:S03]  /*20f50*/  @!P0 IMAD.MOV.U32 R2, RZ, RZ, R45 ;  /* 0x000000ffff028224 */ /* 0x008fc600078e002d */
[----:B------:R-:W3:Y:S01]  /*20f60*/  LDL.LU R45, [R1+0x298] ;  /* 0x00029800012d7983 */ /* 0x000ee20000300800 */
[----:B------:R-:W-:-:S03]  /*20f70*/  @!P0 IMAD.MOV.U32 R3, RZ, RZ, R54 ;  /* 0x000000ffff038224 */ /* 0x000fc600078e0036 */
[----:B------:R0:W-:Y:S04]  /*20f80*/  STS.U8 [R52+UR8+0x7c80], R41 ;  /* 0x007c802934007988 */ /* 0x0001e80008000008 */
[----:B------:R2:W3:Y:S04]  /*20f90*/  @!P0 LDG.E.U8 R19, desc[UR16][R2.64] ;  /* 0x0000001002138981 */ /* 0x0004e8000c1e1100 */
[----:B0-----:R-:W3:Y:S04]  /*20fa0*/  LDL.LU R52, [R1+0x254] ;  /* 0x0002540001347983 */ /* 0x001ee80000300800 */
[----:B------:R-:W3:Y:S04]  /*20fb0*/  LDL.LU R41, [R1+0x258] ;  /* 0x0002580001297983 */ /* 0x000ee80000300800 */
[----:B------:R-:W3:Y:S01]  /*20fc0*/  LDL.LU R251, [R1+0x214] ;  /* 0x0002140001fb7983 */ /* 0x000ee20000300800 */
[----:B--2---:R-:W-:-:S03]  /*20fd0*/  @!P0 IMAD.MOV.U32 R2, RZ, RZ, R31 ;  /* 0x000000ffff028224 */ /* 0x004fc600078e001f */
[----:B------:R-:W2:Y:S01]  /*20fe0*/  LDL.LU R31, [R1+0x218] ;  /* 0x00021800011f7983 */ /* 0x000ea20000300800 */
[----:B------:R-:W0:Y:S03]  /*20ff0*/  S2R R150, SR_TID.X ;  /* 0x0000000000967919 */ /* 0x000e260000002100 */
[----:B------:R-:W2:Y:S04]  /*21000*/  LDL R81, [R1+0x9e4] ;  /* 0x0009e40001517983 */ /* 0x000ea80000100800 */
[----:B------:R-:W2:Y:S04]  /*21010*/  LDL R80, [R1+0xde4] ;  /* 0x000de40001507983 */ /* 0x000ea80000100800 */
[----:B------:R-:W2:Y:S04]  /*21020*/  LDL R78, [R1+0xda4] ;  /* 0x000da400014e7983 */ /* 0x000ea80000100800 */
[----:B------:R-:W2:Y:S01]  /*21030*/  LDL R77, [R1+0xda8] ;  /* 0x000da800014d7983 */ /* 0x000ea20000100800 */
[----:B------:R-:W-:-:S02]  /*21040*/  PRMT R18, RZ, 0x7610, R18 ;  /* 0x00007610ff127816 */ /* 0x000fc40000000012 */
[----:B0-----:R-:W-:-:S04]  /*21050*/  LOP3.LUT R150, R150, 0x7f, RZ, 0xc0, !PT ;  /* 0x0000007f96967812 */ /* 0x001fc800078ec0ff */
[----:B------:R-:W-:-:S05]  /*21060*/  LOP3.LUT R54, R150, 0x20, RZ, 0x3c, !PT ;  /* 0x0000002096367812 */ /* 0x000fca00078e3cff */
[----:B------:R0:W-:Y:S01]  /*21070*/  STS.U8 [R54+UR8+0x100], R71 ;  /* 0x0001004736007988 */ /* 0x0001e20008000008 */
[----:B------:R-:W-:Y:S01]  /*21080*/  @!P0 IMAD.MOV.U32 R3, RZ, RZ, R72 ;  /* 0x000000ffff038224 */ /* 0x000fe200078e0048 */
[----:B------:R-:W-:Y:S02]  /*21090*/  PRMT R15, RZ, 0x7610, R15 ;  /* 0x00007610ff0f7816 */ /* 0x000fe4000000000f */
[----:B------:R1:W-:Y:S04]  /*210a0*/  STS.U8 [R54+UR8+0x500], R68 ;  /* 0x0005004436007988 */ /* 0x0003e80008000008 */
[----:B------:R1:W2:Y:S04]  /*210b0*/  @!P0 LDG.E.U8 R18, desc[UR16][R2.64] ;  /* 0x0000001002128981 */ /* 0x0002a8000c1e1100 */
[----:B------:R1:W-:Y:S04]  /*210c0*/  STS.U8 [R54+UR8+0x900], R65 ;  /* 0x0009004136007988 */ /* 0x0003e80008000008 */
[----:B------:R-:W-:Y:S04]  /*210d0*/  STS.U8 [R54+UR8+0xd00], R63 ;  /* 0x000d003f36007988 */ /* 0x000fe80008000008 */
[----:B----4-:R4:W-:Y:S04]  /*210e0*/  STL [R1+0xe34], R0 ;  /* 0x000e340001007387 */ /* 0x0109e80000100800 */
[----:B------:R-:W2:Y:S04]  /*210f0*/  LDL R75, [R1+0xd64] ;  /* 0x000d6400014b7983 */ /* 0x000ea80000100800 */
[----:B------:R-:W2:Y:S04]  /*21100*/  LDL R74, [R1+0xd68] ;  /* 0x000d6800014a7983 */ /* 0x000ea80000100800 */
[----:B------:R-:W2:Y:S04]  /*21110*/  LDL R72, [R1+0xd24] ;  /* 0x000d240001487983 */ /* 0x000ea80000100800 */
[----:B0-----:R-:W2:Y:S01]  /*21120*/  LDL R71, [R1+0xd28] ;  /* 0x000d280001477983 */ /* 0x001ea20000100800 */
[----:B-1----:R-:W-:-:S02]  /*21130*/  @!P0 IMAD.MOV.U32 R2, RZ, RZ, R69 ;  /* 0x000000ffff028224 */ /* 0x002fc400078e0045 */
[----:B------:R-:W-:Y:S01]  /*21140*/  @!P0 IMAD.MOV.U32 R3, RZ, RZ, R0 ;  /* 0x000000ffff038224 */ /* 0x000fe200078e0000 */
[----:B------:R-:W2:Y:S04]  /*21150*/  LDL R69, [R1+0xce4] ;  /* 0x000ce40001457983 */ /* 0x000ea80000100800 */
[----:B------:R-:W2:Y:S04]  /*21160*/  LDL R68, [R1+0xce8] ;  /* 0x000ce80001447983 */ /* 0x000ea80000100800 */
[----:B------:R0:W2:Y:S04]  /*21170*/  @!P0 LDG.E.U8 R15, desc[UR16][R2.64] ;  /* 0x00000010020f8981 */ /* 0x0000a8000c1e1100 */
[----:B------:R-:W2:Y:S04]  /*21180*/  LDL R65, [R1+0xca8] ;  /* 0x000ca80001417983 */ /* 0x000ea80000100800 */
[----:B----4-:R-:W4:Y:S01]  /*21190*/  LDL R0, [R1+0xc68] ;  /* 0x000c680001007983 */ /* 0x010f220000100800 */
[----:B0-----:R-:W-:-:S03]  /*211a0*/  @!P0 IMAD.MOV.U32 R3, RZ, RZ, R66 ;  /* 0x000000ffff038224 */ /* 0x001fc600078e0042 */
[----:B------:R-:W4:Y:S04]  /*211b0*/  LDL R66, [R1+0xca4] ;  /* 0x000ca40001427983 */ /* 0x000f280000100800 */
[----:B------:R-:W4:Y:S01]  /*211c0*/  LDL R63, [R1+0xc64] ;  /* 0x000c6400013f7983 */ /* 0x000f220000100800 */
[----:B------:R-:W-:Y:S02]  /*211d0*/  PRMT R14, RZ, 0x7610, R14 ;  /* 0x00007610ff0e7816 */ /* 0x000fe4000000000e */
[----:B------:R-:W-:Y:S01]  /*211e0*/  PRMT R13, RZ, 0x7610, R13 ;  /* 0x00007610ff0d7816 */ /* 0x000fe2000000000d */
[----:B---3--:R-:W-:-:S05]  /*211f0*/  @!P0 IMAD.MOV.U32 R2, RZ, RZ, R45 ;  /* 0x000000ffff028224 */ /* 0x008fca00078e002d */
[----:B------:R0:W3:Y:S01]  /*21200*/  @!P0 LDG.E.U8 R14, desc[UR16][R2.64] ;  /* 0x00000010020e8981 */ /* 0x0000e2000c1e1100 */
[----:B------:R-:W-:Y:S01]  /*21210*/  PRMT R12, RZ, 0x7610, R12 ;  /* 0x00007610ff0c7816 */ /* 0x000fe2000000000c */
[----:B0-----:R-:W-:Y:S02]  /*21220*/  @!P0 IMAD.MOV.U32 R3, RZ, RZ, R52 ;  /* 0x000000ffff038224 */ /* 0x001fe400078e0034 */
[----:B------:R-:W-:-:S05]  /*21230*/  @!P0 IMAD.MOV.U32 R2, RZ, RZ, R41 ;  /* 0x000000ffff028224 */ /* 0x000fca00078e0029 */
[----:B------:R0:W3:Y:S02]  /*21240*/  @!P0 LDG.E.U8 R13, desc[UR16][R2.64] ;  /* 0x00000010020d8981 */ /* 0x0000e4000c1e1100 */
[----:B0-----:R-:W-:Y:S02]  /*21250*/  @!P0 IMAD.MOV.U32 R3, RZ, RZ, R251 ;  /* 0x000000ffff038224 */ /* 0x001fe400078e00fb */
[----:B--2---:R-:W-:-:S05]  /*21260*/  @!P0 IMAD.MOV.U32 R2, RZ, RZ, R31 ;  /* 0x000000ffff028224 */ /* 0x004fca00078e001f */
[----:B------:R0:W2:Y:S01]  /*21270*/  @!P0 LDG.E.U8 R12, desc[UR16][R2.64] ;  /* 0x00000010020c8981 */ /* 0x0000a2000c1e1100 */
[----:B------:R-:W-:Y:S02]  /*21280*/  PRMT R11, RZ, 0x7610, R11 ;  /* 0x00007610ff0b7816 */ /* 0x000fe4000000000b */
[----:B------:R-:W-:Y:S01]  /*21290*/  PRMT R9, RZ, 0x7610, R9 ;  /* 0x00007610ff097816 */ /* 0x000fe20000000009 */
[----:B0-----:R-:W-:Y:S02]  /*212a0*/  @!P0 IMAD.MOV.U32 R2, RZ, RZ, R80 ;  /* 0x000000ffff028224 */ /* 0x001fe400078e0050 */
[----:B------:R-:W-:-:S05]  /*212b0*/  @!P0 IMAD.MOV.U32 R3, RZ, RZ, R81 ;  /* 0x000000ffff038224 */ /* 0x000fca00078e0051 */
[----:B------:R0:W2:Y:S01]  /*212c0*/  @!P0 LDG.E.U8 R11, desc[UR16][R2.64] ;  /* 0x00000010020b8981 */ /* 0x0000a2000c1e1100 */
[----:B------:R-:W-:Y:S01]  /*212d0*/  PRMT R8, RZ, 0x7610, R8 ;  /* 0x00007610ff087816 */ /* 0x000fe20000000008 */
[----:B0-----:R-:W-:Y:S02]  /*212e0*/  @!P0 IMAD.MOV.U32 R2, RZ, RZ, R77 ;  /* 0x000000ffff028224 */ /* 0x001fe400078e004d */
[----:B------:R-:W-:-:S05]  /*212f0*/  @!P0 IMAD.MOV.U32 R3, RZ, RZ, R78 ;  /* 0x000000ffff038224 */ /* 0x000fca00078e004e */
[----:B------:R0:W2:Y:S01]  /*21300*/  @!P0 LDG.E.U8 R9, desc[UR16][R2.64] ;  /* 0x0000001002098981 */ /* 0x0000a2000c1e1100 */
[----:B------:R-:W-:-:S03]  /*21310*/  PRMT R7, RZ, 0x7610, R7 ;  /* 0x00007610ff077816 */ /* 0x000fc60000000007 */
[----:B------:R-:W-:Y:S01]  /*21320*/  STS.U8 [R54+UR8+0x1100], R82 ;  /* 0x0011005236007988 */ /* 0x000fe20008000008 */
[----:B------:R-:W-:-:S03]  /*21330*/  PRMT R6, RZ, 0x7610, R6 ;  /* 0x00007610ff067816 */ /* 0x000fc60000000006 */
[----:B------:R-:W-:Y:S04]  /*21340*/  STS.U8 [R54+UR8+0x1500], R79 ;  /* 0x0015004f36007988 */ /* 0x000fe80008000008 */
[----:B------:R-:W-:Y:S04]  /*21350*/  STS.U8 [R54+UR8+0x1900], R76 ;  /* 0x0019004c36007988 */ /* 0x000fe80008000008 */
[----:B------:R-:W-:Y:S04]  /*21360*/  STS.U8 [R54+UR8+0x1d00], R73 ;  /* 0x001d004936007988 */ /* 0x000fe80008000008 */
[----:B------:R-:W-:Y:S04]  /*21370*/  STS.U8 [R54+UR8+0x2100], R70 ;  /* 0x0021004636007988 */ /* 0x000fe80008000008 */
[----:B------:R-:W-:Y:S04]  /*21380*/  STS.U8 [R54+UR8+0x2500], R67 ;  /* 0x0025004336007988 */ /* 0x000fe80008000008 */
[----:B------:R-:W-:Y:S01]  /*21390*/  STS.U8 [R54+UR8+0x2900], R64 ;  /* 0x0029004036007988 */ /* 0x000fe20008000008 */
[----:B------:R-:W-:-:S03]  /*213a0*/  PRMT R5, RZ, 0x7610, R5 ;  /* 0x00007610ff057816 */ /* 0x000fc60000000005 */
        /* <DEDUP_REMOVED lines=11> */
[----:B------:R-:W-:Y:S01]  /*21460*/  STS.U8 [R54+UR8+0x5900], R248 ;  /* 0x005900f836007988 */ /* 0x000fe20008000008 */
[----:B0-----:R-:W-:-:S02]  /*21470*/  @!P0 IMAD.MOV.U32 R3, RZ, RZ, R75 ;  /* 0x000000ffff038224 */ /* 0x001fc400078e004b */
[----:B------:R-:W-:-:S05]  /*21480*/  @!P0 IMAD.MOV.U32 R2, RZ, RZ, R74 ;  /* 0x000000ffff028224 */ /* 0x000fca00078e004a */
[----:B------:R0:W2:Y:S02]  /*21490*/  @!P0 LDG.E.U8 R8, desc[UR16][R2.64] ;  /* 0x0000001002088981 */ /* 0x0000a4000c1e1100 */
[----:B0-----:R-:W-:Y:S02]  /*214a0*/  @!P0 IMAD.MOV.U32 R2, RZ, RZ, R71 ;  /* 0x000000ffff028224 */ /* 0x001fe400078e0047 */
[----:B------:R-:W-:-:S05]  /*214b0*/  @!P0 IMAD.MOV.U32 R3, RZ, RZ, R72 ;  /* 0x000000ffff038224 */ /* 0x000fca00078e0048 */
[----:B------:R0:W2:Y:S02]  /*214c0*/  @!P0 LDG.E.U8 R7, desc[UR16][R2.64] ;  /* 0x0000001002078981 */ /* 0x0000a4000c1e1100 */
[----:B0-----:R-:W-:Y:S02]  /*214d0*/  @!P0 IMAD.MOV.U32 R2, RZ, RZ, R68 ;  /* 0x000000ffff028224 */ /* 0x001fe400078e0044 */
[----:B------:R-:W-:-:S05]  /*214e0*/  @!P0 IMAD.MOV.U32 R3, RZ, RZ, R69 ;  /* 0x000000ffff038224 */ /* 0x000fca00078e0045 */
[----:B------:R0:W2:Y:S02]  /*214f0*/  @!P0 LDG.E.U8 R6, desc[UR16][R2.64] ;  /* 0x0000001002068981 */ /* 0x0000a4000c1e1100 */
[----:B0-----:R-:W-:Y:S02]  /*21500*/  @!P0 IMAD.MOV.U32 R2, RZ, RZ, R65 ;  /* 0x000000ffff028224 */ /* 0x001fe400078e0041 */
[----:B----4-:R-:W-:Y:S01]  /*21510*/  @!P0 IMAD.MOV.U32 R3, RZ, RZ, R66 ;  /* 0x000000ffff038224 */ /* 0x010fe200078e0042 */
[----:B------:R-:W-:Y:S04]  /*21520*/  STS.U8 [R54+UR8+0x5d00], R247 ;  /* 0x005d00f736007988 */ /* 0x000fe80008000008 */
[----:B------:R0:W4:Y:S04]  /*21530*/  @!P0 LDG.E.U8 R5, desc[UR16][R2.64] ;  /* 0x0000001002058981 */ /* 0x000128000c1e1100 */
[----:B------:R-:W-:Y:S01]  /*21540*/  STS.U8 [R54+UR8+0x6100], R246 ;  /* 0x006100f636007988 */ /* 0x000fe20008000008 */
[----:B0-----:R-:W-:Y:S01]  /*21550*/  @!P0 IMAD.MOV.U32 R2, RZ, RZ, R0 ;  /* 0x000000ffff028224 */ /* 0x001fe200078e0000 */
[----:B------:R-:W-:-:S02]  /*21560*/  LOP3.LUT R0, R150, 0x30, RZ, 0x3c, !PT ;  /* 0x0000003096007812 */ /* 0x000fc400078e3cff */
[----:B------:R-:W0:Y:S01]  /*21570*/  S2R R150, SR_TID.X ;  /* 0x0000000000967919 */ /* 0x000e220000002100 */
        /* <DEDUP_REMOVED lines=24> */
[----:B------:R-:W-:-:S03]  /*21700*/  PRMT R4, RZ, 0x7610, R4 ;  /* 0x00007610ff047816 */ /* 0x000fc60000000004 */
[----:B------:R-:W-:Y:S01]  /*21710*/  STS.U8 [R0+UR8+0x4580], R221 ;  /* 0x004580dd00007988 */ /* 0x000fe20008000008 */
[----:B------:R-:W-:-:S03]  /*21720*/  @!P0 IMAD.MOV.U32 R3, RZ, RZ, R63 ;  /* 0x000000ffff038224 */ /* 0x000fc600078e003f */
[----:B------:R-:W-:Y:S04]  /*21730*/  STS.U8 [R0+UR8+0x4980], R220 ;  /* 0x004980dc00007988 */ /* 0x000fe80008000008 */
[----:B------:R-:W-:Y:S01]  /*21740*/  STS.U8 [R0+UR8+0x4d80], R219 ;  /* 0x004d80db00007988 */ /* 0x000fe20008000008 */
[----:B0-----:R-:W-:-:S03]  /*21750*/  LOP3.LUT R150, R150, 0x7f, RZ, 0xc0, !PT ;  /* 0x0000007f96967812 */ /* 0x001fc600078ec0ff */
[----:B------:R-:W-:Y:S04]  /*21760*/  STS.U8 [R0+UR8+0x5180], R218 ;  /* 0x005180da00007988 */ /* 0x000fe80008000008 */
[----:B------:R-:W-:Y:S04]  /*21770*/  STS.U8 [R0+UR8+0x5580], R217 ;  /* 0x005580d900007988 */ /* 0x000fe80008000008 */
[----:B------:R-:W-:Y:S04]  /*21780*/  STS.U8 [R0+UR8+0x5980], R216 ;  /* 0x005980d800007988 */ /* 0x000fe80008000008 */
[----:B------:R-:W-:Y:S04]  /*21790*/  STS.U8 [R0+UR8+0x5d80], R215 ;  /* 0x005d80d700007988 */ /* 0x000fe80008000008 */
[----:B------:R-:W-:Y:S04]  /*217a0*/  STS.U8 [R0+UR8+0x6180], R214 ;  /* 0x006180d600007988 */ /* 0x000fe80008000008 */
[----:B------:R-:W-:Y:S04]  /*217b0*/  STS.U8 [R0+UR8+0x6580], R213 ;  /* 0x006580d500007988 */ /* 0x000fe80008000008 */
[----:B------:R0:W4:Y:S04]  /*217c0*/  @!P0 LDG.E.U8 R4, desc[UR16][R2.64] ;  /* 0x0000001002048981 */ /* 0x000128000c1e1100 */
[----:B------:R-:W-:Y:S04]  /*217d0*/  STS.U8 [R0+UR8+0x6980], R212 ;  /* 0x006980d400007988 */ /* 0x000fe80008000008 */
[----:B------:R-:W-:Y:S01]  /*217e0*/  STS.U8 [R0+UR8+0x6d80], R211 ;  /* 0x006d80d300007988 */ /* 0x000fe20008000008 */
[----:B0-----:R-:W-:-:S03]  /*217f0*/  LOP3.LUT R2, R150, 0x40, RZ, 0x3c, !PT ;  /* 0x0000004096027812 */ /* 0x001fc600078e3cff */
[----:B------:R-:W-:Y:S04]  /*21800*/  STS.U8 [R0+UR8+0x7180], R210 ;  /* 0x007180d200007988 */ /* 0x000fe80008000008 */
[----:B------:R-:W-:Y:S04]  /*21810*/  STS.U8 [R0+UR8+0x7580], R209 ;  /* 0x007580d100007988 */ /* 0x000fe80008000008 */
[----:B------:R-:W-:Y:S04]  /*21820*/  STS.U8 [R0+UR8+0x7980], R208 ;  /* 0x007980d000007988 */ /* 0x000fe80008000008 */
[----:B------:R0:W-:Y:S04]  /*21830*/  STS.U8 [R0+UR8+0x7d80], R207 ;  /* 0x007d80cf00007988 */ /* 0x0001e80008000008 */
        /* <DEDUP_REMOVED lines=62> */
[----:B------:R1:W-:Y:S04]  /*21c20*/  STL [R1+0xe38], R251 ;  /* 0x000e38fb01007387 */ /* 0x0003e80000100800 */
[----:B---3--:R-:W-:Y:S04]  /*21c30*/  STS.U8 [R0+UR8+0x7680], R14 ;  /* 0x0076800e00007988 */ /* 0x008fe80008000008 */
[----:B------:R-:W-:Y:S04]  /*21c40*/  STS.U8 [R0+UR8+0x7a80], R13 ;  /* 0x007a800d00007988 */ /* 0x000fe80008000008 */
[----:B------:R-:W3:Y:S04]  /*21c50*/  LDL R3, [R1+0xddc] ;  /* 0x000ddc0001037983 */ /* 0x000ee80000100800 */
[----:B0-----:R-:W3:Y:S04]  /*21c60*/  LDL R2, [R1+0xde0] ;  /* 0x000de00001027983 */ /* 0x001ee80000100800 */
[----:B------:R-:W4:Y:S04]  /*21c70*/  LDL R64, [R1+0xd9c] ;  /* 0x000d9c0001407983 */ /* 0x000f280000100800 */
[----:B------:R-:W4:Y:S04]  /*21c80*/  LDL R63, [R1+0xda0] ;  /* 0x000da000013f7983 */ /* 0x000f280000100800 */
[----:B--2---:R0:W-:Y:S04]  /*21c90*/  STS.U8 [R0+UR8+0x7e80], R12 ;  /* 0x007e800c00007988 */ /* 0x0041e80008000008 */
[----:B-1----:R-:W2:Y:S04]  /*21ca0*/  LDL.LU R251, [R1+0x3c8] ;  /* 0x0003c80001fb7983 */ /* 0x002ea80000300800 */
[----:B0-----:R-:W2:Y:S04]  /*21cb0*/  LDL.LU R0, [R1+0x3cc] ;  /* 0x0003cc0001007983 */ /* 0x001ea80000300800 */
[----:B------:R-:W2:Y:S04]  /*21cc0*/  LDL.LU R221, [R1+0x3c4] ;  /* 0x0003c40001dd7983 */ /* 0x000ea80000300800 */
        /* <DEDUP_REMOVED lines=25> */
[----:B------:R-:W2:Y:S04]  /*21e60*/  LDL R58, [R1+0xd5c] ;  /* 0x000d5c00013a7983 */ /* 0x000ea80000100800 */
        /* <DEDUP_REMOVED lines=8> */
[----:B------:R-:W2:Y:S01]  /*21ef0*/  LDL R59, [R1+0xc60] ;  /* 0x000c6000013b7983 */ /* 0x000ea20000100800 */
[----:B------:R-:W-:-:S03]  /*21f00*/  PRMT R191, RZ, 0x7610, R191 ;  /* 0x00007610ffbf7816 */ /* 0x000fc600000000bf */
[----:B------:R-:W2:Y:S04]  /*21f10*/  LDL.LU R194, [R1+0x208] ;  /* 0x0002080001c27983 */ /* 0x000ea80000300800 */
[----:B------:R-:W2:Y:S04]  /*21f20*/  LDL.LU R193, [R1+0x20c] ;  /* 0x00020c0001c17983 */ /* 0x000ea80000300800 */
[----:B------:R-:W2:Y:S04]  /*21f30*/  LDL.LU R192, [R1+0x204] ;  /* 0x0002040001c07983 */ /* 0x000ea80000300800 */
[----:B------:R-:W2:Y:S04]  /*21f40*/  LDL R70, [R1+0xc24] ;  /* 0x000c240001467983 */ /* 0x000ea80000100800 */
[----:B------:R-:W2:Y:S01]  /*21f50*/  LDL R69, [R1+0xc28] ;  /* 0x000c280001457983 */ /* 0x000ea20000100800 */
[----:B------:R-:W-:-:S02]  /*21f60*/  PRMT R190, RZ, 0x7610, R190 ;  /* 0x00007610ffbe7816 */ /* 0x000fc400000000be */
[----:B------:R-:W-:Y:S01]  /*21f70*/  PRMT R189, RZ, 0x7610, R189 ;  /* 0x00007610ffbd7816 */ /* 0x000fe200000000bd */
[----:B------:R-:W2:Y:S01]  /*21f80*/  LDL R68, [R1+0xba4] ;  /* 0x000ba40001447983 */ /* 0x000ea20000100800 */
[----:B------:R-:W-:Y:S02]  /*21f90*/  PRMT R188, RZ, 0x7610, R188 ;  /* 0x00007610ffbc7816 */ /* 0x000fe400000000bc */
[----:B------:R-:W-:Y:S01]  /*21fa0*/  PRMT R187, RZ, 0x7610, R187 ;  /* 0x00007610ffbb7816 */ /* 0x000fe200000000bb */
[----:B------:R-:W2:Y:S01]  /*21fb0*/  LDL R67, [R1+0xba8] ;  /* 0x000ba80001437983 */ /* 0x000ea20000100800 */
[----:B------:R-:W-:Y:S02]  /*21fc0*/  PRMT R186, RZ, 0x7610, R186 ;  /* 0x00007610ffba7816 */ /* 0x000fe400000000ba */
[----:B------:R-:W-:Y:S01]  /*21fd0*/  PRMT R185, RZ, 0x7610, R185 ;  /* 0x00007610ffb97816 */ /* 0x000fe200000000b9 */
        /* <DEDUP_REMOVED lines=12> */
[----:B------:R-:W2:Y:S04]  /*220a0*/  LDL R73, [R1+0x504] ;  /* 0x0005040001497983 */ /* 0x000ea80000100800 */
[----:B---3--:R4:W3:Y:S02]  /*220b0*/  @!P0 LDG.E.U8 R191, desc[UR16][R2.64] ;  /* 0x0000001002bf8981 */ /* 0x0088e4000c1e1100 */
[----:B----4-:R-:W-:Y:S02]  /*220c0*/  @!P0 IMAD.MOV.U32 R2, RZ, RZ, R63 ;  /* 0x000000ffff028224 */ /* 0x010fe400078e003f */
[----:B------:R-:W-:Y:S01]  /*220d0*/  @!P0 IMAD.MOV.U32 R3, RZ, RZ, R64 ;  /* 0x000000ffff038224 */ /* 0x000fe200078e0040 */
[----:B------:R-:W4:Y:S04]  /*220e0*/  LDL R63, [R1+0xc20] ;  /* 0x000c2000013f7983 */ /* 0x000f280000100800 */
[----:B------:R-:W3:Y:S04]  /*220f0*/  LDL R64, [R1+0xc1c] ;  /* 0x000c1c0001407983 */ /* 0x000ee80000100800 */
[----:B------:R2:W3:Y:S02]  /*22100*/  @!P0 LDG.E.U8 R190, desc[UR16][R2.64] ;  /* 0x0000001002be8981 */ /* 0x0004e4000c1e1100 */
        /* <DEDUP_REMOVED lines=11> */
[----:B------:R-:W-:Y:S01]  /*221c0*/  @!P0 IMAD.MOV.U32 R3, RZ, RZ, R66 ;  /* 0x000000ffff038224 */ /* 0x000fe200078e0042 */
[----:B------:R-:W2:Y:S04]  /*221d0*/  LDL R65, [R1+0xb68] ;  /* 0x000b680001417983 */ /* 0x000ea80000100800 */
[----:B------:R0:W2:Y:S04]  /*221e0*/  @!P0 LDG.E.U8 R187, desc[UR16][R2.64] ;  /* 0x0000001002bb8981 */ /* 0x0000a8000c1e1100 */
[----:B------:R-:W2:Y:S01]  /*221f0*/  LDL R66, [R1+0xb64] ;  /* 0x000b640001427983 */ /* 0x000ea20000100800 */
[----:B0-----:R-:W-:-:S02]  /*22200*/  @!P0 IMAD.MOV.U32 R2, RZ, RZ, R61 ;  /* 0x000000ffff028224 */ /* 0x001fc400078e003d */
[----:B------:R-:W-:Y:S01]  /*22210*/  @!P0 IMAD.MOV.U32 R3, RZ, RZ, R62 ;  /* 0x000000ffff038224 */ /* 0x000fe200078e003e */
[----:B------:R-:W2:Y:S04]  /*22220*/  LDL R61, [R1+0xba0] ;  /* 0x000ba000013d7983 */ /* 0x000ea80000100800 */
[----:B------:R-:W2:Y:S04]  /*22230*/  LDL R62, [R1+0xb9c] ;  /* 0x000b9c00013e7983 */ /* 0x000ea80000100800 */
[----:B------:R0:W2:Y:S02]  /*22240*/  @!P0 LDG.E.U8 R186, desc[UR16][R2.64] ;  /* 0x0000001002ba8981 */ /* 0x0000a4000c1e1100 */
        /* <DEDUP_REMOVED lines=10> */
[----:B----4-:R-:W-:-:S03]  /*222f0*/  @!P0 IMAD.MOV.U32 R2, RZ, RZ, R63 ;  /* 0x000000ffff028224 */ /* 0x010fc600078e003f */
[----:B------:R-:W4:Y:S01]  /*22300*/  LDL R63, [R1+0xb28] ;  /* 0x000b2800013f7983 */ /* 0x000f220000100800 */
[----:B---3--:R-:W-:-:S03]  /*22310*/  @!P0 IMAD.MOV.U32 R3, RZ, RZ, R64 ;  /* 0x000000ffff038224 */ /* 0x008fc600078e0040 */
[----:B------:R-:W3:Y:S04]  /*22320*/  LDL R64, [R1+0xb24] ;  /* 0x000b240001407983 */ /* 0x000ee80000100800 */
[----:B------:R2:W3:Y:S02]  /*22330*/  @!P0 LDG.E.U8 R183, desc[UR16][R2.64] ;  /* 0x0000001002b78981 */ /* 0x0004e4000c1e1100 */
        /* <DEDUP_REMOVED lines=12> */
[----:B------:R-:W-:Y:S01]  /*22400*/  PRMT R176, RZ, 0x7610, R176 ;  /* 0x00007610ffb07816 */ /* 0x000fe200000000b0 */
[----:B------:R-:W2:Y:S04]  /*22410*/  LDL R68, [R1+0xa5c] ;  /* 0x000a5c0001447983 */ /* 0x000ea80000100800 */
[----:B------:R0:W2:Y:S04]  /*22420*/  @!P0 LDG.E.U8 R180, desc[UR16][R2.64] ;  /* 0x0000001002b48981 */ /* 0x0000a8000c1e1100 */
[----:B------:R-:W2:Y:S01]  /*22430*/  LDL R67, [R1+0xa60] ;  /* 0x000a600001437983 */ /* 0x000ea20000100800 */
[----:B0-----:R-:W-:-:S03]  /*22440*/  @!P0 IMAD.MOV.U32 R2, RZ, RZ, R61 ;  /* 0x000000ffff028224 */ /* 0x001fc600078e003d */
        /* <DEDUP_REMOVED lines=15> */
[----:B----4-:R-:W-:Y:S01]  /*22540*/  @!P0 IMAD.MOV.U32 R2, RZ, RZ, R63 ;  /* 0x000000ffff028224 */ /* 0x010fe200078e003f */
[----:B------:R-:W-:Y:S01]  /*22550*/  PRMT R174, RZ, 0x7610, R174 ;  /* 0x00007610ffae7816 */ /* 0x000fe200000000ae */
[----:B------:R-:W4:Y:S01]  /*22560*/  LDL R63, [R1+0x5c8] ;  /* 0x0005c800013f7983 */ /* 0x000f220000100800 */
[----:B---3--:R-:W-:Y:S01]  /*22570*/  @!P0 IMAD.MOV.U32 R3, RZ, RZ, R64 ;  /* 0x000000ffff038224 */ /* 0x008fe200078e0040 */
[----:B------:R-:W-:-:S02]  /*22580*/  PRMT R173, RZ, 0x7610, R173 ;  /* 0x00007610ffad7816 */ /* 0x000fc400000000ad */
[----:B------:R-:W3:Y:S04]  /*22590*/  LDL R64, [R1+0x5c4] ;  /* 0x0005c40001407983 */ /* 0x000ee80000100800 */
[----:B------:R2:W3:Y:S02]  /*225a0*/  @!P0 LDG.E.U8 R176, desc[UR16][R2.64] ;  /* 0x0000001002b08981 */ /* 0x0004e4000c1e1100 */
[----:B--2---:R-:W-:Y:S02]  /*225b0*/  @!P0 IMAD.MOV.U32 R3, RZ, RZ, R58 ;  /* 0x000000ffff038224 */ /* 0x004fe400078e003a */
[----:B------:R-:W2:Y:S01]  /*225c0*/  LDL R58, [R1+0xa24] ;  /* 0x000a2400013a7983 */ /* 0x000ea20000100800 */
[----:B------:R-:W-:-:S03]  /*225d0*/  @!P0 IMAD.MOV.U32 R2, RZ, RZ, R57 ;  /* 0x000000ffff028224 */ /* 0x000fc600078e0039 */
[----:B------:R-:W4:Y:S04]  /*225e0*/  LDL R57, [R1+0xa28] ;  /* 0x000a280001397983 */ /* 0x000f280000100800 */
[----:B------:R0:W3:Y:S02]  /*225f0*/  @!P0 LDG.E.U8 R175, desc[UR16][R2.64] ;  /* 0x0000001002af8981 */ /* 0x0000e4000c1e1100 */
[----:B0-----:R-:W-:Y:S02]  /*22600*/  @!P0 IMAD.MOV.U32 R3, RZ, RZ, R56 ;  /* 0x000000ffff038224 */ /* 0x001fe400078e0038 */
[----:B------:R-:W3:Y:S01]  /*22610*/  LDL R56, [R1+0x5cc] ;  /* 0x0005cc0001387983 */ /* 0x000ee20000100800 */
[----:B------:R-:W-:-:S03]  /*22620*/  @!P0 IMAD.MOV.U32 R2, RZ, RZ, R55 ;  /* 0x000000ffff028224 */ /* 0x000fc600078e0037 */
[----:B------:R-:W3:Y:S04]  /*22630*/  LDL R55, [R1+0x5d0] ;  /* 0x0005d00001377983 */ /* 0x000ee80000100800 */
[----:B------:R0:W3:Y:S01]  /*22640*/  @!P0 LDG.E.U8 R174, desc[UR16][R2.64] ;  /* 0x0000001002ae8981 */ /* 0x0000e2000c1e1100 */
[----:B------:R-:W-:Y:S02]  /*22650*/  PRMT R172, RZ, 0x7610, R172 ;  /* 0x00007610ffac7816 */ /* 0x000fe400000000ac */
[----:B------:R-:W-:Y:S02]  /*22660*/  PRMT R171, RZ, 0x7610, R171 ;  /* 0x00007610ffab7816 */ /* 0x000fe400000000ab */
[----:B------:R-:W-:Y:S01]  /*22670*/  PRMT R170, RZ, 0x7610, R170 ;  /* 0x00007610ffaa7816 */ /* 0x000fe200000000aa */
[----:B0-----:R-:W-:Y:S01]  /*22680*/  @!P0 IMAD.MOV.U32 R2, RZ, RZ, R61 ;  /* 0x000000ffff028224 */ /* 0x001fe200078e003d */
[----:B------:R-:W-:Y:S01]  /*22690*/  PRMT R169, RZ, 0x7610, R169 ;  /* 0x00007610ffa97816 */ /* 0x000fe200000000a9 */
        /* <DEDUP_REMOVED lines=19> */
[----:B------:R0:W3:Y:S04]  /*227d0*/  @!P0 LDG.E.U8 R170, desc[UR16][R2.64] ;  /* 0x0000001002aa8981 */ /* 0x0000e8000c1e1100 */
[----:B------:R-:W3:Y:S01]  /*227e0*/  LDL R60, [R1+0x584] ;  /* 0x00058400013c7983 */ /* 0x000ee20000100800 */
[----:B0-----:R-:W-:-:S02]  /*227f0*/  @!P0 IMAD.MOV.U32 R2, RZ, RZ, R67 ;  /* 0x000000ffff028224 */ /* 0x001fc400078e0043 */
[----:B------:R-:W-:Y:S01]  /*22800*/  @!P0 IMAD.MOV.U32 R3, RZ, RZ, R68 ;  /* 0x000000ffff038224 */ /* 0x000fe200078e0044 */
[----:B------:R-:W-:Y:S01]  /*22810*/  PRMT R166, RZ, 0x7610, R166 ;  /* 0x00007610ffa67816 */ /* 0x000fe200000000a6 */
[----:B------:R-:W3:Y:S04]  /*22820*/  LDL R68, [R1+0x4c8] ;  /* 0x0004c80001447983 */ /* 0x000ee80000100800 */
[----:B------:R2:W3:Y:S04]  /*22830*/  @!P0 LDG.E.U8 R169, desc[UR16][R2.64] ;  /* 0x0000001002a98981 */ /* 0x0004e8000c1e1100 */
[----:B------:R-:W3:Y:S01]  /*22840*/  LDL R67, [R1+0x48c] ;  /* 0x00048c0001437983 */ /* 0x000ee20000100800 */
[----:B--2---:R-:W-:-:S03]  /*22850*/  @!P0 IMAD.MOV.U32 R3, RZ, RZ, R58 ;  /* 0x000000ffff038224 */ /* 0x004fc600078e003a */
[----:B------:R-:W2:Y:S01]  /*22860*/  LDL R58, [R1+0x54c] ;  /* 0x00054c00013a7983 */ /* 0x000ea20000100800 */
[----:B----4-:R-:W-:-:S03]  /*22870*/  @!P0 IMAD.MOV.U32 R2, RZ, RZ, R57 ;  /* 0x000000ffff028224 */ /* 0x010fc600078e0039 */
[----:B------:R-:W4:Y:S04]  /*22880*/  LDL R57, [R1+0x550] ;  /* 0x0005500001397983 */ /* 0x000f280000100800 */
[----:B------:R0:W4:Y:S02]  /*22890*/  @!P0 LDG.E.U8 R168, desc[UR16][R2.64] ;  /* 0x0000001002a88981 */ /* 0x000124000c1e1100 */
[----:B0-----:R-:W-:Y:S02]  /*228a0*/  @!P0 IMAD.MOV.U32 R2, RZ, RZ, R65 ;  /* 0x000000ffff028224 */ /* 0x001fe400078e0041 */
[----:B------:R-:W-:Y:S01]  /*228b0*/  @!P0 IMAD.MOV.U32 R3, RZ, RZ, R66 ;  /* 0x000000ffff038224 */ /* 0x000fe200078e0042 */
[----:B------:R-:W-:Y:S01]  /*228c0*/  PRMT R165, RZ, 0x7610, R165 ;  /* 0x00007610ffa57816 */ /* 0x000fe200000000a5 */
[----:B------:R-:W4:Y:S04]  /*228d0*/  LDL R66, [R1+0x490] ;  /* 0x0004900001427983 */ /* 0x000f280000100800 */
[----:B------:R3:W4:Y:S04]  /*228e0*/  @!P0 LDG.E.U8 R167, desc[UR16][R2.64] ;  /* 0x0000001002a78981 */ /* 0x000728000c1e1100 */
[----:B------:R-:W4:Y:S01]  /*228f0*/  LDL R65, [R1+0x484] ;  /* 0x0004840001417983 */ /* 0x000f220000100800 */
[----:B---3--:R-:W-:-:S03]  /*22900*/  @!P0 IMAD.MOV.U32 R3, RZ, RZ, R56 ;  /* 0x000000ffff038224 */ /* 0x008fc600078e0038 */
[----:B------:R-:W3:Y:S01]  /*22910*/  LDL R56, [R1+0x544] ;  /* 0x0005440001387983 */ /* 0x000ee20000100800 */
[----:B------:R-:W-:-:S03]  /*22920*/  @!P0 IMAD.MOV.U32 R2, RZ, RZ, R55 ;  /* 0x000000ffff028224 */ /* 0x000fc600078e0037 */
[----:B------:R-:W3:Y:S04]  /*22930*/  LDL R55, [R1+0x548] ;  /* 0x0005480001377983 */ /* 0x000ee80000100800 */
[----:B------:R0:W3:Y:S01]  /*22940*/  @!P0 LDG.E.U8 R166, desc[UR16][R2.64] ;  /* 0x0000001002a68981 */ /* 0x0000e2000c1e1100 */
[----:B------:R-:W-:Y:S01]  /*22950*/  PRMT R164, RZ, 0x7610, R164 ;  /* 0x00007610ffa47816 */ /* 0x000fe200000000a4 */
[----:B0-----:R-:W-:Y:S02]  /*22960*/  @!P0 IMAD.MOV.U32 R2, RZ, RZ, R63 ;  /* 0x000000ffff028224 */ /* 0x001fe400078e003f */
[----:B------:R-:W-:Y:S01]  /*22970*/  @!P0 IMAD.MOV.U32 R3, RZ, RZ, R64 ;  /* 0x000000ffff038224 */ /* 0x000fe200078e0040 */
[----:B------:R-:W3:Y:S04]  /*22980*/  LDL R63, [R1+0x44c] ;  /* 0x00044c00013f7983 */ /* 0x000ee80000100800 */
[----:B------:R-:W3:Y:S04]  /*22990*/  LDL R64, [R1+0x488] ;  /* 0x0004880001407983 */ /* 0x000ee80000100800 */
[----:B------:R0:W3:Y:S01]  /*229a0*/  @!P0 LDG.E.U8 R165, desc[UR16][R2.64] ;  /* 0x0000001002a58981 */ /* 0x0000e2000c1e1100 */
[----:B------:R-:W-:Y:S01]  /*229b0*/  PRMT R163, RZ, 0x7610, R163 ;  /* 0x00007610ffa37816 */ /* 0x000fe200000000a3 */
[----:B0-----:R-:W-:-:S02]  /*229c0*/  @!P0 IMAD.MOV.U32 R2, RZ, RZ, R61 ;  /* 0x000000ffff028224 */ /* 0x001fc400078e003d */
[----:B------:R-:W-:Y:S01]  /*229d0*/  @!P0 IMAD.MOV.U32 R3, RZ, RZ, R62 ;  /* 0x000000ffff038224 */ /* 0x000fe200078e003e */
[----:B------:R-:W3:Y:S04]  /*229e0*/  LDL R61, [R1+0x444] ;  /* 0x00044400013d7983 */ /* 0x000ee80000100800 */
[----:B------:R-:W3:Y:S04]  /*229f0*/  LDL R62, [R1+0x450] ;  /* 0x00045000013e7983 */ /* 0x000ee80000100800 */
[----:B------:R0:W3:Y:S01]  /*22a00*/  @!P0 LDG.E.U8 R164, desc[UR16][R2.64] ;  /* 0x0000001002a48981 */ /* 0x0000e2000c1e1100 */
[----:B------:R-:W-:Y:S01]  /*22a10*/  PRMT R162, RZ, 0x7610, R162 ;  /* 0x00007610ffa27816 */ /* 0x000fe200000000a2 */
[----:B0-----:R-:W-:-:S02]  /*22a20*/  @!P0 IMAD.MOV.U32 R2, RZ, RZ, R59 ;  /* 0x000000ffff028224 */ /* 0x001fc400078e003b */
[----:B------:R-:W3:Y:S01]  /*22a30*/  LDL R59, [R1+0x40c] ;  /* 0x00040c00013b7983 */ /* 0x000ee20000100800 */
[----:B------:R-:W-:-:S03]  /*22a40*/  @!P0 IMAD.MOV.U32 R3, RZ, RZ, R60 ;  /* 0x000000ffff038224 */ /* 0x000fc600078e003c */
[----:B------:R-:W3:Y:S04]  /*22a50*/  LDL R60, [R1+0x448] ;  /* 0x00044800013c7983 */ /* 0x000ee80000100800 */
[----:B------:R2:W3:Y:S02]  /*22a60*/  @!P0 LDG.E.U8 R163, desc[UR16][R2.64] ;  /* 0x0000001002a38981 */ /* 0x0004e4000c1e1100 */
[----:B--2---:R-:W-:Y:S02]  /*22a70*/  @!P0 IMAD.MOV.U32 R3, RZ, RZ, R58 ;  /* 0x000000ffff038224 */ /* 0x004fe400078e003a */
[----:B------:R-:W2:Y:S01]  /*22a80*/  LDL R58, [R1+0x410] ;  /* 0x00041000013a7983 */ /* 0x000ea20000100800 */
[----:B----4-:R-:W-:-:S03]  /*22a90*/  @!P0 IMAD.MOV.U32 R2, RZ, RZ, R57 ;  /* 0x000000ffff028224 */ /* 0x010fc600078e0039 */
[----:B------:R-:W4:Y:S04]  /*22aa0*/  LDL R57, [R1+0x404] ;  /* 0x0004040001397983 */ /* 0x000f280000100800 */
[----:B------:R3:W4:Y:S02]  /*22ab0*/  @!P0 LDG.E.U8 R162, desc[UR16][R2.64] ;  /* 0x0000001002a28981 */ /* 0x000724000c1e1100 */
[----:B---3--:R-:W-:Y:S02]  /*22ac0*/  @!P0 IMAD.MOV.U32 R3, RZ, RZ, R56 ;  /* 0x000000ffff038224 */ /* 0x008fe400078e0038 */
[----:B------:R-:W3:Y:S01]  /*22ad0*/  LDL R56, [R1+0x408] ;  /* 0x0004080001387983 */ /* 0x000ee20000100800 */
[----:B------:R-:W-:-:S03]  /*22ae0*/  @!P0 IMAD.MOV.U32 R2, RZ, RZ, R55 ;  /* 0x000000ffff028224 */ /* 0x000fc600078e0037 */
[----:B------:R-:W3:Y:S01]  /*22af0*/  LDL R55, [R1+0x3d0] ;  /* 0x0003d00001377983 */ /* 0x000ee20000100800 */
[----:B------:R-:W-:Y:S02]  /*22b00*/  PRMT R161, RZ, 0x7610, R161 ;  /* 0x00007610ffa17816 */ /* 0x000fe400000000a1 */
[----:B------:R-:W-:-:S04]  /*22b10*/  PRMT R160, RZ, 0x7610, R160 ;  /* 0x00007610ffa07816 */ /* 0x000fc800000000a0 */
[----:B------:R0:W3:Y:S01]  /*22b20*/  @!P0 LDG.E.U8 R161, desc[UR16][R2.64] ;  /* 0x0000001002a18981 */ /* 0x0000e2000c1e1100 */
[----:B------:R-:W-:Y:S01]  /*22b30*/  PRMT R159, RZ, 0x7610, R159 ;  /* 0x00007610ff9f7816 */ /* 0x000fe2000000009f */
[----:B0-----:R-:W-:Y:S02]  /*22b40*/  @!P0 IMAD.MOV.U32 R2, RZ, RZ, R74 ;  /* 0x000000ffff028224 */ /* 0x001fe400078e004a */
[----:B------:R-:W-:-:S05]  /*22b50*/  @!P0 IMAD.MOV.U32 R3, RZ, RZ, R75 ;  /* 0x000000ffff038224 */ /* 0x000fca00078e004b */
        /* <DEDUP_REMOVED lines=30> */
[----:B0-----:R-:W-:Y:S01]  /*22d40*/  @!P0 IMAD.MOV.U32 R3, RZ, RZ, R59 ;  /* 0x000000ffff038224 */ /* 0x001fe200078e003b */
[----:B------:R-:W-:Y:S02]  /*22d50*/  PRMT R22, RZ, 0x7610, R22 ;  /* 0x00007610ff167816 */ /* 0x000fe40000000016 */
[----:B------:R-:W-:Y:S02]  /*22d60*/  PRMT R21, RZ, 0x7610, R21 ;  /* 0x00007610ff157816 */ /* 0x000fe40000000015 */
[----:B------:R-:W-:Y:S02]  /*22d70*/  PRMT R20, RZ, 0x7610, R20 ;  /* 0x00007610ff147816 */ /* 0x000fe40000000014 */
[----:B------:R-:W-:Y:S02]  /*22d80*/  PRMT R19, RZ, 0x7610, R19 ;  /* 0x00007610ff137816 */ /* 0x000fe40000000013 */
[----:B------:R-:W-:-:S02]  /*22d90*/  PRMT R18, RZ, 0x7610, R18 ;  /* 0x00007610ff127816 */ /* 0x000fc40000000012 */
[----:B------:R-:W-:Y:S02]  /*22da0*/  PRMT R15, RZ, 0x7610, R15 ;  /* 0x00007610ff0f7816 */ /* 0x000fe4000000000f */
[----:B------:R-:W-:Y:S02]  /*22db0*/  PRMT R14, RZ, 0x7610, R14 ;  /* 0x00007610ff0e7816 */ /* 0x000fe4000000000e */
[----:B------:R-:W-:Y:S02]  /*22dc0*/  PRMT R13, RZ, 0x7610, R13 ;  /* 0x00007610ff0d7816 */ /* 0x000fe4000000000d */
[----:B------:R-:W-:Y:S02]  /*22dd0*/  LOP3.LUT R151, R151, 0x7f, RZ, 0xc0, !PT ;  /* 0x0000007f97977812 */ /* 0x000fe400078ec0ff */
[----:B------:R-:W-:Y:S02]  /*22de0*/  PRMT R12, RZ, 0x7610, R12 ;  /* 0x00007610ff0c7816 */ /* 0x000fe4000000000c */
[----:B------:R-:W-:-:S05]  /*22df0*/  LOP3.LUT R54, R151, 0x60, RZ, 0x3c, !PT ;  /* 0x0000006097367812 */ /* 0x000fca00078e3cff */
[----:B------:R0:W-:Y:S04]  /*22e00*/  STS.U8 [R54+UR8+0x300], R11 ;  /* 0x0003000b36007988 */ /* 0x0001e80008000008 */
[----:B------:R1:W-:Y:S01]  /*22e10*/  STS.U8 [R54+UR8+0x700], R9 ;  /* 0x0007000936007988 */ /* 0x0003e20008000008 */
[----:B0-----:R-:W-:Y:S01]  /*22e20*/  PRMT R11, RZ, 0x7610, R11 ;  /* 0x00007610ff0b7816 */ /* 0x001fe2000000000b */
[----:B--2---:R-:W-:-:S05]  /*22e30*/  @!P0 IMAD.MOV.U32 R2, RZ, RZ, R58 ;  /* 0x000000ffff028224 */ /* 0x004fca00078e003a */
[----:B------:R4:W2:Y:S02]  /*22e40*/  @!P0 LDG.E.U8 R152, desc[UR16][R2.64] ;  /* 0x0000001002988981 */ /* 0x0008a4000c1e1100 */
[----:B----4-:R-:W-:Y:S02]  /*22e50*/  @!P0 IMAD.MOV.U32 R3, RZ, RZ, R57 ;  /* 0x000000ffff038224 */ /* 0x010fe400078e0039 */
[----:B---3--:R-:W-:-:S05]  /*22e60*/  @!P0 IMAD.MOV.U32 R2, RZ, RZ, R56 ;  /* 0x000000ffff028224 */ /* 0x008fca00078e0038 */
[----:B------:R0:W3:Y:S02]  /*22e70*/  @!P0 LDG.E.U8 R23, desc[UR16][R2.64] ;  /* 0x0000001002178981 */ /* 0x0000e4000c1e1100 */
[----:B0-----:R-:W-:Y:S02]  /*22e80*/  @!P0 IMAD.MOV.U32 R2, RZ, RZ, R55 ;  /* 0x000000ffff028224 */ /* 0x001fe400078e0037 */
[----:B------:R-:W-:-:S05]  /*22e90*/  @!P0 IMAD.MOV.U32 R3, RZ, RZ, R0 ;  /* 0x000000ffff038224 */ /* 0x000fca00078e0000 */
[----:B------:R0:W4:Y:S02]  /*22ea0*/  @!P0 LDG.E.U8 R22, desc[UR16][R2.64] ;  /* 0x0000001002168981 */ /* 0x000124000c1e1100 */
[----:B0-----:R-:W-:Y:S02]  /*22eb0*/  @!P0 IMAD.MOV.U32 R2, RZ, RZ, R251 ;  /* 0x000000ffff028224 */ /* 0x001fe400078e00fb */
        /* <DEDUP_REMOVED lines=22> */
[----:B------:R0:W3:Y:S01]  /*23020*/  @!P0 LDG.E.U8 R12, desc[UR16][R2.64] ;  /* 0x00000010020c8981 */ /* 0x0000e2000c1e1100 */
[----:B-1----:R-:W-:Y:S01]  /*23030*/  PRMT R9, RZ, 0x7610, R9 ;  /* 0x00007610ff097816 */ /* 0x002fe20000000009 */
[----:B0-----:R-:W-:Y:S02]  /*23040*/  @!P0 IMAD.MOV.U32 R2, RZ, RZ, R195 ;  /* 0x000000ffff028224 */ /* 0x001fe400078e00c3 */
[----:B------:R-:W-:-:S05]  /*23050*/  @!P0 IMAD.MOV.U32 R3, RZ, RZ, R193 ;  /* 0x000000ffff038224 */ /* 0x000fca00078e00c1 */
[----:B------:R0:W3:Y:S04]  /*23060*/  @!P0 LDG.E.U8 R11, desc[UR16][R2.64] ;  /* 0x00000010020b8981 */ /* 0x0000e8000c1e1100 */
[----:B------:R1:W-:Y:S01]  /*23070*/  STS.U8 [R54+UR8+0xb00], R8 ;  /* 0x000b000836007988 */ /* 0x0003e20008000008 */
[----:B0-----:R-:W-:Y:S02]  /*23080*/  @!P0 IMAD.MOV.U32 R2, RZ, RZ, R215 ;  /* 0x000000ffff028224 */ /* 0x001fe400078e00d7 */
[----:B------:R-:W-:Y:S01]  /*23090*/  @!P0 IMAD.MOV.U32 R3, RZ, RZ, R213 ;  /* 0x000000ffff038224 */ /* 0x000fe200078e00d5 */
[----:B-1----:R-:W-:-:S04]  /*230a0*/  PRMT R8, RZ, 0x7610, R8 ;  /* 0x00007610ff087816 */ /* 0x002fc80000000008 */
        /* <DEDUP_REMOVED lines=20> */
[----:B------:R0:W3:Y:S02]  /*231f0*/  @!P0 LDG.E.U8 R5, desc[UR16][R2.64] ;  /* 0x0000001002058981 */ /* 0x0000e4000c1e1100 */
[----:B0-----:R-:W-:Y:S02]  /*23200*/  @!P0 IMAD.MOV.U32 R2, RZ, RZ, R194 ;  /* 0x000000ffff028224 */ /* 0x001fe400078e00c2 */
[----:B------:R-:W-:-:S05]  /*23210*/  @!P0 IMAD.MOV.U32 R3, RZ, RZ, R192 ;  /* 0x000000ffff038224 */ /* 0x000fca00078e00c0 */
[----:B------:R0:W3:Y:S04]  /*23220*/  @!P0 LDG.E.U8 R4, desc[UR16][R2.64] ;  /* 0x0000001002048981 */ /* 0x0000e8000c1e1100 */
        /* <DEDUP_REMOVED lines=16> */
[----:B--2---:R-:W-:Y:S01]  /*23330*/  STS.U8 [R54+UR8+0x5f00], R152 ;  /* 0x005f009836007988 */ /* 0x004fe20008000008 */
[----:B0-----:R-:W-:-:S03]  /*23340*/  LOP3.LUT R2, R146, 0x70, RZ, 0x3c, !PT ;  /* 0x0000007092027812 */ /* 0x001fc600078e3cff */
[----:B----4-:R-:W-:Y:S04]  /*23350*/  STS.U8 [R54+UR8+0x6300], R22 ;  /* 0x0063001636007988 */ /* 0x010fe80008000008 */
[----:B---3--:R-:W-:Y:S01]  /*23360*/  STS.U8 [R54+UR8+0x6700], R20 ;  /* 0x0067001436007988 */ /* 0x008fe20008000008 */
[----:B------:R-:W-:Y:S02]  /*23370*/  IMAD.MOV.U32 R250, RZ, RZ, R25 ;  /* 0x000000fffffa7224 */ /* 0x000fe400078e0019 */
[----:B------:R-:W-:Y:S02]  /*23380*/  IMAD.MOV.U32 R252, RZ, RZ, R24 ;  /* 0x000000fffffc7224 */ /* 0x000fe400078e0018 */
[----:B------:R-:W-:Y:S01]  /*23390*/  IMAD.MOV.U32 R230, RZ, RZ, R27 ;  /* 0x000000ffffe67224 */ /* 0x000fe200078e001b */
[----:B------:R-:W2:Y:S01]  /*233a0*/  LDL.LU.64 R24, [R1] ;  /* 0x0000000001187983 */ /* 0x000ea20000300a00 */
[----:B------:R-:W-:-:S02]  /*233b0*/  IMAD.MOV.U32 R249, RZ, RZ, R26 ;  /* 0x000000fffff97224 */ /* 0x000fc400078e001a */
[----:B------:R-:W-:Y:S01]  /*233c0*/  IMAD.MOV.U32 R229, RZ, RZ, R29 ;  /* 0x000000ffffe57224 */ /* 0x000fe200078e001d */
[----:B------:R-:W2:Y:S01]  /*233d0*/  LDL.LU.64 R26, [R1+0x8] ;  /* 0x00000800011a7983 */ /* 0x000ea20000300a00 */
[----:B------:R-:W-:Y:S02]  /*233e0*/  IMAD.MOV.U32 R248, RZ, RZ, R28 ;  /* 0x000000fffff87224 */ /* 0x000fe400078e001c */
[----:B------:R-:W-:Y:S01]  /*233f0*/  IMAD.MOV.U32 R246, RZ, RZ, R31 ;  /* 0x000000fffff67224 */ /* 0x000fe200078e001f */
[----:B------:R-:W2:Y:S01]  /*23400*/  LDL.LU.64 R28, [R1+0x10] ;  /* 0x00001000011c7983 */ /* 0x000ea20000300a00 */
[----:B------:R-:W-:Y:S02]  /*23410*/  IMAD.MOV.U32 R247, RZ, RZ, R30 ;  /* 0x000000fffff77224 */ /* 0x000fe400078e001e */
[----:B------:R-:W-:Y:S01]  /*23420*/  IMAD.MOV.U32 R245, RZ, RZ, R33 ;  /* 0x000000fffff57224 */ /* 0x000fe200078e0021 */
[----:B------:R-:W2:Y:S01]  /*23430*/  LDL.LU.64 R30, [R1+0x18] ;  /* 0x00001800011e7983 */ /* 0x000ea20000300a00 */
[----:B------:R-:W-:-:S02]  /*23440*/  IMAD.MOV.U32 R228, RZ, RZ, R32 ;  /* 0x000000ffffe47224 */ /* 0x000fc400078e0020 */
[----:B------:R-:W-:Y:S01]  /*23450*/  IMAD.MOV.U32 R231, RZ, RZ, R35 ;  /* 0x000000ffffe77224 */ /* 0x000fe200078e0023 */
[----:B------:R-:W2:Y:S04]  /*23460*/  LDL.LU.64 R32, [R1+0x20] ;  /* 0x0000200001207983 */ /* 0x000ea80000300a00 */
[----:B------:R-:W-:Y:S01]  /*23470*/  STS.U8 [R54+UR8+0x6b00], R18 ;  /* 0x006b001236007988 */ /* 0x000fe20008000008 */
        /* <DEDUP_REMOVED lines=9> */
[----:B------:R-:W2:Y:S04]  /*23510*/  LDL.LU.64 R38, [R1+0x38] ;  /* 0x0000380001267983 */ /* 0x000ea80000300a00 */
[----:B------:R-:W-:Y:S01]  /*23520*/  STS.U8 [R54+UR8+0x7300], R14 ;  /* 0x0073000e36007988 */ /* 0x000fe20008000008 */
        /* <DEDUP_REMOVED lines=21> */
[----:B------:R-:W-:-:S03]  /*23680*/  IMAD.MOV.U32 R237, RZ, RZ, R46 ;  /* 0x000000ffffed7224 */ /* 0x000fc600078e002e */
        /* <DEDUP_REMOVED lines=8> */
[----:B------:R-:W2:Y:S01]  /*23710*/  LDL.LU.64 R46, [R1+0x58] ;  /* 0x00005800012e7983 */ /* 0x000ea20000300a00 */
[----:B------:R-:W-:-:S03]  /*23720*/  IMAD.MOV.U32 R244, RZ, RZ, R53 ;  /* 0x000000fffff47224 */ /* 0x000fc600078e0035 */
[----:B------:R-:W-:Y:S01]  /*23730*/  STS.U8 [R2+UR8+0x3780], R171 ;  /* 0x003780ab02007988 */ /* 0x000fe20008000008 */
[----:B------:R-:W-:-:S03]  /*23740*/  IMAD.MOV.U32 R243, RZ, RZ, R52 ;  /* 0x000000fffff37224 */ /* 0x000fc600078e0034 */
[----:B------:R-:W2:Y:S04]  /*23750*/  LDL.LU.64 R48, [R1+0x60] ;  /* 0x0000600001307983 */ /* 0x000ea80000300a00 */
[----:B------:R-:W-:Y:S04]  /*23760*/  STS.U8 [R2+UR8+0x3b80], R169 ;  /* 0x003b80a902007988 */ /* 0x000fe80008000008 */
[----:B------:R-:W2:Y:S04]  /*23770*/  LDL.LU.64 R50, [R1+0x68] ;  /* 0x0000680001327983 */ /* 0x000ea80000300a00 */
[----:B------:R-:W-:Y:S04]  /*23780*/  STS.U8 [R2+UR8+0x3f80], R167 ;  /* 0x003f80a702007988 */ /* 0x000fe80008000008 */
[----:B------:R-:W2:Y:S04]  /*23790*/  LDL.LU.64 R52, [R1+0x70] ;  /* 0x0000700001347983 */ /* 0x000ea80000300a00 */
[----:B------:R-:W-:Y:S04]  /*237a0*/  STS.U8 [R2+UR8+0x4380], R165 ;  /* 0x004380a502007988 */ /* 0x000fe80008000008 */
[----:B0-----:R-:W2:Y:S04]  /*237b0*/  LDL.LU.64 R54, [R1+0x78] ;  /* 0x0000780001367983 */ /* 0x001ea80000300a00 */
[----:B------:R-:W-:Y:S04]  /*237c0*/  STS.U8 [R2+UR8+0x4780], R163 ;  /* 0x004780a302007988 */ /* 0x000fe80008000008 */
[----:B------:R-:W2:Y:S04]  /*237d0*/  LDL.LU.64 R56, [R1+0x80] ;  /* 0x0000800001387983 */ /* 0x000ea80000300a00 */
        /* <DEDUP_REMOVED lines=26> */
[----:B------:R0:W-:Y:S04]  /*23980*/  STS.U8 [R2+UR8+0x7f80], R4 ;  /* 0x007f800402007988 */ /* 0x0001e80008000008 */
[----:B------:R-:W2:Y:S04]  /*23990*/  LDL.LU.64 R84, [R1+0xf0] ;  /* 0x0000f00001547983 */ /* 0x000ea80000300a00 */
[----:B------:R-:W2:Y:S01]  /*239a0*/  LDL.LU.64 R86, [R1+0xf8] ;  /* 0x0000f80001567983 */ /* 0x000ea20000300a00 */
[----:B0-----:R-:W0:Y:S03]  /*239b0*/  LDC R2, c[0x0][0x230] ;  /* 0x00008c00ff027b82 */ /* 0x001e260000000800 */
[----:B------:R-:W2:Y:S04]  /*239c0*/  LDL.LU.64 R88, [R1+0x100] ;  /* 0x0001000001587983 */ /* 0x000ea80000300a00 */
        /* <DEDUP_REMOVED lines=17> */
[----:B------:R-:W2:Y:S01]  /*23ae0*/  LDL.LU.64 R124, [R1+0x190] ;  /* 0x00019000017c7983 */ /* 0x000ea20000300a00 */
[----:B0-----:R-:W-:-:S03]  /*23af0*/  VIADD R2, R2, 0x7f ;  /* 0x0000007f02027836 */ /* 0x001fc60000000000 */
[----:B------:R-:W2:Y:S04]  /*23b00*/  LDL.LU.64 R126, [R1+0x198] ;  /* 0x00019800017e7983 */ /* 0x000ea80000300a00 */
[----:B------:R-:W2:Y:S04]  /*23b10*/  LDL.LU.64 R128, [R1+0x1a0] ;  /* 0x0001a00001807983 */ /* 0x000ea80000300a00 */
[----:B------:R-:W2:Y:S04]  /*23b20*/  LDL.LU.64 R130, [R1+0x1a8] ;  /* 0x0001a80001827983 */ /* 0x000ea80000300a00 */
[----:B------:R-:W2:Y:S04]  /*23b30*/  LDL.LU.64 R132, [R1+0x1b0] ;  /* 0x0001b00001847983 */ /* 0x000ea80000300a00 */
[----:B------:R-:W2:Y:S01]  /*23b40*/  LDL.LU.64 R134, [R1+0x1b8] ;  /* 0x0001b80001867983 */ /* 0x000ea20000300a00 */
[----:B------:R-:W-:-:S03]  /*23b50*/  SHF.R.S32.HI R3, RZ, 0x1f, R2 ;  /* 0x0000001fff037819 */ /* 0x000fc60000011402 */
[----:B------:R-:W2:Y:S01]  /*23b60*/  LDL.LU.64 R136, [R1+0x1c0] ;  /* 0x0001c00001887983 */ /* 0x000ea20000300a00 */
[----:B------:R-:W-:-:S03]  /*23b70*/  VIADD R202, R202, 0x1 ;  /* 0x00000001caca7836 */ /* 0x000fc60000000000 */
[----:B------:R-:W2:Y:S04]  /*23b80*/  LDL.LU.64 R138, [R1+0x1c8] ;  /* 0x0001c800018a7983 */ /* 0x000ea80000300a00 */
[----:B------:R-:W2:Y:S04]  /*23b90*/  LDL.LU.64 R140, [R1+0x1d0] ;  /* 0x0001d000018c7983 */ /* 0x000ea80000300a00 */
[----:B------:R-:W2:Y:S04]  /*23ba0*/  LDL.LU.64 R142, [R1+0x1d8] ;  /* 0x0001d800018e7983 */ /* 0x000ea80000300a00 */
[----:B------:R-:W2:Y:S01]  /*23bb0*/  LDL.LU.64 R144, [R1+0x1e0] ;  /* 0x0001e00001907983 */ /* 0x000ea20000300a00 */
[----:B------:R-:W-:-:S03]  /*23bc0*/  LEA.HI R2, R3, R2, RZ, 0x7 ;  /* 0x0000000203027211 */ /* 0x000fc600078f38ff */
[----:B------:R-:W2:Y:S04]  /*23bd0*/  LDL.LU.64 R146, [R1+0x1e8] ;  /* 0x0001e80001927983 */ /* 0x000ea80000300a00 */
[----:B------:R-:W2:Y:S04]  /*23be0*/  LDL.LU.64 R148, [R1+0x1f0] ;  /* 0x0001f00001947983 */ /* 0x000ea80000300a00 */
[----:B------:R-:W2:Y:S04]  /*23bf0*/  LDL.LU.64 R150, [R1+0x1f8] ;  /* 0x0001f80001967983 */ /* 0x000ea80000300a00 */
[----:B------:R0:W-:Y:S04]  /*23c00*/  STL [R1+0x200], R202 ;  /* 0x000200ca01007387 */ /* 0x0001e80000100800 */
[----:B------:R-:W3:Y:S01]  /*23c10*/  LDL.LU R3, [R1+0x9e0] ;  /* 0x0009e00001037983 */ /* 0x000ee20000300800 */
[----:B------:R-:W-:Y:S01]  /*23c20*/  SHF.R.S32.HI R2, RZ, 0x7, R2 ;  /* 0x00000007ff027819 */ /* 0x000fe20000011402 */
[----:B------:R1:W-:Y:S06]  /*23c30*/  MEMBAR.ALL.CTA ;  /* 0x0000000000007992 */ /* 0x0003ec0000008000 */
[----:B-1----:R-:W1:Y:S01]  /*23c40*/  FENCE.VIEW.ASYNC.S ;  /* 0x00000000000073c6 */ /* 0x002e620000000000 */
[----:B------:R-:W-:-:S02]  /*23c50*/  ISETP.NE.U32.AND P0, PT, R202, R2, PT ;  /* 0x00000002ca00720c */ /* 0x000fc40003f05070 */
[----:B0-----:R-:W0:Y:S08]  /*23c60*/  LDC R202, c[0x0][0x238] ;  /* 0x00008e00ffca7b82 */ /* 0x001e300000000800 */
[----:B-1----:R-:W-:Y:S01]  /*23c70*/  BAR.SYNC.DEFER_BLOCKING 0x0 ;  /* 0x0000000000007b1d */ /* 0x002fe20000010000 */
[----:B0-----:R-:W-:-:S05]  /*23c80*/  IMAD.SHL.U32 R202, R202, 0x80, RZ ;  /* 0x00000080caca7824 */ /* 0x001fca00078e00ff */
[----:B---3--:R-:W-:-:S05]  /*23c90*/  IADD3 R3, P5, R202, R3, RZ ;  /* 0x00000003ca037210 */ /* 0x008fca0007fbe0ff */
[----:B------:R0:W-:Y:S04]  /*23ca0*/  STL [R1+0x9e0], R3 ;  /* 0x0009e00301007387 */ /* 0x0001e80000100800 */
[----:B0-----:R-:W3:Y:S02]  /*23cb0*/  LDL.LU R3, [R1+0x9d8] ;  /* 0x0009d80001037983 */ /* 0x001ee40000300800 */
[----:B---3--:R-:W-:-:S05]  /*23cc0*/  IADD3 R3, P6, R202, R3, RZ ;  /* 0x00000003ca037210 */ /* 0x008fca0007fde0ff */
[----:B------:R0:W-:Y:S04]  /*23cd0*/  STL [R1+0x9d8], R3 ;  /* 0x0009d80301007387 */ /* 0x0001e80000100800 */
[----:B0-----:R-:W3:Y:S01]  /*23ce0*/  LDL.LU R3, [R1+0x9d0] ;  /* 0x0009d00001037983 */ /* 0x001ee20000300800 */
[C---:B------:R-:W-:Y:S02]  /*23cf0*/  IADD3 R16, P2, R202.reuse, R16, RZ ;  /* 0x00000010ca107210 */ /* 0x040fe40007f5e0ff */
[C---:B------:R-:W-:Y:S02]  /*23d00*/  IADD3 R10, P3, R202.reuse, R10, RZ ;  /* 0x0000000aca0a7210 */ /* 0x040fe40007f7e0ff */
[----:B---3--:R-:W-:-:S05]  /*23d10*/  IADD3 R3, P1, R202, R3, RZ ;  /* 0x00000003ca037210 */ /* 0x008fca0007f3e0ff */
[----:B------:R-:W-:Y:S04]  /*23d20*/  STL [R1+0x9d0], R3 ;  /* 0x0009d00301007387 */ /* 0x000fe80000100800 */
[----:B------:R0:W-:Y:S04]  /*23d30*/  STL [R1+0x9c8], R16 ;  /* 0x0009c81001007387 */ /* 0x0001e80000100800 */
[----:B0-----:R-:W3:Y:S04]  /*23d40*/  LDL.LU R16, [R1+0x10a8] ;  /* 0x0010a80001107983 */ /* 0x001ee80000300800 */
[----:B------:R0:W-:Y:S04]  /*23d50*/  STL [R1+0x9c0], R10 ;  /* 0x0009c00a01007387 */ /* 0x0001e80000100800 */
[----:B------:R-:W4:Y:S01]  /*23d60*/  LDL.LU R3, [R1+0x9b8] ;  /* 0x0009b80001037983 */ /* 0x000f220000300800 */
[----:B------:R-:W-:-:S02]  /*23d70*/  IADD3 R17, P4, R202, R17, RZ ;  /* 0x00000011ca117210 */ /* 0x000fc40007f9e0ff */
[----:B0-----:R-:W-:-:S05]  /*23d80*/  SHF.R.S32.HI R10, RZ, 0x1f, R202 ;  /* 0x0000001fff0a7819 */ /* 0x001fca00000114ca */
[----:B---3--:R-:W-:Y:S01]  /*23d90*/  IMAD.X R16, R10, 0x1, R16, P4 ;  /* 0x000000010a107824 */ /* 0x008fe200020e0610 */
[----:B----4-:R-:W-:-:S05]  /*23da0*/  IADD3 R3, P4, R202, R3, RZ ;  /* 0x00000003ca037210 */ /* 0x010fca0007f9e0ff */
[----:B------:R0:W-:Y:S04]  /*23db0*/  STL [R1+0x9b8], R3 ;  /* 0x0009b80301007387 */ /* 0x0001e80000100800 */
[----:B0-----:R-:W3:Y:S02]  /*23dc0*/  LDL.LU R3, [R1+0x9dc] ;  /* 0x0009dc0001037983 */ /* 0x001ee40000300800 */
[----:B---3--:R-:W-:-:S05]  /*23dd0*/  IMAD.X R3, R10, 0x1, R3, P5 ;  /* 0x000000010a037824 */ /* 0x008fca00028e0603 */
[----:B------:R0:W-:Y:S04]  /*23de0*/  STL [R1+0x9dc], R3 ;  /* 0x0009dc0301007387 */ /* 0x0001e80000100800 */
[----:B0-----:R-:W3:Y:S02]  /*23df0*/  LDL.LU R3, [R1+0x9b0] ;  /* 0x0009b00001037983 */ /* 0x001ee40000300800 */
[----:B---3--:R-:W-:-:S05]  /*23e00*/  IADD3 R3, P5, R202, R3, RZ ;  /* 0x00000003ca037210 */ /* 0x008fca0007fbe0ff */
        /* <DEDUP_REMOVED lines=148> */
[----:B0-----:R-:W3:Y:S01]  /*24750*/  LDL.LU R3, [R1+0x8e8] ;  /* 0x0008e80001037983 */ /* 0x001ee20000300800 */
[----:B--2---:R-:W-:Y:S01]  /*24760*/  WARPGROUP.ARRIVE ;  /* 0x00000000000079c5 */ /* 0x004fe20000000000 */
[----:B------:R-:W-:-:S05]  /*24770*/  UMOV UR13, 0x40000040 ;  /* 0x40000040000d7882 */ /* 0x000fca0000000000 */
[----:B------:R-:W-:Y:S01]  /*24780*/  QGMMA.64x256x32.F32.E4M3.E4M3 R24, gdesc[UR12], R24, gsb0 ;  /* 0x03e000000c1879f3 */ /* 0x000fe20008000818 */
[----:B---3--:R-:W-:-:S05]  /*24790*/  IADD3 R3, P6, R202, R3, RZ ;  /* 0x00000003ca037210 */ /* 0x008fca0007fde0ff */
[----:B------:R0:W-:Y:S04]  /*247a0*/  STL [R1+0x8e8], R3 ;  /* 0x0008e80301007387 */ /* 0x0001e80000100800 */
[----:B0-----:R-:W2:Y:S01]  /*247b0*/  LDL.LU R3, [R1+0x90c] ;  /* 0x00090c0001037983 */ /* 0x001ea20000300800 */
[----:B------:R-:W-:Y:S02]  /*247c0*/  WARPGROUP.DEPBAR.LE gsb0, 0x0 ;  /* 0x00008000000079c5 */ /* 0x000fe40000010000 */
[----:B------:R-:W-:-:S15]  /*247d0*/  WARPGROUP.ARRIVE ;  /* 0x00000000000079c5 */ /* 0x000fde0000000000 */
[----:B------:R-:W-:Y:S01]  /*247e0*/  QGMMA.64x256x32.F32.E4M3.E4M3 R24, gdesc[UR4], R24, gsb0 ;  /* 0x03e00000041879f3 */ /* 0x000fe20008000818 */
[----:B--2---:R-:W-:-:S05]  /*247f0*/  IMAD.X R3, R10, 0x1, R3, P1 ;  /* 0x000000010a037824 */ /* 0x004fca00008e0603 */
[----:B------:R0:W-:Y:S04]  /*24800*/  STL [R1+0x90c], R3 ;  /* 0x00090c0301007387 */ /* 0x0001e80000100800 */
[----:B0-----:R-:W2:Y:S01]  /*24810*/  LDL.LU R3, [R1+0x8e0] ;  /* 0x0008e00001037983 */ /* 0x001ea20000300800 */
[----:B------:R-:W-:Y:S02]  /*24820*/  WARPGROUP.DEPBAR.LE gsb0, 0x0 ;  /* 0x00008000000079c5 */ /* 0x000fe40000010000 */
[----:B------:R-:W-:-:S15]  /*24830*/  WARPGROUP.ARRIVE ;  /* 0x00000000000079c5 */ /* 0x000fde0000000000 */
[----:B------:R-:W-:Y:S01]  /*24840*/  QGMMA.64x256x32.F32.E4M3.E4M3 R24, gdesc[UR24], R24, gsb0 ;  /* 0x03e00000181879f3 */ /* 0x000fe20008000818 */
[----:B--2---:R-:W-:-:S05]  /*24850*/  IADD3 R3, P1, R202, R3, RZ ;  /* 0x00000003ca037210 */ /* 0x004fca0007f3e0ff */
[----:B------:R0:W-:Y:S04]  /*24860*/  STL [R1+0x8e0], R3 ;  /* 0x0008e00301007387 */ /* 0x0001e80000100800 */
[----:B0-----:R-:W2:Y:S01]  /*24870*/  LDL.LU R3, [R1+0x904] ;  /* 0x0009040001037983 */ /* 0x001ea20000300800 */
[----:B------:R-:W-:Y:S02]  /*24880*/  WARPGROUP.DEPBAR.LE gsb0, 0x0 ;  /* 0x00008000000079c5 */ /* 0x000fe40000010000 */
[----:B------:R-:W-:-:S15]  /*24890*/  WARPGROUP.ARRIVE ;  /* 0x00000000000079c5 */ /* 0x000fde0000000000 */
[----:B------:R-:W-:Y:S03]  /*248a0*/  QGMMA.64x256x32.F32.E4M3.E4M3 R24, gdesc[UR20], R24, gsb0 ;  /* 0x03e00000141879f3 */ /* 0x000fe60008000818 */
[----:B------:R-:W-:Y:S02]  /*248b0*/  WARPGROUP.DEPBAR.LE gsb0, 0x0 ;  /* 0x00008000000079c5 */ /* 0x000fe40000010000 */
[----:B--2---:R-:W-:-:S05]  /*248c0*/  IMAD.X R3, R10, 0x1, R3, P2 ;  /* 0x000000010a037824 */ /* 0x004fca00010e0603 */
[----:B------:R-:W-:Y:S04]  /*248d0*/  STL [R1+0x904], R3 ;  /* 0x0009040301007387 */ /* 0x000fe80000100800 */
[----:B------:R-:W-:Y:S04]  /*248e0*/  STL.64 [R1], R24 ;  /* 0x0000001801007387 */ /* 0x000fe80000100a00 */
        /* <DEDUP_REMOVED lines=63> */
[----:B0-----:R-:W2:Y:S04]  /*24ce0*/  LDL.LU.64 R150, [R1+0x10a0] ;  /* 0x0010a00001967983 */ /* 0x001ea80000300a00 */
[----:B------:R-:W3:Y:S04]  /*24cf0*/  LDL.LU.64 R148, [R1+0x1098] ;  /* 0x0010980001947983 */ /* 0x000ee80000300a00 */
[----:B------:R-:W4:Y:S04]  /*24d00*/  LDL.LU.64 R146, [R1+0x1090] ;  /* 0x0010900001927983 */ /* 0x000f280000300a00 */
[----:B------:R-:W2:Y:S04]  /*24d10*/  LDL.LU.64 R144, [R1+0x1088] ;  /* 0x0010880001907983 */ /* 0x000ea80000300a00 */
[----:B------:R-:W3:Y:S04]  /*24d20*/  LDL.LU.64 R142, [R1+0x1080] ;  /* 0x00108000018e7983 */ /* 0x000ee80000300a00 */
[----:B------:R-:W4:Y:S04]  /*24d30*/  LDL.LU.64 R140, [R1+0x1078] ;  /* 0x00107800018c7983 */ /* 0x000f280000300a00 */
[----:B------:R-:W2:Y:S04]  /*24d40*/  LDL.LU.64 R138, [R1+0x1070] ;  /* 0x00107000018a7983 */ /* 0x000ea80000300a00 */
[----:B------:R-:W3:Y:S04]  /*24d50*/  LDL.LU.64 R136, [R1+0x1068] ;  /* 0x0010680001887983 */ /* 0x000ee80000300a00 */
[----:B------:R-:W4:Y:S04]  /*24d60*/  LDL.LU.64 R134, [R1+0x1060] ;  /* 0x0010600001867983 */ /* 0x000f280000300a00 */
[----:B------:R-:W2:Y:S04]  /*24d70*/  LDL.LU.64 R132, [R1+0x1058] ;  /* 0x0010580001847983 */ /* 0x000ea80000300a00 */
[----:B------:R-:W3:Y:S04]  /*24d80*/  LDL.LU.64 R130, [R1+0x1050] ;  /* 0x0010500001827983 */ /* 0x000ee80000300a00 */
        /* <DEDUP_REMOVED lines=52> */
[----:B------:R-:W3:Y:S01]  /*250d0*/  LDL.LU.64 R24, [R1+0xea8] ;  /* 0x000ea80001187983 */ /* 0x000ee20000300a00 */
[----:B----4-:R-:W-:-:S02]  /*250e0*/  IMAD.X R134, R10, 0x1, R134, P1 ;  /* 0x000000010a867824 */ /* 0x010fc400008e0686 */
[C---:B--2---:R-:W-:Y:S02]  /*250f0*/  IMAD.X R132, R10.reuse, 0x1, R132, P6 ;  /* 0x000000010a847824 */ /* 0x044fe400030e0684 */
[C---:B---3--:R-:W-:Y:S02]  /*25100*/  IMAD.X R130, R10.reuse, 0x1, R130, P5 ;  /* 0x000000010a827824 */ /* 0x048fe400028e0682 */
[C---:B------:R-:W-:Y:S02]  /*25110*/  IMAD.X R128, R10.reuse, 0x1, R128, P4 ;  /* 0x000000010a807824 */ /* 0x040fe400020e0680 */
[----:B------:R-:W-:Y:S01]  /*25120*/  IMAD.X R126, R10, 0x1, R126, P3 ;  /* 0x000000010a7e7824 */ /* 0x000fe200018e067e */
[C---:B------:R-:W-:Y:S02]  /*25130*/  IADD3 R125, P2, R202.reuse, R125, RZ ;  /* 0x0000007dca7d7210 */ /* 0x040fe40007f5e0ff */
[----:B------:R-:W-:-:S03]  /*25140*/  IADD3 R127, P3, R202, R127, RZ ;  /* 0x0000007fca7f7210 */ /* 0x000fc60007f7e0ff */
[----:B------:R0:W-:Y:S01]  /*25150*/  STL [R1+0x8d8], R125 ;  /* 0x0008d87d01007387 */ /* 0x0001e20000100800 */
[C---:B------:R-:W-:Y:S02]  /*25160*/  IADD3 R129, P4, R202.reuse, R129, RZ ;  /* 0x00000081ca817210 */ /* 0x040fe40007f9e0ff */
[C---:B------:R-:W-:Y:S01]  /*25170*/  IADD3 R131, P5, R202.reuse, R131, RZ ;  /* 0x00000083ca837210 */ /* 0x040fe20007fbe0ff */
[----:B0-----:R-:W2:Y:S04]  /*25180*/  LDL.LU R125, [R1+0xea4] ;  /* 0x000ea400017d7983 */ /* 0x001ea80000300800 */
[----:B------:R0:W-:Y:S01]  /*25190*/  STL [R1+0x8fc], R126 ;  /* 0x0008fc7e01007387 */ /* 0x0001e20000100800 */
[----:B------:R-:W-:-:S03]  /*251a0*/  IADD3 R133, P6, R202, R133, RZ ;  /* 0x00000085ca857210 */ /* 0x000fc60007fde0ff */
[----:B0-----:R-:W2:Y:S04]  /*251b0*/  LDL.LU R126, [R1+0xea0] ;  /* 0x000ea000017e7983 */ /* 0x001ea80000300800 */
[----:B------:R0:W-:Y:S04]  /*251c0*/  STL [R1+0x8d0], R127 ;  /* 0x0008d07f01007387 */ /* 0x0001e80000100800 */
[----:B0-----:R-:W2:Y:S04]  /*251d0*/  LDL.LU R127, [R1+0xe9c] ;  /* 0x000e9c00017f7983 */ /* 0x001ea80000300800 */
[----:B------:R0:W-:Y:S01]  /*251e0*/  STL [R1+0x8f4], R128 ;  /* 0x0008f48001007387 */ /* 0x0001e20000100800 */
[----:B------:R-:W-:-:S03]  /*251f0*/  IADD3 R135, P1, R202, R135, RZ ;  /* 0x00000087ca877210 */ /* 0x000fc60007f3e0ff */
[----:B0-----:R-:W2:Y:S04]  /*25200*/  LDL.LU R128, [R1+0xe98] ;  /* 0x000e980001807983 */ /* 0x001ea80000300800 */
[----:B------:R0:W-:Y:S01]  /*25210*/  STL [R1+0x8c8], R129 ;  /* 0x0008c88101007387 */ /* 0x0001e20000100800 */
[----:B------:R-:W-:-:S03]  /*25220*/  IMAD.X R136, R10, 0x1, R136, P2 ;  /* 0x000000010a887824 */ /* 0x000fc600010e0688 */
        /* <DEDUP_REMOVED lines=46> */
[----:B------:R0:W-:Y:S04]  /*25510*/  STL [R1+0x888], R145 ;  /* 0x0008889101007387 */ /* 0x0001e80000100800 */
        /* <DEDUP_REMOVED lines=13> */
[----:B------:R-:W3:Y:S02]  /*255f0*/  LDL.LU R3, [R1+0x894] ;  /* 0x0008940001037983 */ /* 0x000ee40000300800 */
        /* <DEDUP_REMOVED lines=483> */
[----:B---3--:R-:W-:-:S05]  /*27430*/  IADD3 R3, P6, R3, UR9, RZ ;  /* 0x0000000903037c10 */ /* 0x008fca000ffde0ff */
        /* <DEDUP_REMOVED lines=27> */
[----:B------:R0:W-:Y:S02]  /*275f0*/  STL [R1+0x5ec], R3 ;  /* 0x0005ec0301007387 */ /* 0x0001e40000100800 */
[----:B0-----:R-:W-:Y:S02]  /*27600*/  IMAD.MOV.U32 R3, RZ, RZ, R222 ;  /* 0x000000ffff037224 */ /* 0x001fe400078e00de */
[----:B------:R-:W-:Y:S02]  /*27610*/  IMAD.MOV.U32 R222, RZ, RZ, R223 ;  /* 0x000000ffffde7224 */ /* 0x000fe400078e00df */
[----:B------:R-:W-:Y:S02]  /*27620*/  IMAD.MOV.U32 R223, RZ, RZ, R224 ;  /* 0x000000ffffdf7224 */ /* 0x000fe400078e00e0 */
[----:B------:R-:W-:Y:S02]  /*27630*/  IMAD.MOV.U32 R224, RZ, RZ, R225 ;  /* 0x000000ffffe07224 */ /* 0x000fe400078e00e1 */
[----:B------:R-:W-:-:S02]  /*27640*/  IMAD.MOV.U32 R225, RZ, RZ, R226 ;  /* 0x000000ffffe17224 */ /* 0x000fc400078e00e2 */
[----:B------:R-:W-:Y:S01]  /*27650*/  IMAD.MOV.U32 R226, RZ, RZ, R227 ;  /* 0x000000ffffe27224 */ /* 0x000fe200078e00e3 */
[----:B------:R-:W-:Y:S01]  /*27660*/  IADD3 R3, P5, R3, UR9, RZ ;  /* 0x0000000903037c10 */ /* 0x000fe2000ffbe0ff */
[----:B------:R-:W-:Y:S02]  /*27670*/  IMAD.MOV.U32 R227, RZ, RZ, R228 ;  /* 0x000000ffffe37224 */ /* 0x000fe400078e00e4 */
[----:B------:R-:W-:Y:S02]  /*27680*/  IMAD.MOV.U32 R228, RZ, RZ, R229 ;  /* 0x000000ffffe47224 */ /* 0x000fe400078e00e5 */
[----:B------:R-:W-:Y:S02]  /*27690*/  IMAD.MOV.U32 R229, RZ, RZ, R230 ;  /* 0x000000ffffe57224 */ /* 0x000fe400078e00e6 */
[----:B------:R-:W3:Y:S04]  /*276a0*/  LDL.LU R230, [R1+0x29c] ;  /* 0x00029c0001e67983 */ /* 0x000ee80000300800 */
[----:B------:R0:W-:Y:S04]  /*276b0*/  STL [R1+0xde8], R3 ;  /* 0x000de80301007387 */ /* 0x0001e80000100800 */
[----:B0-----:R-:W4:Y:S02]  /*276c0*/  LDL.LU R3, [R1+0x9fc] ;  /* 0x0009fc0001037983 */ /* 0x001f240000300800 */
[----:B----4-:R-:W-:-:S05]  /*276d0*/  IADD3.X R3, R3, UR11, RZ, P6, !PT ;  /* 0x0000000b03037c10 */ /* 0x010fca000b7fe4ff */
[----:B------:R0:W-:Y:S04]  /*276e0*/  STL [R1+0x9fc], R3 ;  /* 0x0009fc0301007387 */ /* 0x0001e80000100800 */
[----:B0-----:R-:W4:Y:S02]  /*276f0*/  LDL.LU R3, [R1+0xde4] ;  /* 0x000de40001037983 */ /* 0x001f240000300800 */
[----:B----4-:R-:W-:-:S05]  /*27700*/  IADD3 R3, P6, R3, UR9, RZ ;  /* 0x0000000903037c10 */ /* 0x010fca000ffde0ff */
        /* <DEDUP_REMOVED lines=504> */
[----:B------:R0:W-:Y:S02]  /*29690*/  STL [R1+0xb48], R3 ;  /* 0x000b480301007387 */ /* 0x0001e40000100800 */
[----:B0-----:R-:W-:Y:S02]  /*296a0*/  IMAD.MOV.U32 R3, RZ, RZ, R222 ;  /* 0x000000ffff037224 */ /* 0x001fe400078e00de */
[----:B------:R-:W-:Y:S02]  /*296b0*/  IMAD.MOV.U32 R222, RZ, RZ, R223 ;  /* 0x000000ffffde7224 */ /* 0x000fe400078e00df */
[----:B------:R-:W-:Y:S02]  /*296c0*/  IMAD.MOV.U32 R223, RZ, RZ, R225 ;  /* 0x000000ffffdf7224 */ /* 0x000fe400078e00e1 */
[----:B------:R-:W-:Y:S02]  /*296d0*/  IMAD.MOV.U32 R225, RZ, RZ, R226 ;  /* 0x000000ffffe17224 */ /* 0x000fe400078e00e2 */
[----:B------:R-:W-:-:S02]  /*296e0*/  IMAD.MOV.U32 R226, RZ, RZ, R227 ;  /* 0x000000ffffe27224 */ /* 0x000fc400078e00e3 */
[----:B------:R-:W-:Y:S01]  /*296f0*/  IMAD.MOV.U32 R227, RZ, RZ, R228 ;  /* 0x000000ffffe37224 */ /* 0x000fe200078e00e4 */
[----:B------:R-:W-:Y:S01]  /*29700*/  IADD3.X R3, R3, UR11, RZ, P1, !PT ;  /* 0x0000000b03037c10 */ /* 0x000fe20008ffe4ff */
[----:B------:R-:W-:Y:S02]  /*29710*/  IMAD.MOV.U32 R228, RZ, RZ, R229 ;  /* 0x000000ffffe47224 */ /* 0x000fe400078e00e5 */
[----:B---3--:R-:W-:Y:S02]  /*29720*/  IMAD.MOV.U32 R229, RZ, RZ, R230 ;  /* 0x000000ffffe57224 */ /* 0x008fe400078e00e6 */
[----:B------:R-:W-:Y:S02]  /*29730*/  IMAD.MOV.U32 R230, RZ, RZ, R231 ;  /* 0x000000ffffe67224 */ /* 0x000fe400078e00e7 */
[----:B------:R-:W3:Y:S04]  /*29740*/  LDL.LU R231, [R1+0x294] ;  /* 0x0002940001e77983 */ /* 0x000ee80000300800 */
        /* <DEDUP_REMOVED lines=510> */
[----:B------:R0:W-:Y:S02]  /*2b730*/  STL [R1+0x4ac], R3 ;  /* 0x0004ac0301007387 */ /* 0x0001e40000100800 */
[----:B0-----:R-:W-:Y:S02]  /*2b740*/  IMAD.MOV.U32 R3, RZ, RZ, R222 ;  /* 0x000000ffff037224 */ /* 0x001fe400078e00de */
[----:B------:R-:W-:Y:S02]  /*2b750*/  IMAD.MOV.U32 R222, RZ, RZ, R223 ;  /* 0x000000ffffde7224 */ /* 0x000fe400078e00df */
[----:B------:R-:W4:Y:S01]  /*2b760*/  LDL.LU R223, [R1+0x2bc] ;  /* 0x0002bc0001df7983 */ /* 0x000f220000300800 */
[----:B------:R-:W-:-:S05]  /*2b770*/  IADD3 R3, P2, R3, UR9, RZ ;  /* 0x0000000903037c10 */ /* 0x000fca000ff5e0ff */
[----:B------:R0:W-:Y:S04]  /*2b780*/  STL [R1+0x480], R3 ;  /* 0x0004800301007387 */ /* 0x0001e80000100800 */
[----:B0-----:R-:W2:Y:S02]  /*2b790*/  LDL.LU R3, [R1+0x4a4] ;  /* 0x0004a40001037983 */ /* 0x001ea40000300800 */
[----:B--2---:R-:W-:-:S05]  /*2b7a0*/  IADD3.X R3, R3, UR11, RZ, P3, !PT ;  /* 0x0000000b03037c10 */ /* 0x004fca0009ffe4ff */
[----:B------:R0:W-:Y:S04]  /*2b7b0*/  STL [R1+0x4a4], R3 ;  /* 0x0004a40301007387 */ /* 0x0001e80000100800 */
[----:B0-----:R-:W2:Y:S02]  /*2b7c0*/  LDL.LU R3, [R1+0x478] ;  /* 0x0004780001037983 */ /* 0x001ea40000300800 */
[----:B--2---:R-:W-:-:S05]  /*2b7d0*/  IADD3 R3, P3, R3, UR9, RZ ;  /* 0x0000000903037c10 */ /* 0x004fca000ff7e0ff */
        /* <DEDUP_REMOVED lines=128> */
[----:B--2---:R-:W-:Y:S02]  /*2bfe0*/  IADD3.X R3, R3, UR11, RZ, P1, !PT ;  /* 0x0000000b03037c10 */ /* 0x004fe40008ffe4ff */
[----:B------:R-:W-:-:S03]  /*2bff0*/  IADD3 R251, P1, R251, UR9, RZ ;  /* 0x00000009fbfb7c10 */ /* 0x000fc6000ff3e0ff */
[----:B------:R-:W-:Y:S04]  /*2c000*/  STL [R1+0x3f4], R3 ;  /* 0x0003f40301007387 */ /* 0x000fe80000100800 */
[----:B------:R0:W-:Y:S04]  /*2c010*/  STL [R1+0x3c8], R251 ;  /* 0x0003c8fb01007387 */ /* 0x0001e80000100800 */
[----:B0-----:R-:W2:Y:S04]  /*2c020*/  LDL.LU R251, [R1+0xe38] ;  /* 0x000e380001fb7983 */ /* 0x001ea80000300800 */
[----:B------:R-:W3:Y:S02]  /*2c030*/  LDL.LU R3, [R1+0x3ec] ;  /* 0x0003ec0001037983 */ /* 0x000ee40000300800 */
[----:B---3--:R-:W-:-:S05]  /*2c040*/  IADD3.X R3, R3, UR11, RZ, P2, !PT ;  /* 0x0000000b03037c10 */ /* 0x008fca00097fe4ff */
[----:B------:R0:W-:Y:S04]  /*2c050*/  STL [R1+0x3ec], R3 ;  /* 0x0003ec0301007387 */ /* 0x0001e80000100800 */
[----:B0-----:R-:W3:Y:S02]  /*2c060*/  LDL.LU R3, [R1+0x3c0] ;  /* 0x0003c00001037983 */ /* 0x001ee40000300800 */
[----:B---3--:R-:W-:-:S05]  /*2c070*/  IADD3 R3, P2, R3, UR9, RZ ;  /* 0x0000000903037c10 */ /* 0x008fca000ff5e0ff */
[----:B------:R0:W-:Y:S04]  /*2c080*/  STL [R1+0x3c0], R3 ;  /* 0x0003c00301007387 */ /* 0x0001e80000100800 */
[----:B0-----:R-:W3:Y:S02]  /*2c090*/  LDL.LU R3, [R1+0x3e4] ;  /* 0x0003e40001037983 */ /* 0x001ee40000300800 */
        /* <DEDUP_REMOVED lines=14> */
[----:B0-----:R-:W3:Y:S01]  /*2c180*/  LDL.LU R3, [R1+0x3a8] ;  /* 0x0003a80001037983 */ /* 0x001ee20000300800 */
[----:B------:R-:W-:Y:S02]  /*2c190*/  IADD3.X R0, R0, UR11, RZ, P6, !PT ;  /* 0x0000000b00007c10 */ /* 0x000fe4000b7fe4ff */
[----:B---3--:R-:W-:-:S05]  /*2c1a0*/  IADD3 R3, P5, R3, UR9, RZ ;  /* 0x0000000903037c10 */ /* 0x008fca000ffbe0ff */
[----:B------:R-:W-:Y:S04]  /*2c1b0*/  STL [R1+0x3a8], R3 ;  /* 0x0003a80301007387 */ /* 0x000fe80000100800 */
[----:B------:R0:W-:Y:S04]  /*2c1c0*/  STL [R1+0x3cc], R0 ;  /* 0x0003cc0001007387 */ /* 0x0001e80000100800 */
[----:B0-----:R-:W3:Y:S04]  /*2c1d0*/  LDL.LU R0, [R1+0xe34] ;  /* 0x000e340001007983 */ /* 0x001ee80000300800 */
[----:B------:R-:W4:Y:S01]  /*2c1e0*/  LDL.LU R3, [R1+0x3a0] ;  /* 0x0003a00001037983 */ /* 0x000f220000300800 */
[----:B------:R-:W-:-:S02]  /*2c1f0*/  IADD3.X R221, R221, UR11, RZ, P1, !PT ;  /* 0x0000000bdddd7c10 */ /* 0x000fc40008ffe4ff */
[----:B----4-:R-:W-:-:S05]  /*2c200*/  IADD3 R3, P6, R3, UR9, RZ ;  /* 0x0000000903037c10 */ /* 0x010fca000ffde0ff */
[----:B------:R-:W-:Y:S04]  /*2c210*/  STL [R1+0x3a0], R3 ;  /* 0x0003a00301007387 */ /* 0x000fe80000100800 */
[----:B------:R0:W-:Y:S04]  /*2c220*/  STL [R1+0x3c4], R221 ;  /* 0x0003c4dd01007387 */ /* 0x0001e80000100800 */
[----:B0-----:R-:W4:Y:S02]  /*2c230*/  LDL.LU R221, [R1+0x398] ;  /* 0x0003980001dd7983 */ /* 0x001f240000300800 */
[----:B----4-:R-:W-:-:S05]  /*2c240*/  IADD3 R221, P1, R221, UR9, RZ ;  /* 0x00000009dddd7c10 */ /* 0x010fca000ff3e0ff */
[----:B------:R0:W-:Y:S04]  /*2c250*/  STL [R1+0x398], R221 ;  /* 0x000398dd01007387 */ /* 0x0001e80000100800 */
[----:B0-----:R-:W4:Y:S02]  /*2c260*/  LDL.LU R221, [R1+0x3bc] ;  /* 0x0003bc0001dd7983 */ /* 0x001f240000300800 */
[----:B----4-:R-:W-:Y:S02]  /*2c270*/  IADD3.X R221, R221, UR11, RZ, P2, !PT ;  /* 0x0000000bdddd7c10 */ /* 0x010fe400097fe4ff */
[----:B------:R-:W-:-:S03]  /*2c280*/  IADD3 R220, P2, R220, UR9, RZ ;  /* 0x00000009dcdc7c10 */ /* 0x000fc6000ff5e0ff */
[----:B------:R0:W-:Y:S04]  /*2c290*/  STL [R1+0x3bc], R221 ;  /* 0x0003bcdd01007387 */ /* 0x0001e80000100800 */
[----:B------:R-:W-:Y:S04]  /*2c2a0*/  STL [R1+0x390], R220 ;  /* 0x000390dc01007387 */ /* 0x000fe80000100800 */
[----:B0-----:R-:W4:Y:S02]  /*2c2b0*/  LDL.LU R221, [R1+0x3b4] ;  /* 0x0003b40001dd7983 */ /* 0x001f240000300800 */
[----:B----4-:R-:W-:-:S02]  /*2c2c0*/  IADD3.X R221, R221, UR11, RZ, P3, !PT ;  /* 0x0000000bdddd7c10 */ /* 0x010fc40009ffe4ff */
[----:B------:R-:W-:-:S03]  /*2c2d0*/  IADD3 R219, P3, R219, UR9, RZ ;  /* 0x00000009dbdb7c10 */ /* 0x000fc6000ff7e0ff */
[----:B------:R0:W-:Y:S04]  /*2c2e0*/  STL [R1+0x3b4], R221 ;  /* 0x0003b4dd01007387 */ /* 0x0001e80000100800 */
[----:B------:R-:W-:Y:S04]  /*2c2f0*/  STL [R1+0x388], R219 ;  /* 0x000388db01007387 */ /* 0x000fe80000100800 */
        /* <DEDUP_REMOVED lines=21> */
[----:B0-----:R-:W4:Y:S01]  /*2c450*/  LDL.LU R221, [R1+0x368] ;  /* 0x0003680001dd7983 */ /* 0x001f220000300800 */
[----:B------:R-:W-:Y:S02]  /*2c460*/  IADD3.X R218, R218, UR11, RZ, P2, !PT ;  /* 0x0000000bdada7c10 */ /* 0x000fe400097fe4ff */
[----:B----4-:R-:W-:-:S05]  /*2c470*/  IADD3 R221, P1, R221, UR9, RZ ;  /* 0x00000009dddd7c10 */ /* 0x010fca000ff3e0ff */
[----:B------:R0:W-:Y:S04]  /*2c480*/  STL [R1+0x368], R221 ;  /* 0x000368dd01007387 */ /* 0x0001e80000100800 */
[----:B------:R-:W-:Y:S04]  /*2c490*/  STL [R1+0x38c], R218 ;  /* 0x00038cda01007387 */ /* 0x000fe80000100800 */
[----:B0-----:R-:W4:Y:S01]  /*2c4a0*/  LDL.LU R221, [R1+0x360] ;  /* 0x0003600001dd7983 */ /* 0x001f220000300800 */
[----:B------:R-:W-:Y:S02]  /*2c4b0*/  IADD3.X R217, R217, UR11, RZ, P3, !PT ;  /* 0x0000000bd9d97c10 */ /* 0x000fe40009ffe4ff */
[----:B----4-:R-:W-:-:S05]  /*2c4c0*/  IADD3 R221, P2, R221, UR9, RZ ;  /* 0x00000009dddd7c10 */ /* 0x010fca000ff5e0ff */
[----:B------:R0:W-:Y:S04]  /*2c4d0*/  STL [R1+0x360], R221 ;  /* 0x000360dd01007387 */ /* 0x0001e80000100800 */
[----:B------:R-:W-:Y:S04]  /*2c4e0*/  STL [R1+0x384], R217 ;  /* 0x000384d901007387 */ /* 0x000fe80000100800 */
        /* <DEDUP_REMOVED lines=111> */
[----:B------:R-:W-:Y:S01]  /*2cbe0*/  WARPGROUP.ARRIVE ;  /* 0x00000000000079c5 */ /* 0x000fe20000000000 */
[----:B------:R-:W-:Y:S01]  /*2cbf0*/  UMOV UR30, UR14 ;  /* 0x0000000e001e7c82 */ /* 0x000fe20008000000 */
[----:B------:R-:W-:-:S04]  /*2cc00*/  UMOV UR31, UR15 ;  /* 0x0000000f001f7c82 */ /* 0x000fc80008000000 */
[----:B------:R-:W-:Y:S01]  /*2cc10*/  QGMMA.64x256x32.F32.E4M3.E4M3 R24, gdesc[UR28], R24, gsb0 ;  /* 0x03e000001c1879f3 */ /* 0x000fe20008000818 */
[----:B----4-:R-:W-:-:S05]  /*2cc20*/  IADD3 R221, P5, R221, UR9, RZ ;  /* 0x00000009dddd7c10 */ /* 0x010fca000ffbe0ff */
[----:B------:R0:W-:Y:S04]  /*2cc30*/  STL [R1+0x2b8], R221 ;  /* 0x0002b8dd01007387 */ /* 0x0001e80000100800 */
[----:B0-----:R-:W4:Y:S01]  /*2cc40*/  LDL.LU R221, [R1+0x2dc] ;  /* 0x0002dc0001dd7983 */ /* 0x001f220000300800 */
[----:B------:R-:W-:Y:S02]  /*2cc50*/  WARPGROUP.DEPBAR.LE gsb0, 0x0 ;  /* 0x00008000000079c5 */ /* 0x000fe40000010000 */
[----:B------:R-:W-:Y:S01]  /*2cc60*/  WARPGROUP.ARRIVE ;  /* 0x00000000000079c5 */ /* 0x000fe20000000000 */
[----:B------:R-:W-:Y:S01]  /*2cc70*/  UMOV UR34, UR6 ;  /* 0x0000000600227c82 */ /* 0x000fe20008000000 */
[----:B------:R-:W-:-:S13]  /*2cc80*/  UMOV UR35, UR7 ;  /* 0x0000000700237c82 */ /* 0x000fda0008000000 */
[----:B------:R-:W-:Y:S01]  /*2cc90*/  QGMMA.64x256x32.F32.E4M3.E4M3 R24, gdesc[UR32], R24, gsb0 ;  /* 0x03e00000201879f3 */ /* 0x000fe20008000818 */
[----:B----4-:R-:W-:-:S05]  /*2cca0*/  IADD3.X R221, R221, UR11, RZ, P6, !PT ;  /* 0x0000000bdddd7c10 */ /* 0x010fca000b7fe4ff */
[----:B------:R0:W-:Y:S04]  /*2ccb0*/  STL [R1+0x2dc], R221 ;  /* 0x0002dcdd01007387 */ /* 0x0001e80000100800 */
[----:B0-----:R-:W4:Y:S01]  /*2ccc0*/  LDL.LU R221, [R1+0x2b0] ;  /* 0x0002b00001dd7983 */ /* 0x001f220000300800 */
[----:B---3--:R-:W-:Y:S01]  /*2ccd0*/  IADD3.X R0, R0, UR11, RZ, P1, !PT ;  /* 0x0000000b00007c10 */ /* 0x008fe20008ffe4ff */
[----:B------:R-:W-:Y:S02]  /*2cce0*/  WARPGROUP.DEPBAR.LE gsb0, 0x0 ;  /* 0x00008000000079c5 */ /* 0x000fe40000010000 */
[----:B------:R-:W-:Y:S01]  /*2ccf0*/  WARPGROUP.ARRIVE ;  /* 0x00000000000079c5 */ /* 0x000fe20000000000 */
[----:B------:R-:W-:Y:S01]  /*2cd00*/  UMOV UR38, UR26 ;  /* 0x0000001a00267c82 */ /* 0x000fe20008000000 */
[----:B------:R-:W-:-:S12]  /*2cd10*/  UMOV UR39, UR27 ;  /* 0x0000001b00277c82 */ /* 0x000fd80008000000 */
[----:B------:R-:W-:Y:S01]  /*2cd20*/  QGMMA.64x256x32.F32.E4M3.E4M3 R24, gdesc[UR36], R24, gsb0 ;  /* 0x03e00000241879f3 */ /* 0x000fe20008000818 */
[----:B------:R-:W-:Y:S01]  /*2cd30*/  UMOV UR42, UR22 ;  /* 0x00000016002a7c82 */ /* 0x000fe20008000000 */
[----:B------:R-:W-:Y:S01]  /*2cd40*/  UMOV UR43, UR23 ;  /* 0x00000017002b7c82 */ /* 0x000fe20008000000 */
[----:B----4-:R-:W-:-:S05]  /*2cd50*/  IADD3 R221, P6, R221, UR9, RZ ;  /* 0x00000009dddd7c10 */ /* 0x010fca000ffde0ff */
[----:B------:R-:W-:Y:S04]  /*2cd60*/  STL [R1+0x2b0], R221 ;  /* 0x0002b0dd01007387 */ /* 0x000fe80000100800 */
[----:B------:R0:W-:Y:S04]  /*2cd70*/  STL [R1+0x2d4], R0 ;  /* 0x0002d40001007387 */ /* 0x0001e80000100800 */
[----:B0-----:R-:W3:Y:S04]  /*2cd80*/  LDL.LU R0, [R1+0xe30] ;  /* 0x000e300001007983 */ /* 0x001ee80000300800 */
[----:B------:R-:W4:Y:S01]  /*2cd90*/  LDL.LU R221, [R1+0x2a8] ;  /* 0x0002a80001dd7983 */ /* 0x000f220000300800 */
[----:B------:R-:W-:-:S02]  /*2cda0*/  WARPGROUP.DEPBAR.LE gsb0, 0x0 ;  /* 0x00008000000079c5 */ /* 0x000fc40000010000 */
[----:B------:R-:W-:-:S06]  /*2cdb0*/  WARPGROUP.ARRIVE ;  /* 0x00000000000079c5 */ /* 0x000fcc0000000000 */
[----:B------:R-:W-:Y:S01]  /*2cdc0*/  QGMMA.64x256x32.F32.E4M3.E4M3 R24, gdesc[UR40], R24, gsb0 ;  /* 0x03e00000281879f3 */ /* 0x000fe20008000818 */
[----:B------:R-:W-:Y:S02]  /*2cdd0*/  IADD3.X R206, R206, UR11, RZ, P2, !PT ;  /* 0x0000000bcece7c10 */ /* 0x000fe400097fe4ff */
[----:B------:R-:W-:Y:S02]  /*2cde0*/  IADD3.X R205, R205, UR11, RZ, P3, !PT ;  /* 0x0000000bcdcd7c10 */ /* 0x000fe40009ffe4ff */
[----:B------:R-:W-:Y:S02]  /*2cdf0*/  IADD3 R222, P3, R222, UR9, RZ ;  /* 0x00000009dede7c10 */ /* 0x000fe4000ff7e0ff */
[----:B------:R-:W-:Y:S02]  /*2ce00*/  IADD3.X R223, R223, UR11, RZ, P4, !PT ;  /* 0x0000000bdfdf7c10 */ /* 0x000fe4000a7fe4ff */
[----:B------:R-:W-:Y:S02]  /*2ce10*/  IADD3 R204, P4, R204, UR9, RZ ;  /* 0x00000009cccc7c10 */ /* 0x000fe4000ff9e0ff */
[----:B------:R-:W-:-:S02]  /*2ce20*/  IADD3.X R224, R224, UR11, RZ, P5, !PT ;  /* 0x0000000be0e07c10 */ /* 0x000fc4000affe4ff */
[----:B------:R-:W-:Y:S02]  /*2ce30*/  IADD3 R203, P5, R203, UR9, RZ ;  /* 0x00000009cbcb7c10 */ /* 0x000fe4000ffbe0ff */
        /* <DEDUP_REMOVED lines=21> */
[----:B------:R-:W-:Y:S02]  /*2cf90*/  IADD3.X R250, R250, UR11, RZ, P5, !PT ;  /* 0x0000000bfafa7c10 */ /* 0x000fe4000affe4ff */
[----:B------:R-:W-:-:S02]  /*2cfa0*/  IADD3.X R252, R252, UR11, RZ, P6, !PT ;  /* 0x0000000bfcfc7c10 */ /* 0x000fc4000b7fe4ff */
[----:B------:R-:W-:Y:S02]  /*2cfb0*/  IADD3.X R192, R192, UR11, RZ, P3, !PT ;  /* 0x0000000bc0c07c10 */ /* 0x000fe40009ffe4ff */
[----:B----4-:R-:W-:Y:S02]  /*2cfc0*/  IADD3 R221, P1, R221, UR9, RZ ;  /* 0x00000009dddd7c10 */ /* 0x010fe4000ff3e0ff */
[----:B---3--:R-:W-:-:S03]  /*2cfd0*/  IADD3 R0, P2, R0, UR9, RZ ;  /* 0x0000000900007c10 */ /* 0x008fc6000ff5e0ff */
[----:B------:R-:W-:Y:S04]  /*2cfe0*/  STL [R1+0x2a8], R221 ;  /* 0x0002a8dd01007387 */ /* 0x000fe80000100800 */
[----:B------:R-:W-:Y:S04]  /*2cff0*/  STL [R1+0x2cc], R206 ;  /* 0x0002ccce01007387 */ /* 0x000fe80000100800 */
[----:B------:R0:W-:Y:S01]  /*2d000*/  STL [R1+0x2a0], R0 ;  /* 0x0002a00001007387 */ /* 0x0001e20000100800 */
[----:B------:R-:W-:Y:S02]  /*2d010*/  IADD3.X R227, R227, UR11, RZ, P1, !PT ;  /* 0x0000000be3e37c10 */ /* 0x000fe40008ffe4ff */
[----:B------:R-:W-:-:S02]  /*2d020*/  IADD3 R228, P1, R228, UR9, RZ ;  /* 0x00000009e4e47c10 */ /* 0x000fc4000ff3e0ff */
[----:B------:R-:W-:Y:S01]  /*2d030*/  IADD3.X R229, R229, UR11, RZ, P2, !PT ;  /* 0x0000000be5e57c10 */ /* 0x000fe200097fe4ff */
[----:B0-----:R0:W5:Y:S04]  /*2d040*/  LDL.LU R0, [R1+0xe2c] ;  /* 0x000e2c0001007983 */ /* 0x0011680000300800 */
[----:B------:R0:W-:Y:S04]  /*2d050*/  STL [R1+0x2c4], R205 ;  /* 0x0002c4cd01007387 */ /* 0x0001e80000100800 */
[----:B------:R0:W-:Y:S04]  /*2d060*/  STL [R1+0x298], R222 ;  /* 0x000298de01007387 */ /* 0x0001e80000100800 */
[----:B------:R0:W-:Y:S04]  /*2d070*/  STL [R1+0x2bc], R223 ;  /* 0x0002bcdf01007387 */ /* 0x0001e80000100800 */
[----:B------:R0:W-:Y:S04]  /*2d080*/  STL [R1+0x290], R204 ;  /* 0x000290cc01007387 */ /* 0x0001e80000100800 */
[----:B------:R0:W-:Y:S04]  /*2d090*/  STL [R1+0x2b4], R224 ;  /* 0x0002b4e001007387 */ /* 0x0001e80000100800 */
[----:B------:R0:W-:Y:S04]  /*2d0a0*/  STL [R1+0x288], R203 ;  /* 0x000288cb01007387 */ /* 0x0001e80000100800 */
[----:B------:R0:W-:Y:S01]  /*2d0b0*/  STL [R1+0x2ac], R225 ;  /* 0x0002ace101007387 */ /* 0x0001e20000100800 */
[----:B------:R-:W-:-:S03]  /*2d0c0*/  IADD3 R230, P2, R230, UR9, RZ ;  /* 0x00000009e6e67c10 */ /* 0x000fc6000ff5e0ff */
[----:B------:R0:W-:Y:S04]  /*2d0d0*/  STL [R1+0x280], R226 ;  /* 0x000280e201007387 */ /* 0x0001e80000100800 */
[----:B------:R0:W-:Y:S04]  /*2d0e0*/  STL [R1+0x2a4], R227 ;  /* 0x0002a4e301007387 */ /* 0x0001e80000100800 */
[----:B------:R0:W-:Y:S04]  /*2d0f0*/  STL [R1+0x278], R228 ;  /* 0x000278e401007387 */ /* 0x0001e80000100800 */
[----:B------:R0:W-:Y:S04]  /*2d100*/  STL [R1+0x29c], R229 ;  /* 0x00029ce501007387 */ /* 0x0001e80000100800 */
[----:B------:R0:W-:Y:S04]  /*2d110*/  STL [R1+0x270], R230 ;  /* 0x000270e601007387 */ /* 0x0001e80000100800 */
[----:B------:R0:W-:Y:S04]  /*2d120*/  STL [R1+0x294], R231 ;  /* 0x000294e701007387 */ /* 0x0001e80000100800 */
[----:B------:R0:W-:Y:S04]  /*2d130*/  STL [R1+0x268], R232 ;  /* 0x000268e801007387 */ /* 0x0001e80000100800 */
[----:B------:R0:W-:Y:S04]  /*2d140*/  STL [R1+0x28c], R201 ;  /* 0x00028cc901007387 */ /* 0x0001e80000100800 */
[----:B------:R0:W-:Y:S01]  /*2d150*/  STL [R1+0x260], R233 ;  /* 0x000260e901007387 */ /* 0x0001e20000100800 */
[----:B------:R-:W-:-:S03]  /*2d160*/  IADD3.X R236, R236, UR11, RZ, P1, !PT ;  /* 0x0000000becec7c10 */ /* 0x000fc60008ffe4ff */
[----:B------:R0:W-:Y:S01]  /*2d170*/  STL [R1+0x284], R200 ;  /* 0x000284c801007387 */ /* 0x0001e20000100800 */
[----:B------:R-:W-:-:S03]  /*2d180*/  IADD3 R198, P1, R198, UR9, RZ ;  /* 0x00000009c6c67c10 */ /* 0x000fc6000ff3e0ff */
[----:B------:R0:W-:Y:S01]  /*2d190*/  STL [R1+0x258], R234 ;  /* 0x000258ea01007387 */ /* 0x0001e20000100800 */
[----:B------:R-:W-:-:S03]  /*2d1a0*/  IADD3.X R237, R237, UR11, RZ, P2, !PT ;  /* 0x0000000beded7c10 */ /* 0x000fc600097fe4ff */
        /* <DEDUP_REMOVED lines=24> */
[----:B------:R0:W-:Y:S01]  /*2d330*/  STL [R1+0x208], R194 ;  /* 0x000208c201007387 */ /* 0x0001e20000100800 */
[----:B--2---:R-:W-:-:S03]  /*2d340*/  IADD3.X R251, R251, UR11, RZ, P1, !PT ;  /* 0x0000000bfbfb7c10 */ /* 0x004fc60008ffe4ff */
[----:B------:R0:W-:Y:S01]  /*2d350*/  STL [R1+0x22c], R249 ;  /* 0x00022cf901007387 */ /* 0x0001e20000100800 */
[----:B------:R-:W-:-:S03]  /*2d360*/  IADD3.X R193, R193, UR11, RZ, P2, !PT ;  /* 0x0000000bc1c17c10 */ /* 0x000fc600097fe4ff */
[----:B------:R0:W-:Y:S04]  /*2d370*/  STL [R1+0x224], R250 ;  /* 0x000224fa01007387 */ /* 0x0001e80000100800 */
[----:B------:R0:W-:Y:S04]  /*2d380*/  STL [R1+0x21c], R252 ;  /* 0x00021cfc01007387 */ /* 0x0001e80000100800 */
[----:B------:R0:W-:Y:S04]  /*2d390*/  STL [R1+0x204], R192 ;  /* 0x000204c001007387 */ /* 0x0001e80000100800 */
[----:B------:R0:W-:Y:S04]  /*2d3a0*/  STL [R1+0x214], R251 ;  /* 0x000214fb01007387 */ /* 0x0001e80000100800 */
[----:B------:R0:W-:Y:S01]  /*2d3b0*/  STL [R1+0x20c], R193 ;  /* 0x00020cc101007387 */ /* 0x0001e20000100800 */
[----:B------:R-:W-:-:S02]  /*2d3c0*/  WARPGROUP.DEPBAR.LE gsb0, 0x0 ;  /* 0x00008000000079c5 */ /* 0x000fc40000010000 */
[----:B------:R-:W-:Y:S05]  /*2d3d0*/  @P0 BRA `(.L_x_2) ;  /* 0xfffffea000b80947 */ /* 0x000fea000383ffff */
.L_x_1:
[----:B------:R2:W-:Y:S01]  /*2d3e0*/  STL [R1+0xe3c], R149 ;  /* 0x000e3c9501007387 */ /* 0x0005e20000100800 */
[----:B------:R-:W-:Y:S01]  /*2d3f0*/  F2FP.SATFINITE.E4M3.F32.PACK_AB_MERGE_C R30, R31, R30, RZ ;  /* 0x0000001e1f1e723e */ /* 0x000fe200048070ff */
[----:B------:R-:W-:Y:S01]  /*2d400*/  ULDC.64 UR4, c[0x0][0x228] ;  /* 0x00008a0000047ab9 */ /* 0x000fe20000000a00 */
[----:B------:R-:W-:Y:S01]  /*2d410*/  F2FP.SATFINITE.E4M3.F32.PACK_AB_MERGE_C R27, R27, R26, RZ ;  /* 0x0000001a1b1b723e */ /* 0x000fe200048070ff */
[----:B------:R-:W3:Y:S01]  /*2d420*/  LDL.LU R5, [R1+0x4] ;  /* 0x0000040001057983 */ /* 0x000ee20000300800 */
[----:B------:R-:W-:Y:S01]  /*2d430*/  F2FP.SATFINITE.E4M3.F32.PACK_AB_MERGE_C R32, R33, R32, RZ ;  /* 0x000000202120723e */ /* 0x000fe200048070ff */
[----:B------:R-:W-:Y:S02]  /*2d440*/  ULDC UR6, c[0x0][0x22c] ;  /* 0x00008b0000067ab9 */ /* 0x000fe40000000800 */
[----:B--2---:R-:W3:Y:S04]  /*2d450*/  LDL.LU R149, [R1] ;  /* 0x0000000001957983 */ /* 0x004ee80000300800 */
[----:B------:R2:W-:Y:S04]  /*2d460*/  STL [R1+0xe38], R148 ;  /* 0x000e389401007387 */ /* 0x0005e80000100800 */
[----:B--2---:R-:W2:Y:S04]  /*2d470*/  LDL.LU R148, [R1+0x8] ;  /* 0x0000080001947983 */ /* 0x004ea80000300800 */
[----:B------:R-:W2:Y:S04]  /*2d480*/  LDL.LU R3, [R1+0xc] ;  /* 0x00000c0001037983 */ /* 0x000ea80000300800 */
[----:B------:R4:W-:Y:S04]  /*2d490*/  STL [R1+0xe34], R151 ;  /* 0x000e349701007387 */ /* 0x0009e80000100800 */
[----:B----4-:R-:W4:Y:S04]  /*2d4a0*/  LDL.LU R151, [R1+0x10] ;  /* 0x0000100001977983 */ /* 0x010f280000300800 */
[----:B-1----:R-:W4:Y:S04]  /*2d4b0*/  LDL.LU R2, [R1+0x14] ;  /* 0x0000140001027983 */ /* 0x002f280000300800 */
[----:B------:R1:W-:Y:S04]  /*2d4c0*/  STL [R1+0xe30], R150 ;  /* 0x000e309601007387 */ /* 0x0003e80000100800 */
[----:B-1----:R-:W4:Y:S04]  /*2d4d0*/  LDL.LU R150, [R1+0x18] ;  /* 0x0000180001967983 */ /* 0x002f280000300800 */
[----:B------:R-:W4:Y:S04]  /*2d4e0*/  LDL.LU R4, [R1+0x1c] ;  /* 0x00001c0001047983 */ /* 0x000f280000300800 */
[----:B-----5:R1:W-:Y:S04]  /*2d4f0*/  STL [R1+0xe2c], R0 ;  /* 0x000e2c0001007387 */ /* 0x0203e80000100800 */
[----:B-1----:R-:W4:Y:S04]  /*2d500*/  LDL.LU R0, [R1+0x20] ;  /* 0x0000200001007983 */ /* 0x002f280000300800 */
[----:B------:R-:W4:Y:S04]  /*2d510*/  LDL.LU R6, [R1+0x24] ;  /* 0x0000240001067983 */ /* 0x000f280000300800 */
[----:B------:R-:W4:Y:S04]  /*2d520*/  LDL.LU R17, [R1+0x28] ;  /* 0x0000280001117983 */ /* 0x000f280000300800 */
[----:B------:R-:W4:Y:S04]  /*2d530*/  LDL.LU R7, [R1+0x2c] ;  /* 0x00002c0001077983 */ /* 0x000f280000300800 */
[----:B------:R-:W4:Y:S04]  /*2d540*/  LDL.LU R16, [R1+0x30] ;  /* 0x0000300001107983 */ /* 0x000f280000300800 */
[----:B------:R-:W4:Y:S04]  /*2d550*/  LDL.LU R9, [R1+0x34] ;  /* 0x0000340001097983 */ /* 0x000f280000300800 */
[----:B------:R-:W4:Y:S04]  /*2d560*/  LDL.LU R202, [R1+0x38] ;  /* 0x0000380001ca7983 */ /* 0x000f280000300800 */
[----:B------:R-:W4:Y:S04]  /*2d570*/  LDL.LU R8, [R1+0x3c] ;  /* 0x00003c0001087983 */ /* 0x000f280000300800 */
[----:B------:R-:W4:Y:S04]  /*2d580*/  LDL.LU R10, [R1+0x40] ;  /* 0x00004000010a7983 */ /* 0x000f280000300800 */
[----:B0-----:R-:W4:Y:S04]  /*2d590*/  LDL.LU R252, [R1+0x44] ;  /* 0x0000440001fc7983 */ /* 0x001f280000300800 */
        /* <DEDUP_REMOVED lines=107> */
[----:B------:R-:W4:Y:S01]  /*2dc50*/  LDL.LU R193, [R1+0x1f4] ;  /* 0x0001f40001c17983 */ /* 0x000f220000300800 */
[----:B---3--:R-:W-:-:S03]  /*2dc60*/  F2FP.SATFINITE.E4M3.F32.PACK_AB_MERGE_C R5, R5, R149, RZ ;  /* 0x000000950505723e */ /* 0x008fc600048070ff */
[----:B------:R-:W3:Y:S01]  /*2dc70*/  LDL.LU R194, [R1+0x1f8] ;  /* 0x0001f80001c27983 */ /* 0x000ee20000300800 */
[----:B--2---:R-:W-:-:S03]  /*2dc80*/  F2FP.SATFINITE.E4M3.F32.PACK_AB_MERGE_C R3, R3, R148, RZ ;  /* 0x000000940303723e */ /* 0x004fc600048070ff */
[----:B------:R-:W3:Y:S01]  /*2dc90*/  LDL.LU R192, [R1+0x1fc] ;  /* 0x0001fc0001c07983 */ /* 0x000ee20000300800 */
[----:B----4-:R-:W-:-:S03]  /*2dca0*/  F2FP.SATFINITE.E4M3.F32.PACK_AB_MERGE_C R2, R2, R151, RZ ;  /* 0x000000970202723e */ /* 0x010fc600048070ff */
[----:B------:R-:W2:Y:S01]  /*2dcb0*/  LDL.LU R149, [R1+0xe3c] ;  /* 0x000e3c0001957983 */ /* 0x000ea20000300800 */
[----:B------:R-:W-:-:S03]  /*2dcc0*/  F2FP.SATFINITE.E4M3.F32.PACK_AB_MERGE_C R4, R4, R150, RZ ;  /* 0x000000960404723e */ /* 0x000fc600048070ff */
[----:B------:R-:W2:Y:S01]  /*2dcd0*/  LDL.LU R148, [R1+0xe38] ;  /* 0x000e380001947983 */ /* 0x000ea20000300800 */
[----:B------:R-:W-:-:S03]  /*2dce0*/  F2FP.SATFINITE.E4M3.F32.PACK_AB_MERGE_C R6, R6, R0, RZ ;  /* 0x000000000606723e */ /* 0x000fc600048070ff */
[----:B------:R-:W4:Y:S04]  /*2dcf0*/  LDL.LU R151, [R1+0xe34] ;  /* 0x000e340001977983 */ /* 0x000f280000300800 */
[----:B------:R-:W4:Y:S04]  /*2dd00*/  LDL.LU R150, [R1+0xe30] ;  /* 0x000e300001967983 */ /* 0x000f280000300800 */
[----:B------:R-:W2:Y:S01]  /*2dd10*/  LDL.LU R0, [R1+0xe2c] ;  /* 0x000e2c0001007983 */ /* 0x000ea20000300800 */
[----:B------:R-:W0:Y:S01]  /*2dd20*/  S2R R31, SR_TID.X ;  /* 0x00000000001f7919 */ /* 0x000e220000002100 */
[----:B------:R-:W-:-:S02]  /*2dd30*/  F2FP.SATFINITE.E4M3.F32.PACK_AB_MERGE_C R29, R29, R28, RZ ;  /* 0x0000001c1d1d723e */ /* 0x000fc400048070ff */
[----:B------:R-:W-:Y:S02]  /*2dd40*/  F2FP.SATFINITE.E4M3.F32.PACK_AB_MERGE_C R64, R65, R64, RZ ;  /* 0x000000404140723e */ /* 0x000fe400048070ff */
[----:B------:R-:W-:Y:S02]  /*2dd50*/  PRMT R27, R27, 0x5410, R30 ;  /* 0x000054101b1b7816 */ /* 0x000fe4000000001e */
[----:B------:R-:W-:Y:S02]  /*2dd60*/  F2FP.SATFINITE.E4M3.F32.PACK_AB_MERGE_C R7, R7, R17, RZ ;  /* 0x000000110707723e */ /* 0x000fe400048070ff */
[----:B------:R-:W-:Y:S02]  /*2dd70*/  F2FP.SATFINITE.E4M3.F32.PACK_AB_MERGE_C R9, R9, R16, RZ ;  /* 0x000000100909723e */ /* 0x000fe400048070ff */
[----:B------:R-:W-:Y:S02]  /*2dd80*/  F2FP.SATFINITE.E4M3.F32.PACK_AB_MERGE_C R8, R8, R202, RZ ;  /* 0x000000ca0808723e */ /* 0x000fe400048070ff */
[----:B------:R-:W-:-:S02]  /*2dd90*/  F2FP.SATFINITE.E4M3.F32.PACK_AB_MERGE_C R37, R37, R36, RZ ;  /* 0x000000242525723e */ /* 0x000fc400048070ff */
[----:B------:R-:W-:Y:S02]  /*2dda0*/  F2FP.SATFINITE.E4M3.F32.PACK_AB_MERGE_C R39, R39, R38, RZ ;  /* 0x000000262727723e */ /* 0x000fe400048070ff */
[----:B------:R-:W-:Y:S02]  /*2ddb0*/  F2FP.SATFINITE.E4M3.F32.PACK_AB_MERGE_C R10, R252, R10, RZ ;  /* 0x0000000afc0a723e */ /* 0x000fe400048070ff */
        /* <DEDUP_REMOVED lines=102> */
[----:B------:R-:W4:Y:S01]  /*2e420*/  LDL.LU R196, [R1+0xe24] ;  /* 0x000e240001c47983 */ /* 0x000f220000300800 */
[----:B------:R-:W-:-:S03]  /*2e430*/  F2FP.SATFINITE.E4M3.F32.PACK_AB_MERGE_C R193, R193, R195, RZ ;  /* 0x000000c3c1c1723e */ /* 0x000fc600048070ff */
[----:B------:R-:W4:Y:S01]  /*2e440*/  LDL.LU R195, [R1+0xe28] ;  /* 0x000e280001c37983 */ /* 0x000f220000300800 */
[----:B---3--:R-:W-:Y:S02]  /*2e450*/  F2FP.SATFINITE.E4M3.F32.PACK_AB_MERGE_C R192, R192, R194, RZ ;  /* 0x000000c2c0c0723e */ /* 0x008fe400048070ff */
[----:B------:R-:W-:Y:S01]  /*2e460*/  F2FP.SATFINITE.E4M3.F32.PACK_AB_MERGE_C R194, R25, R24, RZ ;  /* 0x0000001819c2723e */ /* 0x000fe200048070ff */
[----:B0-----:R-:W-:Y:S02]  /*2e470*/  IMAD.SHL.U32 R25, R31, 0x40, RZ ;  /* 0x000000401f197824 */ /* 0x001fe400078e00ff */
[----:B--2---:R-:W-:-:S03]  /*2e480*/  VIADD R26, R0, 0xff ;  /* 0x000000ff001a7836 */ /* 0x004fc60000000000 */
[----:B------:R-:W-:Y:S01]  /*2e490*/  LOP3.LUT R25, R25, 0x400, RZ, 0xc0, !PT ;  /* 0x0000040019197812 */ /* 0x000fe200078ec0ff */
[----:B------:R-:W-:Y:S01]  /*2e4a0*/  VIADD R33, R0, 0x1 ;  /* 0x0000000100217836 */ /* 0x000fe20000000000 */
[----:B------:R-:W-:Y:S02]  /*2e4b0*/  F2FP.SATFINITE.E4M3.F32.PACK_AB_MERGE_C R28, R35, R34, RZ ;  /* 0x00000022231c723e */ /* 0x000fe400048070ff */
[----:B------:R-:W-:Y:S02]  /*2e4c0*/  F2FP.SATFINITE.E4M3.F32.PACK_AB_MERGE_C R17, R245, R246, RZ ;  /* 0x000000f6f511723e */ /* 0x000fe400048070ff */
[----:B------:R-:W-:Y:S01]  /*2e4d0*/  F2FP.SATFINITE.E4M3.F32.PACK_AB_MERGE_C R16, R243, R244, RZ ;  /* 0x000000f4f310723e */ /* 0x000fe200048070ff */
[----:B------:R-:W-:Y:S01]  /*2e4e0*/  BAR.SYNC.DEFER_BLOCKING 0x0 ;  /* 0x0000000000007b1d */ /* 0x000fe20000010000 */
[----:B----4-:R-:W-:-:S04]  /*2e4f0*/  LOP3.LUT R24, R196, 0xf0, RZ, 0xc0, !PT ;  /* 0x000000f0c4187812 */ /* 0x010fc800078ec0ff */
[----:B------:R-:W-:Y:S01]  /*2e500*/  IADD3 R25, R25, UR8, R24 ;  /* 0x0000000819197c10 */ /* 0x000fe2000fffe018 */
[----:B------:R-:W-:Y:S01]  /*2e510*/  IMAD.SHL.U32 R24, R31, 0x8, RZ ;  /* 0x000000081f187824 */ /* 0x000fe200078e00ff */
[----:B------:R-:W-:Y:S01]  /*2e520*/  ISETP.GE.AND P0, PT, R195, UR4, PT ;  /* 0x00000004c3007c0c */ /* 0x000fe2000bf06270 */
[----:B------:R-:W-:-:S03]  /*2e530*/  ULDC UR4, c[0x0][0x22c] ;  /* 0x00008b0000047ab9 */ /* 0x000fc60000000800 */
[----:B------:R-:W-:Y:S02]  /*2e540*/  LOP3.LUT R24, R24, 0x300, RZ, 0xc0, !PT ;  /* 0x0000030018187812 */ /* 0x000fe400078ec0ff */
[----:B------:R-:W-:Y:S01]  /*2e550*/  ISETP.LT.AND P1, PT, R26, UR6, !P0 ;  /* 0x000000061a007c0c */ /* 0x000fe2000c721270 */
[----:B------:R-:W-:Y:S01]  /*2e560*/  VIADD R26, R0, 0x2 ;  /* 0x00000002001a7836 */ /* 0x000fe20000000000 */
[----:B------:R-:W-:Y:S01]  /*2e570*/  ISETP.LT.AND P3, PT, R33, UR4, !P0 ;  /* 0x0000000421007c0c */ /* 0x000fe2000c761270 */
[----:B------:R-:W-:Y:S01]  /*2e580*/  ULDC UR4, c[0x0][0x22c] ;  /* 0x00008b0000047ab9 */ /* 0x000fe20000000800 */
[----:B------:R-:W-:Y:S01]  /*2e590*/  IMAD.IADD R65, R24, 0x1, R25 ;  /* 0x0000000118417824 */ /* 0x000fe200078e0219 */
[----:B------:R-:W-:Y:S01]  /*2e5a0*/  PRMT R24, R5, 0x5410, R2 ;  /* 0x0000541005187816 */ /* 0x000fe20000000002 */
[----:B------:R-:W-:Y:S01]  /*2e5b0*/  ULDC UR6, c[0x0][0x22c] ;  /* 0x00008b0000067ab9 */ /* 0x000fe20000000800 */
[----:B------:R-:W-:Y:S01]  /*2e5c0*/  ISETP.LT.AND P5, PT, R26, UR4, !P0 ;  /* 0x000000041a007c0c */ /* 0x000fe2000c7a1270 */
[----:B------:R-:W-:Y:S01]  /*2e5d0*/  VIADD R33, R0, 0x3 ;  /* 0x0000000300217836 */ /* 0x000fe20000000000 */
[----:B------:R-:W-:Y:S01]  /*2e5e0*/  PRMT R25, R3, 0x5410, R4 ;  /* 0x0000541003197816 */ /* 0x000fe20000000004 */
[----:B------:R-:W-:Y:S01]  /*2e5f0*/  ULDC UR4, c[0x0][0x244] ;  /* 0x0000910000047ab9 */ /* 0x000fe20000000800 */
[----:B------:R-:W-:-:S05]  /*2e600*/  PRMT R26, R194, 0x5410, R29 ;  /* 0x00005410c21a7816 */ /* 0x000fca000000001d */
[----:B------:R0:W-:Y:S01]  /*2e610*/  STSM.16.M88.4 [R65], R24 ;  /* 0x0000001841007844 */ /* 0x0001e20000000200 */
[----:B------:R-:W-:-:S04]  /*2e620*/  LOP3.LUT R2, R31, 0x7f, RZ, 0xc0, !PT ;  /* 0x0000007f1f027812 */ /* 0x000fc800078ec0ff */
[----:B------:R-:W-:Y:S02]  /*2e630*/  LEA R2, R2, UR8, 0x4 ;  /* 0x0000000802027c11 */ /* 0x000fe4000f8e20ff */
[----:B0-----:R-:W-:Y:S02]  /*2e640*/  PRMT R24, R6, 0x5410, R9 ;  /* 0x0000541006187816 */ /* 0x001fe40000000009 */
[----:B------:R-:W-:Y:S01]  /*2e650*/  PRMT R25, R7, 0x5410, R8 ;  /* 0x0000541007197816 */ /* 0x000fe20000000008 */
[----:B------:R-:W-:Y:S01]  /*2e660*/  BAR.SYNC.DEFER_BLOCKING 0x0 ;  /* 0x0000000000007b1d */ /* 0x000fe20000010000 */
[----:B------:R-:W-:Y:S02]  /*2e670*/  PRMT R26, R32, 0x5410, R37 ;  /* 0x00005410201a7816 */ /* 0x000fe40000000025 */
[----:B------:R-:W-:-:S03]  /*2e680*/  PRMT R27, R28, 0x5410, R39 ;  /* 0x000054101c1b7816 */ /* 0x000fc60000000027 */
[----:B------:R-:W0:Y:S02]  /*2e690*/  LDS.128 R4, [R2] ;  /* 0x0000000002047984 */ /* 0x000e240000000c00 */
[----:B------:R-:W-:Y:S06]  /*2e6a0*/  BAR.SYNC.DEFER_BLOCKING 0x0 ;  /* 0x0000000000007b1d */ /* 0x000fec0000010000 */
[----:B------:R1:W-:Y:S02]  /*2e6b0*/  STSM.16.M88.4 [R65], R24 ;  /* 0x0000001841007844 */ /* 0x0003e40000000200 */
[----:B-1----:R-:W-:-:S02]  /*2e6c0*/  PRMT R24, R10, 0x5410, R13 ;  /* 0x000054100a187816 */ /* 0x002fc4000000000d */
[----:B------:R-:W-:Y:S01]  /*2e6d0*/  PRMT R25, R11, 0x5410, R12 ;  /* 0x000054100b197816 */ /* 0x000fe2000000000c */
[----:B------:R-:W-:Y:S01]  /*2e6e0*/  BAR.SYNC.DEFER_BLOCKING 0x0 ;  /* 0x0000000000007b1d */ /* 0x000fe20000010000 */
[----:B------:R-:W-:Y:S02]  /*2e6f0*/  PRMT R26, R40, 0x5410, R45 ;  /* 0x00005410281a7816 */ /* 0x000fe4000000002d */
[----:B------:R-:W-:-:S03]  /*2e700*/  PRMT R27, R42, 0x5410, R47 ;  /* 0x000054102a1b7816 */ /* 0x000fc6000000002f */
[----:B------:R-:W1:Y:S02]  /*2e710*/  LDS.128 R8, [R2] ;  /* 0x0000000002087984 */ /* 0x000e640000000c00 */
[----:B------:R-:W-:Y:S06]  /*2e720*/  BAR.SYNC.DEFER_BLOCKING 0x0 ;  /* 0x0000000000007b1d */ /* 0x000fec0000010000 */
[----:B------:R2:W-:Y:S02]  /*2e730*/  STSM.16.M88.4 [R65], R24 ;  /* 0x0000001841007844 */ /* 0x0005e40000000200 */
[----:B--2---:R-:W-:-:S02]  /*2e740*/  PRMT R24, R14, 0x5410, R17 ;  /* 0x000054100e187816 */ /* 0x004fc40000000011 */
[----:B------:R-:W-:Y:S01]  /*2e750*/  PRMT R25, R15, 0x5410, R16 ;  /* 0x000054100f197816 */ /* 0x000fe20000000010 */
[----:B------:R-:W-:Y:S01]  /*2e760*/  BAR.SYNC.DEFER_BLOCKING 0x0 ;  /* 0x0000000000007b1d */ /* 0x000fe20000010000 */
[----:B------:R-:W-:Y:S02]  /*2e770*/  PRMT R26, R48, 0x5410, R53 ;  /* 0x00005410301a7816 */ /* 0x000fe40000000035 */
[----:B------:R-:W-:-:S03]  /*2e780*/  PRMT R27, R50, 0x5410, R55 ;  /* 0x00005410321b7816 */ /* 0x000fc60000000037 */
[----:B------:R-:W2:Y:S02]  /*2e790*/  LDS.128 R12, [R2] ;  /* 0x00000000020c7984 */ /* 0x000ea40000000c00 */
[----:B------:R-:W-:Y:S06]  /*2e7a0*/  BAR.SYNC.DEFER_BLOCKING 0x0 ;  /* 0x0000000000007b1d */ /* 0x000fec0000010000 */
[----:B------:R3:W-:Y:S02]  /*2e7b0*/  STSM.16.M88.4 [R65], R24 ;  /* 0x0000001841007844 */ /* 0x0007e40000000200 */
[----:B---3--:R-:W-:-:S02]  /*2e7c0*/  PRMT R24, R18, 0x5410, R21 ;  /* 0x0000541012187816 */ /* 0x008fc40000000015 */
[----:B------:R-:W-:Y:S01]  /*2e7d0*/  PRMT R25, R19, 0x5410, R20 ;  /* 0x0000541013197816 */ /* 0x000fe20000000014 */
[----:B------:R-:W-:Y:S01]  /*2e7e0*/  BAR.SYNC.DEFER_BLOCKING 0x0 ;  /* 0x0000000000007b1d */ /* 0x000fe20000010000 */
[----:B------:R-:W-:Y:S02]  /*2e7f0*/  PRMT R26, R56, 0x5410, R61 ;  /* 0x00005410381a7816 */ /* 0x000fe4000000003d */
[----:B------:R-:W-:-:S03]  /*2e800*/  PRMT R27, R58, 0x5410, R63 ;  /* 0x000054103a1b7816 */ /* 0x000fc6000000003f */
[----:B------:R-:W3:Y:S02]  /*2e810*/  LDS.128 R16, [R2] ;  /* 0x0000000002107984 */ /* 0x000ee40000000c00 */
[----:B------:R-:W-:Y:S06]  /*2e820*/  BAR.SYNC.DEFER_BLOCKING 0x0 ;  /* 0x0000000000007b1d */ /* 0x000fec0000010000 */
[----:B------:R4:W-:Y:S02]  /*2e830*/  STSM.16.M88.4 [R65], R24 ;  /* 0x0000001841007844 */ /* 0x0009e40000000200 */
[----:B----4-:R-:W-:-:S02]  /*2e840*/  PRMT R24, R22, 0x5410, R153 ;  /* 0x0000541016187816 */ /* 0x010fc40000000099 */
[----:B------:R-:W-:Y:S01]  /*2e850*/  PRMT R25, R23, 0x5410, R152 ;  /* 0x0000541017197816 */ /* 0x000fe20000000098 */
[----:B------:R-:W-:Y:S01]  /*2e860*/  BAR.SYNC.DEFER_BLOCKING 0x0 ;  /* 0x0000000000007b1d */ /* 0x000fe20000010000 */
[----:B------:R-:W-:Y:S02]  /*2e870*/  PRMT R26, R64, 0x5410, R69 ;  /* 0x00005410401a7816 */ /* 0x000fe40000000045 */
[----:B------:R-:W-:-:S03]  /*2e880*/  PRMT R27, R66, 0x5410, R71 ;  /* 0x00005410421b7816 */ /* 0x000fc60000000047 */
[----:B------:R-:W4:Y:S02]  /*2e890*/  LDS.128 R20, [R2] ;  /* 0x0000000002147984 */ /* 0x000f240000000c00 */
[----:B------:R-:W-:Y:S06]  /*2e8a0*/  BAR.SYNC.DEFER_BLOCKING 0x0 ;  /* 0x0000000000007b1d */ /* 0x000fec0000010000 */
[----:B------:R-:W-:Y:S02]  /*2e8b0*/  STSM.16.M88.4 [R65], R24 ;  /* 0x0000001841007844 */ /* 0x000fe40000000200 */
[----:B------:R-:W-:Y:S01]  /*2e8c0*/  BAR.SYNC.DEFER_BLOCKING 0x0 ;  /* 0x0000000000007b1d */ /* 0x000fe20000010000 */
[----:B------:R-:W-:-:S02]  /*2e8d0*/  F2FP.SATFINITE.E4M3.F32.PACK_AB_MERGE_C R34, R73, R72, RZ ;  /* 0x000000484922723e */ /* 0x000fc400048070ff */
[----:B------:R-:W-:Y:S02]  /*2e8e0*/  F2FP.SATFINITE.E4M3.F32.PACK_AB_MERGE_C R35, R75, R74, RZ ;  /* 0x0000004a4b23723e */ /* 0x000fe400048070ff */
[----:B------:R-:W-:Y:S02]  /*2e8f0*/  ISETP.LT.AND P2, PT, R33, UR6, !P0 ;  /* 0x0000000621007c0c */ /* 0x000fe4000c741270 */
[----:B------:R-:W-:Y:S02]  /*2e900*/  PRMT R32, R154, 0x5410, R157 ;  /* 0x000054109a207816 */ /* 0x000fe4000000009d */
[----:B------:R-:W-:Y:S02]  /*2e910*/  PRMT R48, R170, 0x5410, R173 ;  /* 0x00005410aa307816 */ /* 0x000fe400000000ad */
[----:B------:R-:W-:Y:S02]  /*2e920*/  PRMT R49, R171, 0x5410, R172 ;  /* 0x00005410ab317816 */ /* 0x000fe400000000ac */
[----:B------:R-:W-:-:S02]  /*2e930*/  PRMT R50, R104, 0x5410, R109 ;  /* 0x0000541068327816 */ /* 0x000fc4000000006d */
[----:B------:R-:W-:Y:S02]  /*2e940*/  PRMT R51, R106, 0x5410, R111 ;  /* 0x000054106a337816 */ /* 0x000fe4000000006f */
[----:B------:R-:W-:Y:S02]  /*2e950*/  PRMT R52, R174, 0x5410, R177 ;  /* 0x00005410ae347816 */ /* 0x000fe400000000b1 */
[----:B------:R-:W-:Y:S02]  /*2e960*/  PRMT R53, R175, 0x5410, R176 ;  /* 0x00005410af357816 */ /* 0x000fe400000000b0 */
[----:B------:R-:W-:Y:S02]  /*2e970*/  PRMT R54, R112, 0x5410, R117 ;  /* 0x0000541070367816 */ /* 0x000fe40000000075 */
[----:B------:R-:W-:Y:S01]  /*2e980*/  PRMT R55, R114, 0x5410, R119 ;  /* 0x0000541072377816 */ /* 0x000fe20000000077 */
[----:B------:R-:W4:Y:S01]  /*2e990*/  LDS.128 R28, [R2] ;  /* 0x00000000021c7984 */ /* 0x000f220000000c00 */
[----:B------:R-:W-:-:S02]  /*2e9a0*/  PRMT R33, R155, 0x5410, R156 ;  /* 0x000054109b217816 */ /* 0x000fc4000000009c */
[----:B------:R-:W-:Y:S02]  /*2e9b0*/  PRMT R56, R178, 0x5410, R181 ;  /* 0x00005410b2387816 */ /* 0x000fe400000000b5 */
[----:B------:R-:W-:Y:S02]  /*2e9c0*/  PRMT R57, R179, 0x5410, R180 ;  /* 0x00005410b3397816 */ /* 0x000fe400000000b4 */
[----:B------:R-:W-:Y:S02]  /*2e9d0*/  PRMT R58, R120, 0x5410, R125 ;  /* 0x00005410783a7816 */ /* 0x000fe4000000007d */
[----:B------:R-:W-:Y:S01]  /*2e9e0*/  PRMT R59, R122, 0x5410, R127 ;  /* 0x000054107a3b7816 */ /* 0x000fe2000000007f */
[----:B------:R-:W-:Y:S01]  /*2e9f0*/  BAR.SYNC.DEFER_BLOCKING 0x0 ;  /* 0x0000000000007b1d */ /* 0x000fe20000010000 */
[----:B------:R-:W-:Y:S02]  /*2ea00*/  PRMT R34, R34, 0x5410, R77 ;  /* 0x0000541022227816 */ /* 0x000fe4000000004d */
[----:B------:R-:W-:-:S02]  /*2ea10*/  PRMT R35, R35, 0x5410, R78 ;  /* 0x0000541023237816 */ /* 0x000fc4000000004e */
[----:B------:R-:W-:Y:S02]  /*2ea20*/  PRMT R60, R186, 0x5410, R189 ;  /* 0x00005410ba3c7816 */ /* 0x000fe400000000bd */
[----:B------:R-:W-:Y:S02]  /*2ea30*/  PRMT R61, R187, 0x5410, R188 ;  /* 0x00005410bb3d7816 */ /* 0x000fe400000000bc */
[----:B------:R-:W-:Y:S02]  /*2ea40*/  PRMT R62, R136, 0x5410, R141 ;  /* 0x00005410883e7816 */ /* 0x000fe4000000008d */
[----:B------:R-:W-:Y:S02]  /*2ea50*/  PRMT R63, R138, 0x5410, R143 ;  /* 0x000054108a3f7816 */ /* 0x000fe4000000008f */
[----:B------:R-:W-:Y:S02]  /*2ea60*/  F2FP.SATFINITE.E4M3.F32.PACK_AB_MERGE_C R149, R149, R148, RZ ;  /* 0x000000949595723e */ /* 0x000fe400048070ff */
[----:B------:R-:W-:-:S02]  /*2ea70*/  F2FP.SATFINITE.E4M3.F32.PACK_AB_MERGE_C R151, R151, R150, RZ ;  /* 0x000000969797723e */ /* 0x000fc400048070ff */
[----:B------:R-:W-:Y:S01]  /*2ea80*/  PRMT R76, R190, 0x5410, R193 ;  /* 0x00005410be4c7816 */ /* 0x000fe200000000c1 */
[----:B------:R-:W-:Y:S01]  /*2ea90*/  IMAD R64, R195, UR4, RZ ;  /* 0x00000004c3407c24 */ /* 0x000fe2000f8e02ff */
[----:B------:R-:W-:Y:S01]  /*2eaa0*/  ULDC.64 UR6, c[0x0][0x220] ;  /* 0x0000880000067ab9 */ /* 0x000fe20000000a00 */
[----:B------:R0:W-:Y:S01]  /*2eab0*/  STSM.16.M88.4 [R65], R32 ;  /* 0x0000002041007844 */ /* 0x0001e20000000200 */
[----:B------:R-:W-:Y:S01]  /*2eac0*/  PRMT R77, R191, 0x5410, R192 ;  /* 0x00005410bf4d7816 */ /* 0x000fe200000000c0 */
[----:B------:R-:W-:Y:S01]  /*2ead0*/  ULDC UR4, c[0x0][0x248] ;  /* 0x0000920000047ab9 */ /* 0x000fe20000000800 */
[----:B------:R-:W-:Y:S06]  /*2eae0*/  BAR.SYNC.DEFER_BLOCKING 0x0 ;  /* 0x0000000000007b1d */ /* 0x000fec0000010000 */
[----:B------:R-:W4:Y:S01]  /*2eaf0*/  LDS.128 R24, [R2] ;  /* 0x0000000002187984 */ /* 0x000f220000000c00 */
[----:B0-----:R-:W-:-:S02]  /*2eb00*/  PRMT R32, R158, 0x5410, R161 ;  /* 0x000054109e207816 */ /* 0x001fc400000000a1 */
[----:B------:R-:W-:Y:S02]  /*2eb10*/  PRMT R33, R159, 0x5410, R160 ;  /* 0x000054109f217816 */ /* 0x000fe400000000a0 */
[----:B------:R-:W-:Y:S02]  /*2eb20*/  PRMT R34, R80, 0x5410, R85 ;  /* 0x0000541050227816 */ /* 0x000fe40000000055 */
[----:B------:R-:W-:Y:S01]  /*2eb30*/  PRMT R35, R82, 0x5410, R87 ;  /* 0x0000541052237816 */ /* 0x000fe20000000057 */
[----:B------:R-:W-:Y:S06]  /*2eb40*/  BAR.SYNC.DEFER_BLOCKING 0x0 ;  /* 0x0000000000007b1d */ /* 0x000fec0000010000 */
[----:B------:R0:W-:Y:S02]  /*2eb50*/  STSM.16.M88.4 [R65], R32 ;  /* 0x0000002041007844 */ /* 0x0001e40000000200 */
        /* <DEDUP_REMOVED lines=15> */
[----:B------:R-:W-:Y:S02]  /*2ec50*/  STSM.16.M88.4 [R65], R32 ;  /* 0x0000002041007844 */ /* 0x000fe40000000200 */
[----:B------:R-:W-:Y:S06]  /*2ec60*/  BAR.SYNC.DEFER_BLOCKING 0x0 ;  /* 0x0000000000007b1d */ /* 0x000fec0000010000 */
[----:B------:R-:W0:Y:S02]  /*2ec70*/  LDS.128 R44, [R2] ;  /* 0x00000000022c7984 */ /* 0x000e240000000c00 */
        /* <DEDUP_REMOVED lines=9> */
[----:B------:R1:W-:Y:S02]  /*2ed10*/  STSM.16.M88.4 [R65], R56 ;  /* 0x0000003841007844 */ /* 0x0003e40000000200 */
[----:B------:R-:W-:Y:S06]  /*2ed20*/  BAR.SYNC.DEFER_BLOCKING 0x0 ;  /* 0x0000000000007b1d */ /* 0x000fec0000010000 */
[----:B------:R-:W0:Y:S01]  /*2ed30*/  LDS.128 R52, [R2] ;  /* 0x0000000002347984 */ /* 0x000e220000000c00 */
[----:B-1----:R-:W-:-:S02]  /*2ed40*/  PRMT R56, R182, 0x5410, R185 ;  /* 0x00005410b6387816 */ /* 0x002fc400000000b9 */
[----:B------:R-:W-:Y:S02]  /*2ed50*/  PRMT R57, R183, 0x5410, R184 ;  /* 0x00005410b7397816 */ /* 0x000fe400000000b8 */
[----:B------:R-:W-:Y:S02]  /*2ed60*/  PRMT R58, R128, 0x5410, R133 ;  /* 0x00005410803a7816 */ /* 0x000fe40000000085 */
[----:B------:R-:W-:Y:S01]  /*2ed70*/  PRMT R59, R130, 0x5410, R135 ;  /* 0x00005410823b7816 */ /* 0x000fe20000000087 */
[----:B------:R-:W-:Y:S06]  /*2ed80*/  BAR.SYNC.DEFER_BLOCKING 0x0 ;  /* 0x0000000000007b1d */ /* 0x000fec0000010000 */
[----:B------:R-:W-:Y:S02]  /*2ed90*/  STSM.16.M88.4 [R65], R56 ;  /* 0x0000003841007844 */ /* 0x000fe40000000200 */
[----:B------:R-:W-:Y:S06]  /*2eda0*/  BAR.SYNC.DEFER_BLOCKING 0x0 ;  /* 0x0000000000007b1d */ /* 0x000fec0000010000 */
[----:B------:R-:W1:Y:S02]  /*2edb0*/  LDS.128 R56, [R2] ;  /* 0x0000000002387984 */ /* 0x000e640000000c00 */
[----:B------:R-:W-:Y:S06]  /*2edc0*/  BAR.SYNC.DEFER_BLOCKING 0x0 ;  /* 0x0000000000007b1d */ /* 0x000fec0000010000 */
[----:B------:R-:W-:Y:S02]  /*2edd0*/  STSM.16.M88.4 [R65], R60 ;  /* 0x0000003c41007844 */ /* 0x000fe40000000200 */
[----:B------:R-:W-:Y:S01]  /*2ede0*/  BAR.SYNC.DEFER_BLOCKING 0x0 ;  /* 0x0000000000007b1d */ /* 0x000fe20000010000 */
[----:B------:R-:W-:-:S02]  /*2edf0*/  PRMT R78, R144, 0x5410, R149 ;  /* 0x00005410904e7816 */ /* 0x000fc40000000095 */
[----:B------:R-:W-:-:S03]  /*2ee00*/  PRMT R79, R146, 0x5410, R151 ;  /* 0x00005410924f7816 */ /* 0x000fc60000000097 */
[----:B------:R-:W1:Y:S02]  /*2ee10*/  LDS.128 R60, [R2] ;  /* 0x00000000023c7984 */ /* 0x000e640000000c00 */
[----:B------:R-:W-:Y:S01]  /*2ee20*/  BAR.SYNC.DEFER_BLOCKING 0x0 ;  /* 0x0000000000007b1d */ /* 0x000fe20000010000 */
[----:B------:R-:W-:Y:S01]  /*2ee30*/  IMAD R68, R0, UR4, RZ ;  /* 0x0000000400447c24 */ /* 0x000fe2000f8e02ff */
[----:B------:R-:W-:Y:S02]  /*2ee40*/  IADD3 R3, P6, R64, UR6, RZ ;  /* 0x0000000640037c10 */ /* 0x000fe4000ffde0ff */
[----:B------:R-:W-:Y:S02]  /*2ee50*/  ISETP.LT.AND P4, PT, R0, UR5, !P0 ;  /* 0x0000000500007c0c */ /* 0x000fe4000c781270 */
[----:B------:R-:W-:Y:S01]  /*2ee60*/  LEA.HI.X.SX32 R64, R64, UR7, 0x1, P6 ;  /* 0x0000000740407c11 */ /* 0x000fe2000b0f0eff */
[C---:B------:R-:W-:Y:S01]  /*2ee70*/  VIADD R69, R68.reuse, UR4 ;  /* 0x0000000444457c36 */ /* 0x040fe20008000000 */
[-C--:B------:R-:W-:Y:S01]  /*2ee80*/  IADD3 R66, P6, R68, R3.reuse, RZ ;  /* 0x0000000344427210 */ /* 0x080fe20007fde0ff */
[----:B------:R-:W-:Y:S01]  /*2ee90*/  VIADD R70, R0, 0x4 ;  /* 0x0000000400467836 */ /* 0x000fe20000000000 */
[----:B------:R-:W-:Y:S01]  /*2eea0*/  PRMT R73, R4, 0x7770, RZ ;  /* 0x0000777004497816 */ /* 0x000fe200000000ff */
[----:B------:R-:W-:Y:S01]  /*2eeb0*/  ULDC UR5, c[0x0][0x22c] ;  /* 0x00008b0000057ab9 */ /* 0x000fe20000000800 */
[----:B------:R2:W-:Y:S01]  /*2eec0*/  STSM.16.M88.4 [R65], R76 ;  /* 0x0000004c41007844 */ /* 0x0005e20000000200 */
[----:B------:R-:W-:Y:S01]  /*2eed0*/  LEA.HI.X.SX32 R67, R68, R64, 0x1, P6 ;  /* 0x0000004044437211 */ /* 0x000fe200030f0eff */
[----:B------:R-:W-:Y:S01]  /*2eee0*/  ULDC UR6, c[0x0][0x248] ;  /* 0x0000920000067ab9 */ /* 0x000fe20000000800 */
[----:B------:R-:W-:Y:S01]  /*2eef0*/  PRMT R75, R4, 0x7771, RZ ;  /* 0x00007771044b7816 */ /* 0x000fe200000000ff */
[----:B------:R-:W-:Y:S01]  /*2ef00*/  BAR.SYNC.DEFER_BLOCKING 0x0 ;  /* 0x0000000000007b1d */ /* 0x000fe20000010000 */
[C---:B------:R-:W-:Y:S01]  /*2ef10*/  IADD3 R68, P6, R69.reuse, R3, RZ ;  /* 0x0000000345447210 */ /* 0x040fe20007fde0ff */
[----:B------:R-:W-:-:S03]  /*2ef20*/  VIADD R72, R69, UR4 ;  /* 0x0000000445487c36 */ /* 0x000fc60008000000 */
[----:B------:R-:W-:Y:S01]  /*2ef30*/  LEA.HI.X.SX32 R69, R69, R64, 0x1, P6 ;  /* 0x0000004045457211 */ /* 0x000fe200030f0eff */
[----:B------:R-:W-:Y:S01]  /*2ef40*/  ULDC UR7, c[0x0][0x22c] ;  /* 0x00008b0000077ab9 */ /* 0x000fe20000000800 */
[----:B--2---:R-:W-:Y:S01]  /*2ef50*/  VIADD R65, R0, 0x5 ;  /* 0x0000000500417836 */ /* 0x004fe20000000000 */
[----:B------:R2:W-:Y:S01]  /*2ef60*/  @P4 STG.E.U8 desc[UR16][R66.64], R73 ;  /* 0x0000004942004986 */ /* 0x0005e2000c101110 */
[----:B------:R-:W-:Y:S01]  /*2ef70*/  ISETP.LT.AND P4, PT, R70, UR5, !P0 ;  /* 0x0000000546007c0c */ /* 0x000fe2000c781270 */
[----:B------:R-:W-:Y:S01]  /*2ef80*/  ULDC UR5, c[0x0][0x22c] ;  /* 0x00008b0000057ab9 */ /* 0x000fe20000000800 */
[----:B------:R-:W-:-:S04]  /*2ef90*/  IADD3 R70, P6, R72, R3, RZ ;  /* 0x0000000348467210 */ /* 0x000fc80007fde0ff */
[CC--:B------:R-:W-:Y:S01]  /*2efa0*/  LEA.HI.X.SX32 R71, R72.reuse, R64.reuse, 0x1, P6 ;  /* 0x0000004048477211 */ /* 0x0c0fe200030f0eff */
[----:B------:R-:W-:Y:S01]  /*2efb0*/  VIADD R72, R72, UR4 ;  /* 0x0000000448487c36 */ /* 0x000fe20008000000 */
[----:B------:R3:W-:Y:S01]  /*2efc0*/  @P3 STG.E.U8 desc[UR16][R68.64], R75 ;  /* 0x0000004b44003986 */ /* 0x0007e2000c101110 */
[----:B------:R-:W-:Y:S01]  /*2efd0*/  ISETP.LT.AND P3, PT, R65, UR5, !P0 ;  /* 0x0000000541007c0c */ /* 0x000fe2000c761270 */
[----:B------:R-:W-:Y:S01]  /*2efe0*/  ULDC UR5, c[0x0][0x22c] ;  /* 0x00008b0000057ab9 */ /* 0x000fe20000000800 */
[----:B--2---:R-:W-:Y:S01]  /*2eff0*/  PRMT R73, R5, 0x7770, RZ ;  /* 0x0000777005497816 */ /* 0x004fe200000000ff */
[----:B------:R-:W-:Y:S01]  /*2f000*/  VIADD R67, R0, 0x6 ;  /* 0x0000000600437836 */ /* 0x000fe20000000000 */
[C---:B------:R-:W-:Y:S01]  /*2f010*/  IADD3 R66, P6, R72.reuse, R3, RZ ;  /* 0x0000000348427210 */ /* 0x040fe20007fde0ff */
[C---:B------:R-:W-:Y:S02]  /*2f020*/  VIADD R65, R72.reuse, UR4 ;  /* 0x0000000448417c36 */ /* 0x040fe40008000000 */
[----:B------:R2:W-:Y:S01]  /*2f030*/  @P5 STG.E.U8 desc[UR16][R70.64], R73 ;  /* 0x0000004946005986 */ /* 0x0005e2000c101110 */
[----:B------:R-:W-:Y:S01]  /*2f040*/  ISETP.LT.AND P5, PT, R67, UR5, !P0 ;  /* 0x0000000543007c0c */ /* 0x000fe2000c7a1270 */
[----:B------:R-:W-:Y:S01]  /*2f050*/  ULDC UR5, c[0x0][0x22c] ;  /* 0x00008b0000057ab9 */ /* 0x000fe20000000800 */
[----:B------:R-:W-:-:S02]  /*2f060*/  LEA.HI.X.SX32 R67, R72, R64, 0x1, P6 ;  /* 0x0000004048437211 */ /* 0x000fc400030f0eff */
[-C--:B---3--:R-:W-:Y:S01]  /*2f070*/  IADD3 R68, P6, R65, R3.reuse, RZ ;  /* 0x0000000341447210 */ /* 0x088fe20007fde0ff */
[----:B------:R-:W-:Y:S01]  /*2f080*/  VIADD R72, R0, 0x7 ;  /* 0x0000000700487836 */ /* 0x000fe20000000000 */
[----:B------:R-:W-:Y:S02]  /*2f090*/  PRMT R75, R5, 0x7771, RZ ;  /* 0x00007771054b7816 */ /* 0x000fe400000000ff */
[CC--:B------:R-:W-:Y:S01]  /*2f0a0*/  LEA.HI.X.SX32 R69, R65.reuse, R64.reuse, 0x1, P6 ;  /* 0x0000004041457211 */ /* 0x0c0fe200030f0eff */
[----:B------:R-:W-:Y:S01]  /*2f0b0*/  VIADD R65, R65, UR4 ;  /* 0x0000000441417c36 */ /* 0x000fe20008000000 */
[----:B--2---:R-:W-:Y:S01]  /*2f0c0*/  PRMT R73, R6, 0x7770, RZ ;  /* 0x0000777006497816 */ /* 0x004fe200000000ff */
[----:B------:R2:W-:Y:S01]  /*2f0d0*/  @P2 STG.E.U8 desc[UR16][R66.64], R75 ;  /* 0x0000004b42002986 */ /* 0x0005e2000c101110 */
[----:B------:R-:W-:Y:S01]  /*2f0e0*/  VIADD R71, R0, 0x8 ;  /* 0x0000000800477836 */ /* 0x000fe20000000000 */
[----:B------:R-:W-:Y:S01]  /*2f0f0*/  ISETP.LT.AND P2, PT, R72, UR5, !P0 ;  /* 0x0000000548007c0c */ /* 0x000fe2000c741270 */
[C---:B------:R-:W-:Y:S01]  /*2f100*/  VIADD R72, R65.reuse, UR4 ;  /* 0x0000000441487c36 */ /* 0x040fe20008000000 */
[----:B------:R-:W-:Y:S01]  /*2f110*/  IADD3 R70, P6, R65, R3, RZ ;  /* 0x0000000341467210 */ /* 0x000fe20007fde0ff */
[----:B------:R-:W-:Y:S01]  /*2f120*/  ULDC UR5, c[0x0][0x22c] ;  /* 0x00008b0000057ab9 */ /* 0x000fe20000000800 */
[----:B------:R3:W-:Y:S01]  /*2f130*/  @P4 STG.E.U8 desc[UR16][R68.64], R73 ;  /* 0x0000004944004986 */ /* 0x0007e2000c101110 */
[----:B------:R-:W-:Y:S01]  /*2f140*/  ISETP.LT.AND P4, PT, R71, UR5, !P0 ;  /* 0x0000000547007c0c */ /* 0x000fe2000c781270 */
[----:B------:R-:W-:Y:S01]  /*2f150*/  ULDC UR5, c[0x0][0x22c] ;  /* 0x00008b0000057ab9 */ /* 0x000fe20000000800 */
[----:B------:R-:W-:-:S02]  /*2f160*/  LEA.HI.X.SX32 R71, R65, R64, 0x1, P6 ;  /* 0x0000004041477211 */ /* 0x000fc400030f0eff */
[-C--:B--2---:R-:W-:Y:S01]  /*2f170*/  IADD3 R66, P6, R72, R3.reuse, RZ ;  /* 0x0000000348427210 */ /* 0x084fe20007fde0ff */
[----:B------:R-:W-:Y:S01]  /*2f180*/  VIADD R65, R0, 0x9 ;  /* 0x0000000900417836 */ /* 0x000fe20000000000 */
[----:B------:R-:W-:Y:S02]  /*2f190*/  PRMT R75, R6, 0x7771, RZ ;  /* 0x00007771064b7816 */ /* 0x000fe400000000ff */
[CC--:B------:R-:W-:Y:S01]  /*2f1a0*/  LEA.HI.X.SX32 R67, R72.reuse, R64.reuse, 0x1, P6 ;  /* 0x0000004048437211 */ /* 0x0c0fe200030f0eff */
[----:B------:R-:W-:Y:S01]  /*2f1b0*/  VIADD R72, R72, UR4 ;  /* 0x0000000448487c36 */ /* 0x000fe20008000000 */
[----:B---3--:R-:W-:Y:S01]  /*2f1c0*/  PRMT R73, R7, 0x7770, RZ ;  /* 0x0000777007497816 */ /* 0x008fe200000000ff */
[----:B------:R2:W-:Y:S01]  /*2f1d0*/  @P3 STG.E.U8 desc[UR16][R70.64], R75 ;  /* 0x0000004b46003986 */ /* 0x0005e2000c101110 */
[----:B------:R-:W-:Y:S01]  /*2f1e0*/  VIADD R69, R0, 0xa ;  /* 0x0000000a00457836 */ /* 0x000fe20000000000 */
[----:B------:R-:W-:Y:S01]  /*2f1f0*/  ISETP.LT.AND P3, PT, R65, UR5, !P0 ;  /* 0x0000000541007c0c */ /* 0x000fe2000c761270 */
[C---:B------:R-:W-:Y:S01]  /*2f200*/  VIADD R65, R72.reuse, UR4 ;  /* 0x0000000448417c36 */ /* 0x040fe20008000000 */
[C---:B------:R-:W-:Y:S01]  /*2f210*/  IADD3 R68, P6, R72.reuse, R3, RZ ;  /* 0x0000000348447210 */ /* 0x040fe20007fde0ff */
        /* <DEDUP_REMOVED lines=21> */
[-C--:B--2---:R-:W-:Y:S02]  /*2f370*/  IADD3 R68, P6, R72, R3.reuse, RZ ;  /* 0x0000000348447210 */ /* 0x084fe40007fde0ff */
[----:B------:R-:W-:Y:S01]  /*2f380*/  PRMT R75, R4, 0x7773, RZ ;  /* 0x00007773044b7816 */ /* 0x000fe200000000ff */
[----:B------:R-:W-:Y:S01]  /*2f390*/  VIADD R4, R0, 0xd ;  /* 0x0000000d00047836 */ /* 0x000fe20000000000 */
[CC--:B------:R-:W-:Y:S01]  /*2f3a0*/  LEA.HI.X.SX32 R69, R72.reuse, R64.reuse, 0x1, P6 ;  /* 0x0000004048457211 */ /* 0x0c0fe200030f0eff */
[----:B------:R-:W-:Y:S01]  /*2f3b0*/  VIADD R72, R72, UR4 ;  /* 0x0000000448487c36 */ /* 0x000fe20008000000 */
[----:B---3--:R-:W-:Y:S01]  /*2f3c0*/  PRMT R73, R5, 0x7772, RZ ;  /* 0x0000777205497816 */ /* 0x008fe200000000ff */
[----:B------:R2:W-:Y:S01]  /*2f3d0*/  @P3 STG.E.U8 desc[UR16][R66.64], R75 ;  /* 0x0000004b42003986 */ /* 0x0005e2000c101110 */
[----:B------:R-:W-:Y:S01]  /*2f3e0*/  ISETP.LT.AND P3, PT, R4, UR5, !P0 ;  /* 0x0000000504007c0c */ /* 0x000fe2000c761270 */
[----:B------:R-:W-:Y:S01]  /*2f3f0*/  VIADD R4, R0, 0xe ;  /* 0x0000000e00047836 */ /* 0x000fe20000000000 */
[C---:B------:R-:W-:Y:S01]  /*2f400*/  IADD3 R70, P6, R72.reuse, R3, RZ ;  /* 0x0000000348467210 */ /* 0x040fe20007fde0ff */
[----:B------:R-:W-:Y:S01]  /*2f410*/  VIADD R65, R72, UR4 ;  /* 0x0000000448417c36 */ /* 0x000fe20008000000 */
[----:B------:R-:W-:Y:S01]  /*2f420*/  ULDC UR5, c[0x0][0x22c] ;  /* 0x00008b0000057ab9 */ /* 0x000fe20000000800 */
[----:B------:R3:W-:Y:S01]  /*2f430*/  @P5 STG.E.U8 desc[UR16][R68.64], R73 ;  /* 0x0000004944005986 */ /* 0x0007e2000c101110 */
[----:B------:R-:W-:Y:S01]  /*2f440*/  ISETP.LT.AND P5, PT, R4, UR5, !P0 ;  /* 0x0000000504007c0c */ /* 0x000fe2000c7a1270 */
[----:B------:R-:W-:Y:S01]  /*2f450*/  ULDC UR5, c[0x0][0x22c] ;  /* 0x00008b0000057ab9 */ /* 0x000fe20000000800 */
[----:B------:R-:W-:-:S02]  /*2f460*/  LEA.HI.X.SX32 R71, R72, R64, 0x1, P6 ;  /* 0x0000004048477211 */ /* 0x000fc400030f0eff */
[-C--:B------:R-:W-:Y:S01]  /*2f470*/  IADD3 R4, P6, R65, R3.reuse, RZ ;  /* 0x0000000341047210 */ /* 0x080fe20007fde0ff */
[----:B--2---:R-:W-:Y:S01]  /*2f480*/  VIADD R66, R0, 0xf ;  /* 0x0000000f00427836 */ /* 0x004fe20000000000 */
        /* <DEDUP_REMOVED lines=14> */
[-C--:B------:R-:W-:Y:S02]  /*2f570*/  IADD3 R68, P6, R72, R3.reuse, RZ ;  /* 0x0000000348447210 */ /* 0x080fe40007fde0ff */
[----:B--2---:R-:W-:Y:S01]  /*2f580*/  PRMT R75, R6, 0x7773, RZ ;  /* 0x00007773064b7816 */ /* 0x004fe200000000ff */
[----:B------:R-:W-:Y:S01]  /*2f590*/  VIADD R6, R0, 0x11 ;  /* 0x0000001100067836 */ /* 0x000fe20000000000 */
[CC--:B------:R-:W-:Y:S01]  /*2f5a0*/  LEA.HI.X.SX32 R69, R72.reuse, R64.reuse, 0x1, P6 ;  /* 0x0000004048457211 */ /* 0x0c0fe200030f0eff */
[----:B------:R-:W-:Y:S01]  /*2f5b0*/  VIADD R72, R72, UR4 ;  /* 0x0000000448487c36 */ /* 0x000fe20008000000 */
[----:B---3--:R-:W-:Y:S01]  /*2f5c0*/  PRMT R73, R7, 0x7772, RZ ;  /* 0x0000777207497816 */ /* 0x008fe200000000ff */
[----:B------:R-:W-:Y:S01]  /*2f5d0*/  VIADD R5, R0, 0x12 ;  /* 0x0000001200057836 */ /* 0x000fe20000000000 */
[----:B------:R2:W-:Y:S01]  /*2f5e0*/  @P3 STG.E.U8 desc[UR16][R66.64], R75 ;  /* 0x0000004b42003986 */ /* 0x0005e2000c101110 */
        /* <DEDUP_REMOVED lines=8> */
[-C--:B------:R-:W-:Y:S02]  /*2f670*/  IADD3 R6, P6, R65, R3.reuse, RZ ;  /* 0x0000000341067210 */ /* 0x080fe40007fde0ff */
[----:B------:R-:W-:Y:S01]  /*2f680*/  PRMT R71, R7, 0x7773, RZ ;  /* 0x0000777307477816 */ /* 0x000fe200000000ff */
[----:B--2---:R-:W-:Y:S01]  /*2f690*/  VIADD R66, R0, 0x13 ;  /* 0x0000001300427836 */ /* 0x004fe20000000000 */
        /* <DEDUP_REMOVED lines=18> */
[----:B------:R-:W-:Y:S01]  /*2f7c0*/  PRMT R71, R9, 0x7770, RZ ;  /* 0x0000777009477816 */ /* 0x000fe200000000ff */
[----:B------:R2:W-:Y:S01]  /*2f7d0*/  @P3 STG.E.U8 desc[UR16][R66.64], R69 ;  /* 0x0000004542003986 */ /* 0x0005e2000c101110 */
[----:B---3--:R-:W-:Y:S01]  /*2f7e0*/  VIADD R7, R0, 0x16 ;  /* 0x0000001600077836 */ /* 0x008fe20000000000 */
        /* <DEDUP_REMOVED lines=61> */
[----:B------:R-:W-:Y:S01]  /*2fbc0*/  PRMT R65, R9, 0x7772, RZ ;  /* 0x0000777209417816 */ /* 0x000fe200000000ff */
[----:B---3--:R-:W-:Y:S01]  /*2fbd0*/  VIADD R5, R0, 0x1e ;  /* 0x0000001e00057836 */ /* 0x008fe20000000000 */
[----:B------:R2:W-:Y:S01]  /*2fbe0*/  @P3 STG.E.U8 desc[UR16][R6.64], R69 ;  /* 0x0000004506003986 */ /* 0x0005e2000c101110 */
[----:B------:R-:W-:Y:S01]  /*2fbf0*/  ISETP.LT.AND P3, PT, R8, UR5, !P0 ;  /* 0x0000000508007c0c */ /* 0x000fe2000c761270 */
[----:B------:R-:W-:Y:S01]  /*2fc00*/  ULDC UR5, c[0x0][0x22c] ;  /* 0x00008b0000057ab9 */ /* 0x000fe20000000800 */
[CC--:B------:R-:W-:Y:S01]  /*2fc10*/  IADD3 R4, P6, R68.reuse, R3.reuse, RZ ;  /* 0x0000000344047210 */ /* 0x0c0fe20007fde0ff */
[----:B------:R3:W-:Y:S01]  /*2fc20*/  @P5 STG.E.U8 desc[UR16][R66.64], R65 ;  /* 0x0000004142005986 */ /* 0x0007e2000c101110 */
[----:B------:R-:W-:Y:S01]  /*2fc30*/  ISETP.LT.AND P5, PT, R5, UR5, !P0 ;  /* 0x0000000505007c0c */ /* 0x000fe2000c7a1270 */
[C---:B------:R-:W-:Y:S01]  /*2fc40*/  VIADD R8, R68.reuse, UR4 ;  /* 0x0000000444087c36 */ /* 0x040fe20008000000 */
[----:B------:R-:W-:Y:S01]  /*2fc50*/  LEA.HI.X.SX32 R5, R68, R64, 0x1, P6 ;  /* 0x0000004044057211 */ /* 0x000fe200030f0eff */
[----:B------:R-:W-:Y:S01]  /*2fc60*/  ULDC UR5, c[0x0][0x22c] ;  /* 0x00008b0000057ab9 */ /* 0x000fe20000000800 */
[----:B--2---:R-:W-:Y:S01]  /*2fc70*/  PRMT R69, R9, 0x7773, RZ ;  /* 0x0000777309457816 */ /* 0x004fe200000000ff */
[----:B------:R-:W-:Y:S01]  /*2fc80*/  VIADD R9, R0, 0x1f ;  /* 0x0000001f00097836 */ /* 0x000fe20000000000 */
[----:B------:R-:W-:-:S03]  /*2fc90*/  IADD3 R6, P6, R8, R3, RZ ;  /* 0x0000000308067210 */ /* 0x000fc60007fde0ff */
[----:B------:R2:W-:Y:S01]  /*2fca0*/  @P2 STG.E.U8 desc[UR16][R4.64], R69 ;  /* 0x0000004504002986 */ /* 0x0005e2000c101110 */
[----:B------:R-:W-:Y:S01]  /*2fcb0*/  ISETP.LT.AND P2, PT, R9, UR5, !P0 ;  /* 0x0000000509007c0c */ /* 0x000fe2000c741270 */
[C---:B------:R-:W-:Y:S01]  /*2fcc0*/  VIADD R9, R8.reuse, UR4 ;  /* 0x0000000408097c36 */ /* 0x040fe20008000000 */
[----:B------:R-:W-:Y:S01]  /*2fcd0*/  LEA.HI.X.SX32 R7, R8, R64, 0x1, P6 ;  /* 0x0000004008077211 */ /* 0x000fe200030f0eff */
[----:B---3--:R-:W-:Y:S01]  /*2fce0*/  VIADD R66, R0, 0x20 ;  /* 0x0000002000427836 */ /* 0x008fe20000000000 */
[----:B------:R-:W-:Y:S01]  /*2fcf0*/  PRMT R67, R10, 0x7772, RZ ;  /* 0x000077720a437816 */ /* 0x000fe200000000ff */
[C---:B------:R-:W-:Y:S01]  /*2fd00*/  VIADD R65, R9.reuse, UR4 ;  /* 0x0000000409417c36 */ /* 0x040fe20008000000 */
[----:B------:R-:W-:Y:S01]  /*2fd10*/  IADD3 R8, P6, R9, R3, RZ ;  /* 0x0000000309087210 */ /* 0x000fe20007fde0ff */
[----:B------:R-:W-:-:S03]  /*2fd20*/  ULDC UR5, c[0x0][0x22c] ;  /* 0x00008b0000057ab9 */ /* 0x000fc60000000800 */
[-C--:B------:R-:W-:Y:S02]  /*2fd30*/  LEA.HI.X.SX32 R9, R9, R64.reuse, 0x1, P6 ;  /* 0x0000004009097211 */ /* 0x080fe400030f0eff */
[CC--:B--2---:R-:W-:Y:S02]  /*2fd40*/  IADD3 R4, P6, R65.reuse, R3.reuse, RZ ;  /* 0x0000000341047210 */ /* 0x0c4fe40007fde0ff */
[----:B------:R-:W-:Y:S01]  /*2fd50*/  PRMT R71, R10, 0x7773, RZ ;  /* 0x000077730a477816 */ /* 0x000fe200000000ff */
[----:B------:R-:W-:Y:S01]  /*2fd60*/  VIADD R10, R0, 0x21 ;  /* 0x00000021000a7836 */ /* 0x000fe20000000000 */
[CC--:B------:R-:W-:Y:S01]  /*2fd70*/  LEA.HI.X.SX32 R5, R65.reuse, R64.reuse, 0x1, P6 ;  /* 0x0000004041057211 */ /* 0x0c0fe200030f0eff */
[----:B------:R2:W-:Y:S01]  /*2fd80*/  @P4 STG.E.U8 desc[UR16][R6.64], R67 ;  /* 0x0000004306004986 */ /* 0x0005e2000c101110 */
[----:B------:R-:W-:Y:S01]  /*2fd90*/  VIADD R65, R65, UR4 ;  /* 0x0000000441417c36 */ /* 0x000fe20008000000 */
[----:B------:R-:W-:Y:S01]  /*2fda0*/  ISETP.LT.AND P4, PT, R66, UR5, !P0 ;  /* 0x0000000542007c0c */ /* 0x000fe2000c781270 */
[----:B------:R-:W-:Y:S01]  /*2fdb0*/  ULDC UR5, c[0x0][0x22c] ;  /* 0x00008b0000057ab9 */ /* 0x000fe20000000800 */
[----:B------:R-:W-:Y:S01]  /*2fdc0*/  PRMT R69, R11, 0x7772, RZ ;  /* 0x000077720b457816 */ /* 0x000fe200000000ff */
[----:B------:R3:W-:Y:S01]  /*2fdd0*/  @P3 STG.E.U8 desc[UR16][R8.64], R71 ;  /* 0x0000004708003986 */ /* 0x0007e2000c101110 */
[----:B------:R-:W-:Y:S01]  /*2fde0*/  ISETP.LT.AND P3, PT, R10, UR5, !P0 ;  /* 0x000000050a007c0c */ /* 0x000fe2000c761270 */
[C---:B------:R-:W-:Y:S01]  /*2fdf0*/  VIADD R10, R65.reuse, UR4 ;  /* 0x00000004410a7c36 */ /* 0x040fe20008000000 */
[----:B------:R-:W-:Y:S01]  /*2fe00*/  ULDC UR5, c[0x0][0x22c] ;  /* 0x00008b0000057ab9 */ /* 0x000fe20000000800 */
[----:B--2---:R-:W-:Y:S01]  /*2fe10*/  VIADD R7, R0, 0x22 ;  /* 0x0000002200077836 */ /* 0x004fe20000000000 */
[----:B------:R-:W-:Y:S01]  /*2fe20*/  IADD3 R6, P6, R65, R3, RZ ;  /* 0x0000000341067210 */ /* 0x000fe20007fde0ff */
[----:B------:R2:W-:Y:S03]  /*2fe30*/  @P5 STG.E.U8 desc[UR16][R4.64], R69 ;  /* 0x0000004504005986 */ /* 0x0005e6000c101110 */
[----:B------:R-:W-:Y:S01]  /*2fe40*/  ISETP.LT.AND P5, PT, R7, UR5, !P0 ;  /* 0x0000000507007c0c */ /* 0x000fe2000c7a1270 */
[----:B------:R-:W-:Y:S01]  /*2fe50*/  ULDC UR5, c[0x0][0x22c] ;  /* 0x00008b0000057ab9 */ /* 0x000fe20000000800 */
[----:B------:R-:W-:-:S02]  /*2fe60*/  LEA.HI.X.SX32 R7, R65, R64, 0x1, P6 ;  /* 0x0000004041077211 */ /* 0x000fc400030f0eff */
[-C--:B---3--:R-:W-:Y:S02]  /*2fe70*/  IADD3 R8, P6, R10, R3.reuse, RZ ;  /* 0x000000030a087210 */ /* 0x088fe40007fde0ff */
[----:B------:R-:W-:Y:S01]  /*2fe80*/  PRMT R67, R11, 0x7773, RZ ;  /* 0x000077730b437816 */ /* 0x000fe200000000ff */
[----:B------:R-:W-:Y:S01]  /*2fe90*/  VIADD R11, R0, 0x23 ;  /* 0x00000023000b7836 */ /* 0x000fe20000000000 */
[CC--:B------:R-:W-:Y:S01]  /*2fea0*/  LEA.HI.X.SX32 R9, R10.reuse, R64.reuse, 0x1, P6 ;  /* 0x000000400a097211 */ /* 0x0c0fe200030f0eff */
[----:B------:R-:W-:Y:S01]  /*2feb0*/  VIADD R10, R10, UR4 ;  /* 0x000000040a0a7c36 */ /* 0x000fe20008000000 */
[----:B--2---:R-:W-:Y:S01]  /*2fec0*/  PRMT R69, R12, 0x7770, RZ ;  /* 0x000077700c457816 */ /* 0x004fe200000000ff */
        /* <DEDUP_REMOVED lines=10> */
[CC--:B--2---:R-:W-:Y:S01]  /*2ff70*/  IADD3 R6, P6, R11.reuse, R3.reuse, RZ ;  /* 0x000000030b067210 */ /* 0x0c4fe20007fde0ff */
        /* <DEDUP_REMOVED lines=244> */
[----:B----4-:R-:W-:Y:S01]  /*30ec0*/  PRMT R13, R20, 0x7770, RZ ;  /* 0x00007770140d7816 */ /* 0x010fe200000000ff */
        /* <DEDUP_REMOVED lines=618> */
[CC--:B--2---:R-:W-:Y:S02]  /*33570*/  IADD3 R6, P6, R11.reuse, R3.reuse, RZ ;  /* 0x000000030b067210 */ /* 0x0c4fe40007fde0ff */
[----:B------:R-:W-:Y:S01]  /*33580*/  PRMT R15, R42, 0x7773, RZ ;  /* 0x000077732a0f7816 */ /* 0x000fe200000000ff */
[C---:B------:R-:W-:Y:S01]  /*33590*/  VIADD R10, R0.reuse, 0x91 ;  /* 0x00000091000a7836 */ /* 0x040fe20000000000 */
[CC--:B------:R-:W-:Y:S01]  /*335a0*/  LEA.HI.X.SX32 R7, R11.reuse, R64.reuse, 0x1, P6 ;  /* 0x000000400b077211 */ /* 0x0c0fe200030f0eff */
[----:B------:R-:W-:Y:S01]  /*335b0*/  VIADD R11, R11, UR4 ;  /* 0x000000040b0b7c36 */ /* 0x000fe20008000000 */
[----:B---3--:R-:W-:Y:S01]  /*335c0*/  PRMT R13, R43, 0x7772, RZ ;  /* 0x000077722b0d7816 */ /* 0x008fe200000000ff */
[----:B------:R2:W-:Y:S01]  /*335d0*/  @P3 STG.E.U8 desc[UR16][R4.64], R15 ;  /* 0x0000000f04003986 */ /* 0x0005e2000c101110 */
[----:B------:R-:W-:Y:S01]  /*335e0*/  VIADD R9, R0, 0x92 ;  /* 0x0000009200097836 */ /* 0x000fe20000000000 */
[----:B------:R-:W-:Y:S01]  /*335f0*/  ISETP.LT.AND P3, PT, R10, UR5, !P0 ;  /* 0x000000050a007c0c */ /* 0x000fe2000c761270 */
[----:B------:R-:W-:Y:S01]  /*33600*/  ULDC UR5, c[0x0][0x22c] ;  /* 0x00008b0000057ab9 */ /* 0x000fe20000000800 */
[----:B------:R0:W-:Y:S01]  /*33610*/  @P5 STG.E.U8 desc[UR16][R6.64], R13 ;  /* 0x0000000d06005986 */ /* 0x0001e2000c101110 */
[-C--:B------:R-:W-:Y:S01]  /*33620*/  IADD3 R8, P5, R11, R3.reuse, RZ ;  /* 0x000000030b087210 */ /* 0x080fe20007fbe0ff */
[----:B------:R-:W-:Y:S01]  /*33630*/  ULDC UR4, c[0x0][0x248] ;  /* 0x0000920000047ab9 */ /* 0x000fe20000000800 */
[----:B------:R-:W-:Y:S01]  /*33640*/  ISETP.LT.AND P6, PT, R9, UR5, !P0 ;  /* 0x0000000509007c0c */ /* 0x000fe2000c7c1270 */
[C---:B------:R-:W-:Y:S01]  /*33650*/  VIADD R10, R11.reuse, UR4 ;  /* 0x000000040b0a7c36 */ /* 0x040fe20008000000 */
[----:B------:R-:W-:Y:S01]  /*33660*/  LEA.HI.X.SX32 R9, R11, R64, 0x1, P5 ;  /* 0x000000400b097211 */ /* 0x000fe200028f0eff */
[----:B------:R-:W-:Y:S01]  /*33670*/  ULDC UR4, c[0x0][0x22c] ;  /* 0x00008b0000047ab9 */ /* 0x000fe20000000800 */
[----:B------:R-:W-:Y:S01]  /*33680*/  PRMT R43, R43, 0x7773, RZ ;  /* 0x000077732b2b7816 */ /* 0x000fe200000000ff */
[----:B--2---:R-:W-:Y:S01]  /*33690*/  VIADD R5, R0, 0x93 ;  /* 0x0000009300057836 */ /* 0x004fe20000000000 */
[----:B------:R-:W-:Y:S01]  /*336a0*/  IADD3 R4, P5, R10, R3, RZ ;  /* 0x000000030a047210 */ /* 0x000fe20007fbe0ff */
[----:B------:R-:W-:-:S02]  /*336b0*/  ULDC UR5, c[0x0][0x22c] ;  /* 0x00008b0000057ab9 */ /* 0x000fc40000000800 */
[----:B------:R2:W-:Y:S01]  /*336c0*/  @P2 STG.E.U8 desc[UR16][R8.64], R43 ;  /* 0x0000002b08002986 */ /* 0x0005e2000c101110 */
[----:B------:R-:W-:Y:S01]  /*336d0*/  ISETP.LT.AND P2, PT, R5, UR4, !P0 ;  /* 0x0000000405007c0c */ /* 0x000fe2000c741270 */
[----:B------:R-:W-:Y:S01]  /*336e0*/  ULDC UR4, c[0x0][0x248] ;  /* 0x0000920000047ab9 */ /* 0x000fe20000000800 */
[C---:B------:R-:W-:Y:S01]  /*336f0*/  LEA.HI.X.SX32 R5, R10.reuse, R64, 0x1, P5 ;  /* 0x000000400a057211 */ /* 0x040fe200028f0eff */
[----:B------:R-:W-:Y:S01]  /*33700*/  VIADD R10, R10, UR4 ;  /* 0x000000040a0a7c36 */ /* 0x000fe20008000000 */
[----:B0-----:R-:W-:Y:S01]  /*33710*/  PRMT R13, R44, 0x7770, RZ ;  /* 0x000077702c0d7816 */ /* 0x001fe200000000ff */
[----:B------:R-:W-:Y:S01]  /*33720*/  VIADD R7, R0, 0x94 ;  /* 0x0000009400077836 */ /* 0x000fe20000000000 */
[----:B------:R-:W-:-:S03]  /*33730*/  ULDC UR4, c[0x0][0x22c] ;  /* 0x00008b0000047ab9 */ /* 0x000fc60000000800 */
[----:B------:R0:W-:Y:S01]  /*33740*/  @P4 STG.E.U8 desc[UR16][R4.64], R13 ;  /* 0x0000000d04004986 */ /* 0x0001e2000c101110 */
[C---:B------:R-:W-:Y:S02]  /*33750*/  IADD3 R6, P4, R10.reuse, R3, RZ ;  /* 0x000000030a067210 */ /* 0x040fe40007f9e0ff */
[----:B------:R-:W-:Y:S01]  /*33760*/  ISETP.LT.AND P5, PT, R7, UR4, !P0 ;  /* 0x0000000407007c0c */ /* 0x000fe2000c7a1270 */
[----:B------:R-:W-:Y:S01]  /*33770*/  ULDC UR4, c[0x0][0x248] ;  /* 0x0000920000047ab9 */ /* 0x000fe20000000800 */
[C---:B------:R-:W-:Y:S01]  /*33780*/  LEA.HI.X.SX32 R7, R10.reuse, R64, 0x1, P4 ;  /* 0x000000400a077211 */ /* 0x040fe200020f0eff */
[----:B------:R-:W-:Y:S01]  /*33790*/  VIADD R10, R10, UR4 ;  /* 0x000000040a0a7c36 */ /* 0x000fe20008000000 */
[----:B------:R-:W-:Y:S01]  /*337a0*/  PRMT R11, R44, 0x7771, RZ ;  /* 0x000077712c0b7816 */ /* 0x000fe200000000ff */
[----:B--2---:R-:W-:Y:S01]  /*337b0*/  VIADD R8, R0, 0x95 ;  /* 0x0000009500087836 */ /* 0x004fe20000000000 */
[----:B------:R-:W-:-:S03]  /*337c0*/  ULDC UR4, c[0x0][0x248] ;  /* 0x0000920000047ab9 */ /* 0x000fc60000000800 */
[----:B------:R2:W-:Y:S01]  /*337d0*/  @P3 STG.E.U8 desc[UR16][R6.64], R11 ;  /* 0x0000000b06003986 */ /* 0x0005e2000c101110 */
[CC--:B0-----:R-:W-:Y:S01]  /*337e0*/  IADD3 R4, P3, R10.reuse, R3.reuse, RZ ;  /* 0x000000030a047210 */ /* 0x0c1fe20007f7e0ff */
[----:B------:R-:W-:Y:S01]  /*337f0*/  VIADD R9, R10, UR4 ;  /* 0x000000040a097c36 */ /* 0x000fe20008000000 */
[----:B------:R-:W-:Y:S01]  /*33800*/  ISETP.LT.AND P4, PT, R8, UR5, !P0 ;  /* 0x0000000508007c0c */ /* 0x000fe2000c781270 */
[----:B------:R-:W-:Y:S01]  /*33810*/  ULDC UR5, c[0x0][0x248] ;  /* 0x0000920000057ab9 */ /* 0x000fe20000000800 */
[-C--:B------:R-:W-:Y:S01]  /*33820*/  LEA.HI.X.SX32 R5, R10, R64.reuse, 0x1, P3 ;  /* 0x000000400a057211 */ /* 0x080fe200018f0eff */
[----:B------:R-:W-:Y:S01]  /*33830*/  VIADD R10, R9, UR5 ;  /* 0x00000005090a7c36 */ /* 0x000fe20008000000 */
[----:B------:R-:W-:Y:S01]  /*33840*/  PRMT R15, R45, 0x7770, RZ ;  /* 0x000077702d0f7816 */ /* 0x000fe200000000ff */
[----:B------:R-:W-:Y:S01]  /*33850*/  VIADD R12, R0, 0x96 ;  /* 0x00000096000c7836 */ /* 0x000fe20000000000 */
[-C--:B------:R-:W-:Y:S01]  /*33860*/  IADD3 R8, P3, R9, R3.reuse, RZ ;  /* 0x0000000309087210 */ /* 0x080fe20007f7e0ff */
[----:B------:R-:W-:Y:S01]  /*33870*/  ULDC UR4, c[0x0][0x22c] ;  /* 0x00008b0000047ab9 */ /* 0x000fe20000000800 */
[----:B------:R-:W-:Y:S01]  /*33880*/  PRMT R13, R45, 0x7771, RZ ;  /* 0x000077712d0d7816 */ /* 0x000fe200000000ff */
[----:B------:R0:W-:Y:S01]  /*33890*/  @P6 STG.E.U8 desc[UR16][R4.64], R15 ;  /* 0x0000000f04006986 */ /* 0x0001e2000c101110 */
[----:B--2---:R-:W-:Y:S01]  /*338a0*/  IADD3 R6, P6, R10, R3, RZ ;  /* 0x000000030a067210 */ /* 0x004fe20007fde0ff */
[----:B------:R-:W-:Y:S01]  /*338b0*/  ULDC UR5, c[0x0][0x22c] ;  /* 0x00008b0000057ab9 */ /* 0x000fe20000000800 */
[----:B------:R-:W-:-:S02]  /*338c0*/  LEA.HI.X.SX32 R9, R9, R64, 0x1, P3 ;  /* 0x0000004009097211 */ /* 0x000fc400018f0eff */
[----:B------:R-:W-:Y:S01]  /*338d0*/  ISETP.LT.AND P3, PT, R12, UR4, !P0 ;  /* 0x000000040c007c0c */ /* 0x000fe2000c761270 */
[----:B------:R-:W-:Y:S01]  /*338e0*/  ULDC UR4, c[0x0][0x248] ;  /* 0x0000920000047ab9 */ /* 0x000fe20000000800 */
[-C--:B------:R-:W-:Y:S01]  /*338f0*/  LEA.HI.X.SX32 R7, R10, R64.reuse, 0x1, P6 ;  /* 0x000000400a077211 */ /* 0x080fe200030f0eff */
[----:B------:R-:W-:Y:S01]  /*33900*/  VIADD R12, R0, 0x97 ;  /* 0x00000097000c7836 */ /* 0x000fe20000000000 */
[----:B------:R-:W-:Y:S01]  /*33910*/  PRMT R11, R46, 0x7770, RZ ;  /* 0x000077702e0b7816 */ /* 0x000fe200000000ff */
[----:B------:R-:W-:Y:S01]  /*33920*/  VIADD R10, R10, UR4 ;  /* 0x000000040a0a7c36 */ /* 0x000fe20008000000 */
[----:B------:R2:W-:Y:S01]  /*33930*/  @P2 STG.E.U8 desc[UR16][R8.64], R13 ;  /* 0x0000000d08002986 */ /* 0x0005e2000c101110 */
[----:B0-----:R-:W-:Y:S01]  /*33940*/  VIADD R5, R0, 0x98 ;  /* 0x0000009800057836 */ /* 0x001fe20000000000 */
[----:B------:R-:W-:Y:S01]  /*33950*/  ISETP.LT.AND P2, PT, R12, UR5, !P0 ;  /* 0x000000050c007c0c */ /* 0x000fe2000c741270 */
[----:B------:R-:W-:Y:S01]  /*33960*/  ULDC UR5, c[0x0][0x22c] ;  /* 0x00008b0000057ab9 */ /* 0x000fe20000000800 */
[----:B------:R0:W-:Y:S01]  /*33970*/  @P5 STG.E.U8 desc[UR16][R6.64], R11 ;  /* 0x0000000b06005986 */ /* 0x0001e2000c101110 */
[C---:B------:R-:W-:Y:S01]  /*33980*/  IADD3 R4, P5, R10.reuse, R3, RZ ;  /* 0x000000030a047210 */ /* 0x040fe20007fbe0ff */
[----:B------:R-:W-:Y:S01]  /*33990*/  ULDC UR4, c[0x0][0x248] ;  /* 0x0000920000047ab9 */ /* 0x000fe20000000800 */
[----:B------:R-:W-:Y:S01]  /*339a0*/  ISETP.LT.AND P6, PT, R5, UR5, !P0 ;  /* 0x0000000505007c0c */ /* 0x000fe2000c7c1270 */
[----:B------:R-:W-:Y:S01]  /*339b0*/  ULDC UR5, c[0x0][0x22c] ;  /* 0x00008b0000057ab9 */ /* 0x000fe20000000800 */
[C---:B------:R-:W-:Y:S01]  /*339c0*/  LEA.HI.X.SX32 R5, R10.reuse, R64, 0x1, P5 ;  /* 0x000000400a057211 */ /* 0x040fe200028f0eff */
[----:B--2---:R-:W-:Y:S01]  /*339d0*/  VIADD R8, R10, UR4 ;  /* 0x000000040a087c36 */ /* 0x004fe20008000000 */
[----:B------:R-:W-:Y:S01]  /*339e0*/  PRMT R13, R46, 0x7771, RZ ;  /* 0x000077712e0d7816 */ /* 0x000fe200000000ff */
[----:B------:R-:W-:Y:S01]  /*339f0*/  VIADD R9, R0, 0x99 ;  /* 0x0000009900097836 */ /* 0x000fe20000000000 */
[----:B------:R-:W-:-:S02]  /*33a00*/  ULDC UR4, c[0x0][0x22c] ;  /* 0x00008b0000047ab9 */ /* 0x000fc40000000800 */
[C---:B0-----:R-:W-:Y:S01]  /*33a10*/  IADD3 R6, P5, R8.reuse, R3, RZ ;  /* 0x0000000308067210 */ /* 0x041fe20007fbe0ff */
[----:B------:R0:W-:Y:S01]  /*33a20*/  @P4 STG.E.U8 desc[UR16][R4.64], R13 ;  /* 0x0000000d04004986 */ /* 0x0001e2000c101110 */
[----:B------:R-:W-:Y:S01]  /*33a30*/  ISETP.LT.AND P4, PT, R9, UR4, !P0 ;  /* 0x0000000409007c0c */ /* 0x000fe2000c781270 */
[----:B------:R-:W-:Y:S01]  /*33a40*/  ULDC UR4, c[0x0][0x248] ;  /* 0x0000920000047ab9 */ /* 0x000fe20000000800 */
[C---:B------:R-:W-:Y:S01]  /*33a50*/  LEA.HI.X.SX32 R7, R8.reuse, R64, 0x1, P5 ;  /* 0x0000004008077211 */ /* 0x040fe200028f0eff */
[----:B------:R-:W-:Y:S01]  /*33a60*/  VIADD R10, R8, UR4 ;  /* 0x00000004080a7c36 */ /* 0x000fe20008000000 */
[----:B------:R-:W-:Y:S01]  /*33a70*/  PRMT R11, R47, 0x7770, RZ ;  /* 0x000077702f0b7816 */ /* 0x000fe200000000ff */
[----:B------:R-:W-:Y:S01]  /*33a80*/  VIADD R9, R0, 0x9a ;  /* 0x0000009a00097836 */ /* 0x000fe20000000000 */
[----:B------:R-:W-:-:S03]  /*33a90*/  ULDC UR4, c[0x0][0x22c] ;  /* 0x00008b0000047ab9 */ /* 0x000fc60000000800 */
[----:B------:R2:W-:Y:S01]  /*33aa0*/  @P3 STG.E.U8 desc[UR16][R6.64], R11 ;  /* 0x0000000b06003986 */ /* 0x0005e2000c101110 */
[----:B------:R-:W-:Y:S02]  /*33ab0*/  IADD3 R8, P3, R10, R3, RZ ;  /* 0x000000030a087210 */ /* 0x000fe40007f7e0ff */
[----:B------:R-:W-:Y:S01]  /*33ac0*/  ISETP.LT.AND P5, PT, R9, UR4, !P0 ;  /* 0x0000000409007c0c */ /* 0x000fe2000c7a1270 */
[----:B------:R-:W-:Y:S01]  /*33ad0*/  ULDC UR4, c[0x0][0x248] ;  /* 0x0000920000047ab9 */ /* 0x000fe20000000800 */
[----:B0-----:R-:W-:Y:S01]  /*33ae0*/  VIADD R4, R0, 0x9b ;  /* 0x0000009b00047836 */ /* 0x001fe20000000000 */
[C---:B------:R-:W-:Y:S01]  /*33af0*/  LEA.HI.X.SX32 R9, R10.reuse, R64, 0x1, P3 ;  /* 0x000000400a097211 */ /* 0x040fe200018f0eff */
[----:B------:R-:W-:Y:S01]  /*33b00*/  VIADD R10, R10, UR4 ;  /* 0x000000040a0a7c36 */ /* 0x000fe20008000000 */
[----:B------:R-:W-:Y:S01]  /*33b10*/  PRMT R13, R47, 0x7771, RZ ;  /* 0x000077712f0d7816 */ /* 0x000fe200000000ff */
[----:B------:R-:W-:Y:S01]  /*33b20*/  ULDC UR4, c[0x0][0x248] ;  /* 0x0000920000047ab9 */ /* 0x000fe20000000800 */
[----:B------:R-:W-:Y:S01]  /*33b30*/  ISETP.LT.AND P3, PT, R4, UR5, !P0 ;  /* 0x0000000504007c0c */ /* 0x000fe2000c761270 */
[----:B------:R-:W-:-:S02]  /*33b40*/  ULDC UR5, c[0x0][0x248] ;  /* 0x0000920000057ab9 */ /* 0x000fc40000000800 */
[----:B------:R0:W-:Y:S01]  /*33b50*/  @P2 STG.E.U8 desc[UR16][R8.64], R13 ;  /* 0x0000000d08002986 */ /* 0x0001e2000c101110 */
[CC--:B------:R-:W-:Y:S01]  /*33b60*/  IADD3 R4, P2, R10.reuse, R3.reuse, RZ ;  /* 0x000000030a047210 */ /* 0x0c0fe20007f5e0ff */
[----:B--2---:R-:W-:Y:S01]  /*33b70*/  VIADD R7, R10, UR4 ;  /* 0x000000040a077c36 */ /* 0x004fe20008000000 */
[----:B------:R-:W-:Y:S01]  /*33b80*/  PRMT R15, R44, 0x7772, RZ ;  /* 0x000077722c0f7816 */ /* 0x000fe200000000ff */
[----:B------:R-:W-:Y:S01]  /*33b90*/  VIADD R12, R0, 0x9c ;  /* 0x0000009c000c7836 */ /* 0x000fe20000000000 */
[-C--:B------:R-:W-:Y:S01]  /*33ba0*/  LEA.HI.X.SX32 R5, R10, R64.reuse, 0x1, P2 ;  /* 0x000000400a057211 */ /* 0x080fe200010f0eff */
[C---:B------:R-:W-:Y:S01]  /*33bb0*/  VIADD R10, R7.reuse, UR5 ;  /* 0x00000005070a7c36 */ /* 0x040fe20008000000 */
[CC--:B------:R-:W-:Y:S01]  /*33bc0*/  IADD3 R6, P2, R7.reuse, R3.reuse, RZ ;  /* 0x0000000307067210 */ /* 0x0c0fe20007f5e0ff */
[----:B------:R-:W-:Y:S01]  /*33bd0*/  ULDC UR4, c[0x0][0x22c] ;  /* 0x00008b0000047ab9 */ /* 0x000fe20000000800 */
[----:B------:R-:W-:Y:S01]  /*33be0*/  PRMT R11, R44, 0x7773, RZ ;  /* 0x000077732c0b7816 */ /* 0x000fe200000000ff */
[----:B------:R2:W-:Y:S01]  /*33bf0*/  @P6 STG.E.U8 desc[UR16][R4.64], R15 ;  /* 0x0000000f04006986 */ /* 0x0005e2000c101110 */
[----:B------:R-:W-:Y:S01]  /*33c00*/  LEA.HI.X.SX32 R7, R7, R64, 0x1, P2 ;  /* 0x0000004007077211 */ /* 0x000fe200010f0eff */
[----:B------:R-:W-:Y:S01]  /*33c10*/  ULDC UR5, c[0x0][0x22c] ;  /* 0x00008b0000057ab9 */ /* 0x000fe20000000800 */
[----:B0-----:R-:W-:-:S02]  /*33c20*/  IADD3 R8, P6, R10, R3, RZ ;  /* 0x000000030a087210 */ /* 0x001fc40007fde0ff */
[----:B------:R-:W-:Y:S01]  /*33c30*/  ISETP.LT.AND P2, PT, R12, UR4, !P0 ;  /* 0x000000040c007c0c */ /* 0x000fe2000c741270 */
[----:B------:R-:W-:Y:S01]  /*33c40*/  ULDC UR4, c[0x0][0x248] ;  /* 0x0000920000047ab9 */ /* 0x000fe20000000800 */
[-C--:B------:R-:W-:Y:S01]  /*33c50*/  LEA.HI.X.SX32 R9, R10, R64.reuse, 0x1, P6 ;  /* 0x000000400a097211 */ /* 0x080fe200030f0eff */
[----:B------:R-:W-:Y:S01]  /*33c60*/  VIADD R12, R0, 0x9d ;  /* 0x0000009d000c7836 */ /* 0x000fe20000000000 */
[----:B------:R-:W-:Y:S01]  /*33c70*/  PRMT R13, R45, 0x7772, RZ ;  /* 0x000077722d0d7816 */ /* 0x000fe200000000ff */
[----:B------:R-:W-:Y:S01]  /*33c80*/  VIADD R10, R10, UR4 ;  /* 0x000000040a0a7c36 */ /* 0x000fe20008000000 */
[----:B------:R0:W-:Y:S01]  /*33c90*/  @P4 STG.E.U8 desc[UR16][R6.64], R11 ;  /* 0x0000000b06004986 */ /* 0x0001e2000c101110 */
[----:B--2---:R-:W-:Y:S01]  /*33ca0*/  VIADD R5, R0, 0x9e ;  /* 0x0000009e00057836 */ /* 0x004fe20000000000 */
[----:B------:R-:W-:Y:S01]  /*33cb0*/  ISETP.LT.AND P4, PT, R12, UR5, !P0 ;  /* 0x000000050c007c0c */ /* 0x000fe2000c781270 */
[----:B------:R-:W-:Y:S01]  /*33cc0*/  ULDC UR5, c[0x0][0x22c] ;  /* 0x00008b0000057ab9 */ /* 0x000fe20000000800 */
[----:B------:R2:W-:Y:S01]  /*33cd0*/  @P5 STG.E.U8 desc[UR16][R8.64], R13 ;  /* 0x0000000d08005986 */ /* 0x0005e2000c101110 */
[C---:B------:R-:W-:Y:S01]  /*33ce0*/  IADD3 R4, P5, R10.reuse, R3, RZ ;  /* 0x000000030a047210 */ /* 0x040fe20007fbe0ff */
[----:B------:R-:W-:Y:S01]  /*33cf0*/  ULDC UR4, c[0x0][0x248] ;  /* 0x0000920000047ab9 */ /* 0x000fe20000000800 */
[----:B------:R-:W-:Y:S01]  /*33d00*/  ISETP.LT.AND P6, PT, R5, UR5, !P0 ;  /* 0x0000000505007c0c */ /* 0x000fe2000c7c1270 */
[----:B------:R-:W-:Y:S01]  /*33d10*/  ULDC UR5, c[0x0][0x22c] ;  /* 0x00008b0000057ab9 */ /* 0x000fe20000000800 */
[----:B------:R-:W-:-:S02]  /*33d20*/  LEA.HI.X.SX32 R5, R10, R64, 0x1, P5 ;  /* 0x000000400a057211 */ /* 0x000fc400028f0eff */
[----:B------:R-:W-:Y:S01]  /*33d30*/  PRMT R45, R45, 0x7773, RZ ;  /* 0x000077732d2d7816 */ /* 0x000fe200000000ff */
[----:B0-----:R-:W-:Y:S01]  /*33d40*/  VIADD R11, R10, UR4 ;  /* 0x000000040a0b7c36 */ /* 0x001fe20008000000 */
[----:B------:R-:W-:Y:S01]  /*33d50*/  ULDC UR4, c[0x0][0x22c] ;  /* 0x00008b0000047ab9 */ /* 0x000fe20000000800 */
[----:B------:R-:W-:Y:S02]  /*33d60*/  VIADD R7, R0, 0x9f ;  /* 0x0000009f00077836 */ /* 0x000fe40000000000 */
[----:B------:R0:W-:Y:S01]  /*33d70*/  @P3 STG.E.U8 desc[UR16][R4.64], R45 ;  /* 0x0000002d04003986 */ /* 0x0001e2000c101110 */
[----:B------:R-:W-:Y:S02]  /*33d80*/  IADD3 R6, P5, R11, R3, RZ ;  /* 0x000000030b067210 */ /* 0x000fe40007fbe0ff */
[----:B------:R-:W-:Y:S01]  /*33d90*/  ISETP.LT.AND P3, PT, R7, UR4, !P0 ;  /* 0x0000000407007c0c */ /* 0x000fe2000c761270 */
[----:B------:R-:W-:Y:S01]  /*33da0*/  ULDC UR4, c[0x0][0x248] ;  /* 0x0000920000047ab9 */ /* 0x000fe20000000800 */
[C---:B------:R-:W-:Y:S01]  /*33db0*/  LEA.HI.X.SX32 R7, R11.reuse, R64, 0x1, P5 ;  /* 0x000000400b077211 */ /* 0x040fe200028f0eff */
[----:B------:R-:W-:Y:S01]  /*33dc0*/  VIADD R11, R11, UR4 ;  /* 0x000000040b0b7c36 */ /* 0x000fe20008000000 */
[----:B--2---:R-:W-:Y:S01]  /*33dd0*/  PRMT R13, R46, 0x7772, RZ ;  /* 0x000077722e0d7816 */ /* 0x004fe200000000ff */
        /* <DEDUP_REMOVED lines=16> */
[C---:B------:R-:W-:Y:S01]  /*33ee0*/  PRMT R13, R47.reuse, 0x7773, RZ ;  /* 0x000077732f0d7816 */ /* 0x040fe200000000ff */
[----:B------:R-:W-:Y:S01]  /*33ef0*/  ULDC UR4, c[0x0][0x248] ;  /* 0x0000920000047ab9 */ /* 0x000fe20000000800 */
[----:B------:R-:W-:Y:S01]  /*33f00*/  PRMT R47, R47, 0x7772, RZ ;  /* 0x000077722f2f7816 */ /* 0x000fe200000000ff */
[----:B------:R-:W-:Y:S01]  /*33f10*/  VIADD R10, R7, UR4 ;  /* 0x00000004070a7c36 */ /* 0x000fe20008000000 */
[----:B------:R-:W-:Y:S01]  /*33f20*/  LEA.HI.X.SX32 R5, R11, R64, 0x1, P4 ;  /* 0x000000400b057211 */ /* 0x000fe200020f0eff */
[----:B------:R-:W-:Y:S01]  /*33f30*/  VIADD R11, R0, 0xa2 ;  /* 0x000000a2000b7836 */ /* 0x000fe20000000000 */
[----:B------:R-:W-:Y:S01]  /*33f40*/  IADD3 R6, P4, R7, R3, RZ ;  /* 0x0000000307067210 */ /* 0x000fe20007f9e0ff */
[----:B------:R-:W-:-:S02]  /*33f50*/  ULDC UR4, c[0x0][0x248] ;  /* 0x0000920000047ab9 */ /* 0x000fc40000000800 */
[----:B------:R2:W-:Y:S01]  /*33f60*/  @P6 STG.E.U8 desc[UR16][R4.64], R47 ;  /* 0x0000002f04006986 */ /* 0x0005e2000c101110 */
[-C--:B0-----:R-:W-:Y:S02]  /*33f70*/  IADD3 R8, P6, R10, R3.reuse, RZ ;  /* 0x000000030a087210 */ /* 0x081fe40007fde0ff */
[-C--:B------:R-:W-:Y:S02]  /*33f80*/  LEA.HI.X.SX32 R7, R7, R64.reuse, 0x1, P4 ;  /* 0x0000004007077211 */ /* 0x080fe400020f0eff */
[----:B------:R-:W-:Y:S01]  /*33f90*/  ISETP.LT.AND P4, PT, R11, UR5, !P0 ;  /* 0x000000050b007c0c */ /* 0x000fe2000c781270 */
[----:B------:R-:W-:Y:S01]  /*33fa0*/  VIADD R11, R0, 0xa3 ;  /* 0x000000a3000b7836 */ /* 0x000fe20000000000 */
[CC--:B------:R-:W-:Y:S01]  /*33fb0*/  LEA.HI.X.SX32 R9, R10.reuse, R64.reuse, 0x1, P6 ;  /* 0x000000400a097211 */ /* 0x0c0fe200030f0eff */
[----:B------:R-:W-:Y:S01]  /*33fc0*/  VIADD R10, R10, UR4 ;  /* 0x000000040a0a7c36 */ /* 0x000fe20008000000 */
[----:B------:R-:W-:Y:S01]  /*33fd0*/  PRMT R17, R32, 0x7770, RZ ;  /* 0x0000777020117816 */ /* 0x000fe200000000ff */
[----:B------:R0:W-:Y:S01]  /*33fe0*/  @P3 STG.E.U8 desc[UR16][R6.64], R13 ;  /* 0x0000000d06003986 */ /* 0x0001e2000c101110 */
[----:B------:R-:W-:Y:S01]  /*33ff0*/  ULDC UR5, c[0x0][0x22c] ;  /* 0x00008b0000057ab9 */ /* 0x000fe20000000800 */
[----:B--2---:R-:W-:Y:S01]  /*34000*/  VIADD R5, R0, 0xa4 ;  /* 0x000000a400057836 */ /* 0x004fe20000000000 */
[----:B------:R-:W-:Y:S01]  /*34010*/  ISETP.LT.AND P3, PT, R11, UR5, !P0 ;  /* 0x000000050b007c0c */ /* 0x000fe2000c761270 */
[----:B------:R2:W-:Y:S01]  /*34020*/  @P5 STG.E.U8 desc[UR16][R8.64], R17 ;  /* 0x0000001108005986 */ /* 0x0005e2000c101110 */
[CC--:B------:R-:W-:Y:S01]  /*34030*/  IADD3 R4, P5, R10.reuse, R3.reuse, RZ ;  /* 0x000000030a047210 */ /* 0x0c0fe20007fbe0ff */
[----:B------:R-:W-:Y:S01]  /*34040*/  ULDC UR5, c[0x0][0x22c] ;  /* 0x00008b0000057ab9 */ /* 0x000fe20000000800 */
[----:B------:R-:W-:Y:S01]  /*34050*/  ULDC UR4, c[0x0][0x248] ;  /* 0x0000920000047ab9 */ /* 0x000fe20000000800 */
[----:B------:R-:W-:Y:S01]  /*34060*/  ISETP.LT.AND P6, PT, R5, UR5, !P0 ;  /* 0x0000000505007c0c */ /* 0x000fe2000c7c1270 */
[C---:B------:R-:W-:Y:S01]  /*34070*/  VIADD R11, R10.reuse, UR4 ;  /* 0x000000040a0b7c36 */ /* 0x040fe20008000000 */
[----:B------:R-:W-:Y:S01]  /*34080*/  LEA.HI.X.SX32 R5, R10, R64, 0x1, P5 ;  /* 0x000000400a057211 */ /* 0x000fe200028f0eff */
[----:B------:R-:W-:Y:S01]  /*34090*/  ULDC UR4, c[0x0][0x22c] ;  /* 0x00008b0000047ab9 */ /* 0x000fe20000000800 */
[----:B------:R-:W-:Y:S01]  /*340a0*/  PRMT R15, R32, 0x7771, RZ ;  /* 0x00007771200f7816 */ /* 0x000fe200000000ff */
[----:B0-----:R-:W-:Y:S01]  /*340b0*/  VIADD R7, R0, 0xa5 ;  /* 0x000000a500077836 */ /* 0x001fe20000000000 */
[----:B------:R-:W-:Y:S01]  /*340c0*/  IADD3 R6, P5, R11, R3, RZ ;  /* 0x000000030b067210 */ /* 0x000fe20007fbe0ff */
[----:B------:R-:W-:-:S02]  /*340d0*/  ULDC UR5, c[0x0][0x22c] ;  /* 0x00008b0000057ab9 */ /* 0x000fc40000000800 */
[----:B------:R0:W-:Y:S01]  /*340e0*/  @P2 STG.E.U8 desc[UR16][R4.64], R15 ;  /* 0x0000000f04002986 */ /* 0x0001e2000c101110 */
        /* <DEDUP_REMOVED lines=20> */
[C---:B--2---:R-:W-:Y:S01]  /*34230*/  VIADD R7, R11.reuse, UR4 ;  /* 0x000000040b077c36 */ /* 0x044fe20008000000 */
        /* <DEDUP_REMOVED lines=54> */
[----:B------:R-:W-:Y:S02]  /*345a0*/  ULDC UR4, c[0x0][0x22c] ;  /* 0x00008b0000047ab9 */ /* 0x000fe40000000800 */
[----:B------:R-:W-:Y:S01]  /*345b0*/  LEA.HI.X.SX32 R5, R11, R64, 0x1, P2 ;  /* 0x000000400b057211 */ /* 0x000fe200010f0eff */
[----:B------:R-:W-:Y:S01]  /*345c0*/  VIADD R10, R7, UR5 ;  /* 0x00000005070a7c36 */ /* 0x000fe20008000000 */
[----:B------:R-:W-:Y:S01]  /*345d0*/  PRMT R11, R33, 0x7772, RZ ;  /* 0x00007772210b7816 */ /* 0x000fe200000000ff */
[----:B------:R-:W-:Y:S01]  /*345e0*/  VIADD R12, R0, 0xae ;  /* 0x000000ae000c7836 */ /* 0x000fe20000000000 */
[----:B------:R-:W-:Y:S01]  /*345f0*/  IADD3 R6, P2, R7, R3, RZ ;  /* 0x0000000307067210 */ /* 0x000fe20007f5e0ff */
[----:B------:R-:W-:-:S02]  /*34600*/  ULDC UR5, c[0x0][0x22c] ;  /* 0x00008b0000057ab9 */ /* 0x000fc40000000800 */
[----:B------:R2:W-:Y:S01]  /*34610*/  @P6 STG.E.U8 desc[UR16][R4.64], R11 ;  /* 0x0000000b04006986 */ /* 0x0005e2000c101110 */
[-C--:B0-----:R-:W-:Y:S02]  /*34620*/  IADD3 R8, P6, R10, R3.reuse, RZ ;  /* 0x000000030a087210 */ /* 0x081fe40007fde0ff */
[-C--:B------:R-:W-:Y:S02]  /*34630*/  LEA.HI.X.SX32 R7, R7, R64.reuse, 0x1, P2 ;  /* 0x0000004007077211 */ /* 0x080fe400010f0eff */
[----:B------:R-:W-:Y:S01]  /*34640*/  ISETP.LT.AND P2, PT, R12, UR4, !P0 ;  /* 0x000000040c007c0c */ /* 0x000fe2000c741270 */
[----:B------:R-:W-:Y:S01]  /*34650*/  ULDC UR4, c[0x0][0x248] ;  /* 0x0000920000047ab9 */ /* 0x000fe20000000800 */
[----:B------:R-:W-:Y:S01]  /*34660*/  PRMT R33, R33, 0x7773, RZ ;  /* 0x0000777321217816 */ /* 0x000fe200000000ff */
[----:B------:R-:W-:Y:S01]  /*34670*/  VIADD R12, R0, 0xaf ;  /* 0x000000af000c7836 */ /* 0x000fe20000000000 */
[CC--:B------:R-:W-:Y:S01]  /*34680*/  LEA.HI.X.SX32 R9, R10.reuse, R64.reuse, 0x1, P6 ;  /* 0x000000400a097211 */ /* 0x0c0fe200030f0eff */
[----:B------:R-:W-:Y:S01]  /*34690*/  VIADD R10, R10, UR4 ;  /* 0x000000040a0a7c36 */ /* 0x000fe20008000000 */
[----:B------:R-:W-:Y:S01]  /*346a0*/  PRMT R13, R34, 0x7772, RZ ;  /* 0x00007772220d7816 */ /* 0x000fe200000000ff */
[----:B------:R0:W-:Y:S01]  /*346b0*/  @P4 STG.E.U8 desc[UR16][R6.64], R33 ;  /* 0x0000002106004986 */ /* 0x0001e2000c101110 */
[----:B--2---:R-:W-:Y:S01]  /*346c0*/  VIADD R5, R0, 0xb0 ;  /* 0x000000b000057836 */ /* 0x004fe20000000000 */
[----:B------:R-:W-:Y:S01]  /*346d0*/  ISETP.LT.AND P4, PT, R12, UR5, !P0 ;  /* 0x000000050c007c0c */ /* 0x000fe2000c781270 */
[----:B------:R-:W-:Y:S01]  /*346e0*/  ULDC UR5, c[0x0][0x22c] ;  /* 0x00008b0000057ab9 */ /* 0x000fe20000000800 */
[----:B------:R2:W-:Y:S01]  /*346f0*/  @P5 STG.E.U8 desc[UR16][R8.64], R13 ;  /* 0x0000000d08005986 */ /* 0x0005e2000c101110 */
[CC--:B------:R-:W-:Y:S01]  /*34700*/  IADD3 R4, P5, R10.reuse, R3.reuse, RZ ;  /* 0x000000030a047210 */ /* 0x0c0fe20007fbe0ff */
        /* <DEDUP_REMOVED lines=18> */
[-C--:B------:R-:W-:Y:S02]  /*34830*/  IADD3 R8, P2, R11, R3.reuse, RZ ;  /* 0x000000030b087210 */ /* 0x080fe40007f5e0ff */
[----:B------:R-:W-:Y:S01]  /*34840*/  ISETP.LT.AND P5, PT, R9, UR4, !P0 ;  /* 0x0000000409007c0c */ /* 0x000fe2000c7a1270 */
[----:B------:R-:W-:Y:S01]  /*34850*/  ULDC UR4, c[0x0][0x248] ;  /* 0x0000920000047ab9 */ /* 0x000fe20000000800 */
[----:B------:R-:W-:Y:S01]  /*34860*/  PRMT R35, R35, 0x7773, RZ ;  /* 0x0000777323237816 */ /* 0x000fe200000000ff */
[----:B0-----:R-:W-:Y:S01]  /*34870*/  VIADD R4, R0, 0xb3 ;  /* 0x000000b300047836 */ /* 0x001fe20000000000 */
[CC--:B------:R-:W-:Y:S01]  /*34880*/  LEA.HI.X.SX32 R9, R11.reuse, R64.reuse, 0x1, P2 ;  /* 0x000000400b097211 */ /* 0x0c0fe200010f0eff */
[----:B------:R-:W-:Y:S01]  /*34890*/  VIADD R11, R11, UR4 ;  /* 0x000000040b0b7c36 */ /* 0x000fe20008000000 */
[----:B------:R-:W-:Y:S02]  /*348a0*/  ULDC UR4, c[0x0][0x248] ;  /* 0x0000920000047ab9 */ /* 0x000fe40000000800 */
[----:B------:R-:W-:Y:S01]  /*348b0*/  ISETP.LT.AND P2, PT, R4, UR5, !P0 ;  /* 0x0000000504007c0c */ /* 0x000fe2000c741270 */
[----:B------:R0:W-:Y:S01]  /*348c0*/  @P4 STG.E.U8 desc[UR16][R8.64], R35 ;  /* 0x0000002308004986 */ /* 0x0001e2000c101110 */
[CC--:B------:R-:W-:Y:S01]  /*348d0*/  IADD3 R4, P4, R11.reuse, R3.reuse, RZ ;  /* 0x000000030b047210 */ /* 0x0c0fe20007f9e0ff */
[C---:B--2---:R-:W-:Y:S01]  /*348e0*/  VIADD R7, R11.reuse, UR4 ;  /* 0x000000040b077c36 */ /* 0x044fe20008000000 */
[----:B------:R-:W-:Y:S01]  /*348f0*/  ULDC UR5, c[0x0][0x248] ;  /* 0x0000920000057ab9 */ /* 0x000fe20000000800 */
        /* <DEDUP_REMOVED lines=8> */
[----:B0-----:R-:W-:Y:S01]  /*34980*/  IADD3 R8, P6, R10, R3, RZ ;  /* 0x000000030a087210 */ /* 0x001fe20007fde0ff */
        /* <DEDUP_REMOVED lines=49> */
[-C--:B------:R-:W-:Y:S01]  /*34ca0*/  IADD3 R6, P3, R7, R3.reuse, RZ ;  /* 0x0000000307067210 */ /* 0x080fe20007f7e0ff */
        /* <DEDUP_REMOVED lines=25> */
[C---:B------:R-:W-:Y:S02]  /*34e40*/  VIADD R7, R0.reuse, 0xbd ;  /* 0x000000bd00077836 */ /* 0x040fe40000000000 */
        /* <DEDUP_REMOVED lines=200> */
[----:B-1----:R-:W-:Y:S01]  /*35ad0*/  PRMT R17, R56, 0x7770, RZ ;  /* 0x0000777038117816 */ /* 0x002fe200000000ff */
        /* <DEDUP_REMOVED lines=22> */
[----:B-1----:R-:W-:Y:S01]  /*35c40*/  VIADD R9, R0, 0xd6 ;  /* 0x000000d600097836 */ /* 0x002fe20000000000 */
        /* <DEDUP_REMOVED lines=14> */
[C---:B-1----:R-:W-:Y:S01]  /*35d30*/  VIADD R7, R11.reuse, UR4 ;  /* 0x000000040b077c36 */ /* 0x042fe20008000000 */
        /* <DEDUP_REMOVED lines=18> */
[----:B-1----:R-:W-:Y:S01]  /*35e60*/  VIADD R5, R0, 0xda ;  /* 0x000000da00057836 */ /* 0x002fe20000000000 */
        /* <DEDUP_REMOVED lines=18> */
[----:B-1----:R-:W-:Y:S01]  /*35f90*/  PRMT R15, R56, 0x7772, RZ ;  /* 0x00007772380f7816 */ /* 0x002fe200000000ff */
        /* <DEDUP_REMOVED lines=34> */
[----:B-1----:R-:W-:Y:S01]  /*361c0*/  VIADD R5, R0, 0xe0 ;  /* 0x000000e000057836 */ /* 0x002fe20000000000 */
        /* <DEDUP_REMOVED lines=33> */
[C---:B-1----:R-:W-:Y:S01]  /*363e0*/  VIADD R7, R11.reuse, UR4 ;  /* 0x000000040b077c36 */ /* 0x042fe20008000000 */
        /* <DEDUP_REMOVED lines=54> */
[----:B-1----:R-:W-:Y:S01]  /*36750*/  VIADD R7, R11, UR4 ;  /* 0x000000040b077c36 */ /* 0x002fe20008000000 */
        /* <DEDUP_REMOVED lines=50> */
[C---:B------:R-:W-:Y:S01]  /*36a80*/  VIADD R14, R11.reuse, UR4 ;  /* 0x000000040b0e7c36 */ /* 0x040fe20008000000 */
[----:B------:R-:W0:Y:S01]  /*36a90*/  LDS.128 R4, [R2] ;  /* 0x0000000002047984 */ /* 0x000e220000000c00 */
[----:B------:R-:W-:Y:S01]  /*36aa0*/  VIADD R16, R0, 0xf0 ;  /* 0x000000f000107836 */ /* 0x000fe20000000000 */
[----:B------:R-:W-:Y:S01]  /*36ab0*/  ULDC UR4, c[0x0][0x22c] ;  /* 0x00008b0000047ab9 */ /* 0x000fe20000000800 */
[----:B------:R-:W-:Y:S01]  /*36ac0*/  PRMT R15, R62, 0x7772, RZ ;  /* 0x000077723e0f7816 */ /* 0x000fe200000000ff */
[----:B------:R2:W-:Y:S01]  /*36ad0*/  @P3 STG.E.U8 desc[UR16][R8.64], R61 ;  /* 0x0000003d08003986 */ /* 0x0005e2000c101110 */
[----:B------:R-:W-:Y:S01]  /*36ae0*/  IADD3 R10, P3, R11, R3, RZ ;  /* 0x000000030b0a7210 */ /* 0x000fe20007f7e0ff */
[----:B------:R-:W-:-:S03]  /*36af0*/  ULDC UR5, c[0x0][0x22c] ;  /* 0x00008b0000057ab9 */ /* 0x000fc60000000800 */
[----:B------:R-:W-:Y:S02]  /*36b00*/  LEA.HI.X.SX32 R11, R11, R64, 0x1, P3 ;  /* 0x000000400b0b7211 */ /* 0x000fe400018f0eff */
[----:B------:R-:W-:-:S04]  /*36b10*/  IADD3 R12, P3, R14, R3, RZ ;  /* 0x000000030e0c7210 */ /* 0x000fc80007f7e0ff */
[-C--:B-1----:R-:W-:Y:S02]  /*36b20*/  LEA.HI.X.SX32 R13, R14, R64.reuse, 0x1, P3 ;  /* 0x000000400e0d7211 */ /* 0x082fe400018f0eff */
[----:B------:R-:W-:Y:S01]  /*36b30*/  ISETP.LT.AND P3, PT, R16, UR4, !P0 ;  /* 0x0000000410007c0c */ /* 0x000fe2000c761270 */
[----:B------:R-:W-:Y:S02]  /*36b40*/  ULDC UR4, c[0x0][0x248] ;  /* 0x0000920000047ab9 */ /* 0x000fe40000000800 */
[----:B------:R-:W-:Y:S01]  /*36b50*/  VIADD R14, R14, UR4 ;  /* 0x000000040e0e7c36 */ /* 0x000fe20008000000 */
[----:B------:R-:W-:Y:S01]  /*36b60*/  PRMT R17, R62, 0x7773, RZ ;  /* 0x000077733e117816 */ /* 0x000fe200000000ff */
[----:B--2---:R-:W-:Y:S01]  /*36b70*/  VIADD R9, R0, 0xf1 ;  /* 0x000000f100097836 */ /* 0x004fe20000000000 */
[----:B------:R1:W-:Y:S01]  /*36b80*/  @P6 STG.E.U8 desc[UR16][R10.64], R15 ;  /* 0x0000000f0a006986 */ /* 0x0003e2000c101110 */
[----:B------:R-:W-:Y:S01]  /*36b90*/  ULDC UR4, c[0x0][0x248] ;  /* 0x0000920000047ab9 */ /* 0x000fe20000000800 */
[C---:B------:R-:W-:Y:S01]  /*36ba0*/  IADD3 R8, P6, R14.reuse, R3, RZ ;  /* 0x000000030e087210 */ /* 0x040fe20007fde0ff */
[C---:B------:R-:W-:Y:S01]  /*36bb0*/  VIADD R2, R14.reuse, UR4 ;  /* 0x000000040e027c36 */ /* 0x040fe20008000000 */
[----:B------:R2:W-:Y:S01]  /*36bc0*/  @P2 STG.E.U8 desc[UR16][R12.64], R17 ;  /* 0x000000110c002986 */ /* 0x0005e2000c101110 */
[----:B------:R-:W-:Y:S01]  /*36bd0*/  ISETP.LT.AND P2, PT, R9, UR5, !P0 ;  /* 0x0000000509007c0c */ /* 0x000fe2000c741270 */
[----:B------:R-:W-:Y:S01]  /*36be0*/  ULDC UR4, c[0x0][0x22c] ;  /* 0x00008b0000047ab9 */ /* 0x000fe20000000800 */
[----:B------:R-:W-:Y:S01]  /*36bf0*/  LEA.HI.X.SX32 R9, R14, R64, 0x1, P6 ;  /* 0x000000400e097211 */ /* 0x000fe200030f0eff */
[----:B------:R-:W-:Y:S01]  /*36c00*/  ULDC UR5, c[0x0][0x22c] ;  /* 0x00008b0000057ab9 */ /* 0x000fe20000000800 */
[----:B-1----:R-:W-:-:S02]  /*36c10*/  PRMT R15, R63, 0x7773, RZ ;  /* 0x000077733f0f7816 */ /* 0x002fc400000000ff */
[----:B------:R-:W-:Y:S01]  /*36c20*/  PRMT R63, R63, 0x7772, RZ ;  /* 0x000077723f3f7816 */ /* 0x000fe200000000ff */
[----:B--2---:R-:W-:Y:S01]  /*36c30*/  VIADD R12, R0, 0xf2 ;  /* 0x000000f2000c7836 */ /* 0x004fe20000000000 */
[----:B------:R-:W-:-:S03]  /*36c40*/  IADD3 R10, P6, R2, R3, RZ ;  /* 0x00000003020a7210 */ /* 0x000fc60007fde0ff */
[----:B------:R1:W-:Y:S01]  /*36c50*/  @P5 STG.E.U8 desc[UR16][R8.64], R63 ;  /* 0x0000003f08005986 */ /* 0x0003e2000c101110 */
[----:B------:R-:W-:Y:S01]  /*36c60*/  ISETP.LT.AND P5, PT, R12, UR4, !P0 ;  /* 0x000000040c007c0c */ /* 0x000fe2000c7a1270 */
[----:B------:R-:W-:Y:S01]  /*36c70*/  ULDC UR4, c[0x0][0x248] ;  /* 0x0000920000047ab9 */ /* 0x000fe20000000800 */
[C---:B------:R-:W-:Y:S01]  /*36c80*/  LEA.HI.X.SX32 R11, R2.reuse, R64, 0x1, P6 ;  /* 0x00000040020b7211 */ /* 0x040fe200030f0eff */
[----:B------:R-:W-:Y:S01]  /*36c90*/  VIADD R2, R2, UR4 ;  /* 0x0000000402027c36 */ /* 0x000fe20008000000 */
[----:B------:R-:W-:Y:S01]  /*36ca0*/  ULDC UR4, c[0x0][0x248] ;  /* 0x0000920000047ab9 */ /* 0x000fe20000000800 */
[----:B------:R-:W-:-:S03]  /*36cb0*/  VIADD R13, R0, 0xf3 ;  /* 0x000000f3000d7836 */ /* 0x000fc60000000000 */
[CC--:B------:R-:W-:Y:S01]  /*36cc0*/  IADD3 R12, P6, R2.reuse, R3.reuse, RZ ;  /* 0x00000003020c7210 */ /* 0x0c0fe20007fde0ff */
[----:B------:R2:W-:Y:S01]  /*36cd0*/  @P4 STG.E.U8 desc[UR16][R10.64], R15 ;  /* 0x0000000f0a004986 */ /* 0x0005e2000c101110 */
[C---:B------:R-:W-:Y:S01]  /*36ce0*/  VIADD R14, R2.reuse, UR4 ;  /* 0x00000004020e7c36 */ /* 0x040fe20008000000 */
[----:B------:R-:W-:Y:S01]  /*36cf0*/  ISETP.LT.AND P4, PT, R13, UR5, !P0 ;  /* 0x000000050d007c0c */ /* 0x000fe2000c781270 */
[----:B------:R-:W-:Y:S01]  /*36d00*/  ULDC UR4, c[0x0][0x22c] ;  /* 0x00008b0000047ab9 */ /* 0x000fe20000000800 */
[----:B------:R-:W-:Y:S01]  /*36d10*/  LEA.HI.X.SX32 R13, R2, R64, 0x1, P6 ;  /* 0x00000040020d7211 */ /* 0x000fe200030f0eff */
[----:B------:R-:W-:Y:S01]  /*36d20*/  VIADD R2, R0, 0xf4 ;  /* 0x000000f400027836 */ /* 0x000fe20000000000 */
[----:B0-----:R-:W-:Y:S01]  /*36d30*/  PRMT R17, R4, 0x7770, RZ ;  /* 0x0000777004117816 */ /* 0x001fe200000000ff */
[----:B------:R-:W-:Y:S01]  /*36d40*/  ULDC UR5, c[0x0][0x22c] ;  /* 0x00008b0000057ab9 */ /* 0x000fe20000000800 */
[----:B-1----:R-:W-:-:S03]  /*36d50*/  IADD3 R8, P6, R14, R3, RZ ;  /* 0x000000030e087210 */ /* 0x002fc60007fde0ff */
[----:B------:R0:W-:Y:S01]  /*36d60*/  @P3 STG.E.U8 desc[UR16][R12.64], R17 ;  /* 0x000000110c003986 */ /* 0x0001e2000c101110 */
[----:B------:R-:W-:Y:S01]  /*36d70*/  ISETP.LT.AND P3, PT, R2, UR4, !P0 ;  /* 0x0000000402007c0c */ /* 0x000fe2000c761270 */
[----:B------:R-:W-:Y:S01]  /*36d80*/  ULDC UR4, c[0x0][0x248] ;  /* 0x0000920000047ab9 */ /* 0x000fe20000000800 */
[CC--:B------:R-:W-:Y:S01]  /*36d90*/  LEA.HI.X.SX32 R9, R14.reuse, R64.reuse, 0x1, P6 ;  /* 0x000000400e097211 */ /* 0x0c0fe200030f0eff */
[----:B------:R-:W-:Y:S01]  /*36da0*/  VIADD R14, R14, UR4 ;  /* 0x000000040e0e7c36 */ /* 0x000fe20008000000 */
[----:B--2---:R-:W-:Y:S01]  /*36db0*/  PRMT R15, R4, 0x7771, RZ ;  /* 0x00007771040f7816 */ /* 0x004fe200000000ff */
[----:B------:R-:W-:Y:S01]  /*36dc0*/  VIADD R11, R0, 0xf5 ;  /* 0x000000f5000b7836 */ /* 0x000fe20000000000 */
[----:B------:R-:W-:Y:S02]  /*36dd0*/  ULDC UR4, c[0x0][0x248] ;  /* 0x0000920000047ab9 */ /* 0x000fe40000000800 */
[C---:B------:R-:W-:Y:S01]  /*36de0*/  IADD3 R10, P6, R14.reuse, R3, RZ ;  /* 0x000000030e0a7210 */ /* 0x040fe20007fde0ff */
[----:B------:R1:W-:Y:S01]  /*36df0*/  @P2 STG.E.U8 desc[UR16][R8.64], R15 ;  /* 0x0000000f08002986 */ /* 0x0003e2000c101110 */
[C---:B------:R-:W-:Y:S01]  /*36e00*/  VIADD R2, R14.reuse, UR4 ;  /* 0x000000040e027c36 */ /* 0x040fe20008000000 */
[----:B------:R-:W-:Y:S01]  /*36e10*/  ISETP.LT.AND P2, PT, R11, UR5, !P0 ;  /* 0x000000050b007c0c */ /* 0x000fe2000c741270 */
[----:B------:R-:W-:Y:S01]  /*36e20*/  ULDC UR4, c[0x0][0x22c] ;  /* 0x00008b0000047ab9 */ /* 0x000fe20000000800 */
[----:B------:R-:W-:Y:S01]  /*36e30*/  LEA.HI.X.SX32 R11, R14, R64, 0x1, P6 ;  /* 0x000000400e0b7211 */ /* 0x000fe200030f0eff */
[----:B------:R-:W-:Y:S01]  /*36e40*/  ULDC UR5, c[0x0][0x22c] ;  /* 0x00008b0000057ab9 */ /* 0x000fe20000000800 */
[----:B0-----:R-:W-:-:S02]  /*36e50*/  PRMT R17, R5, 0x7770, RZ ;  /* 0x0000777005117816 */ /* 0x001fc400000000ff */
[----:B------:R-:W-:Y:S01]  /*36e60*/  IADD3 R12, P6, R2, R3, RZ ;  /* 0x00000003020c7210 */ /* 0x000fe20007fde0ff */
[----:B-1----:R-:W-:Y:S02]  /*36e70*/  VIADD R8, R0, 0xf6 ;  /* 0x000000f600087836 */ /* 0x002fe40000000000 */
[----:B------:R0:W-:Y:S01]  /*36e80*/  @P5 STG.E.U8 desc[UR16][R10.64], R17 ;  /* 0x000000110a005986 */ /* 0x0001e2000c101110 */
[----:B------:R-:W-:Y:S02]  /*36e90*/  LEA.HI.X.SX32 R13, R2, R64, 0x1, P6 ;  /* 0x00000040020d7211 */ /* 0x000fe400030f0eff */
[----:B------:R-:W-:Y:S01]  /*36ea0*/  ISETP.LT.AND P5, PT, R8, UR4, !P0 ;  /* 0x0000000408007c0c */ /* 0x000fe2000c7a1270 */
[----:B------:R-:W-:Y:S02]  /*36eb0*/  ULDC UR4, c[0x0][0x248] ;  /* 0x0000920000047ab9 */ /* 0x000fe40000000800 */
[----:B------:R-:W-:Y:S01]  /*36ec0*/  VIADD R2, R2, UR4 ;  /* 0x0000000402027c36 */ /* 0x000fe20008000000 */
[----:B------:R-:W-:Y:S01]  /*36ed0*/  PRMT R15, R5, 0x7771, RZ ;  /* 0x00007771050f7816 */ /* 0x000fe200000000ff */
[----:B------:R-:W-:Y:S01]  /*36ee0*/  VIADD R9, R0, 0xf7 ;  /* 0x000000f700097836 */ /* 0x000fe20000000000 */
[----:B------:R-:W-:-:S02]  /*36ef0*/  ULDC UR4, c[0x0][0x248] ;  /* 0x0000920000047ab9 */ /* 0x000fc40000000800 */
        /* <DEDUP_REMOVED lines=9> */
[----:B------:R-:W-:-:S03]  /*36f90*/  IADD3 R10, P6, R14, R3, RZ ;  /* 0x000000030e0a7210 */ /* 0x000fc60007fde0ff */
[----:B------:R0:W-:Y:S01]  /*36fa0*/  @P3 STG.E.U8 desc[UR16][R8.64], R17 ;  /* 0x0000001108003986 */ /* 0x0001e2000c101110 */
[----:B------:R-:W-:Y:S01]  /*36fb0*/  ISETP.LT.AND P3, PT, R2, UR4, !P0 ;  /* 0x0000000402007c0c */ /* 0x000fe2000c761270 */
[----:B------:R-:W-:Y:S01]  /*36fc0*/  ULDC UR4, c[0x0][0x248] ;  /* 0x0000920000047ab9 */ /* 0x000fe20000000800 */
[CC--:B------:R-:W-:Y:S01]  /*36fd0*/  LEA.HI.X.SX32 R11, R14.reuse, R64.reuse, 0x1, P6 ;  /* 0x000000400e0b7211 */ /* 0x0c0fe200030f0eff */
[----:B------:R-:W-:Y:S01]  /*36fe0*/  VIADD R14, R14, UR4 ;  /* 0x000000040e0e7c36 */ /* 0x000fe20008000000 */
[----:B-1----:R-:W-:Y:S01]  /*36ff0*/  PRMT R15, R6, 0x7771, RZ ;  /* 0x00007771060f7816 */ /* 0x002fe200000000ff */
        /* <DEDUP_REMOVED lines=25> */
[-C--:B------:R-:W-:Y:S01]  /*37190*/  LEA.HI.X.SX32 R11, R2, R64.reuse, 0x1, P6 ;  /* 0x00000040020b7211 */ /* 0x080fe200030f0eff */
[----:B------:R-:W-:Y:S01]  /*371a0*/  VIADD R2, R0, 0xfc ;  /* 0x000000fc00027836 */ /* 0x000fe20000000000 */
[----:B0-----:R-:W-:Y:S01]  /*371b0*/  IADD3 R12, P6, R14, R3, RZ ;  /* 0x000000030e0c7210 */ /* 0x001fe20007fde0ff */
[----:B------:R-:W-:Y:S01]  /*371c0*/  ULDC UR5, c[0x0][0x248] ;  /* 0x0000920000057ab9 */ /* 0x000fe20000000800 */
[----:B-1----:R-:W-:Y:S02]  /*371d0*/  PRMT R9, R4, 0x7772, RZ ;  /* 0x0000777204097816 */ /* 0x002fe400000000ff */
[----:B------:R-:W-:-:S03]  /*371e0*/  LEA.HI.X.SX32 R13, R14, R64, 0x1, P6 ;  /* 0x000000400e0d7211 */ /* 0x000fc600030f0eff */
[----:B------:R0:W-:Y:S01]  /*371f0*/  @P3 STG.E.U8 desc[UR16][R10.64], R9 ;  /* 0x000000090a003986 */ /* 0x0001e2000c101110 */
[----:B------:R-:W-:Y:S01]  /*37200*/  ISETP.LT.AND P3, PT, R2, UR4, !P0 ;  /* 0x0000000402007c0c */ /* 0x000fe2000c761270 */
[----:B------:R-:W-:Y:S02]  /*37210*/  ULDC UR4, c[0x0][0x248] ;  /* 0x0000920000047ab9 */ /* 0x000fe40000000800 */
[----:B------:R-:W-:Y:S01]  /*37220*/  VIADD R14, R14, UR4 ;  /* 0x000000040e0e7c36 */ /* 0x000fe20008000000 */
[----:B------:R-:W-:Y:S01]  /*37230*/  ULDC UR4, c[0x0][0x248] ;  /* 0x0000920000047ab9 */ /* 0x000fe20000000800 */
[----:B------:R-:W-:Y:S02]  /*37240*/  PRMT R15, R4, 0x7773, RZ ;  /* 0x00007773040f7816 */ /* 0x000fe400000000ff */
[----:B------:R-:W-:Y:S01]  /*37250*/  VIADD R2, R14, UR4 ;  /* 0x000000040e027c36 */ /* 0x000fe20008000000 */
[----:B------:R-:W-:-:S03]  /*37260*/  ULDC UR4, c[0x0][0x248] ;  /* 0x0000920000047ab9 */ /* 0x000fc60000000800 */
[----:B------:R-:W-:Y:S01]  /*37270*/  VIADD R4, R2, UR5 ;  /* 0x0000000502047c36 */ /* 0x000fe20008000000 */
[----:B------:R1:W-:Y:S01]  /*37280*/  @P2 STG.E.U8 desc[UR16][R12.64], R15 ;  /* 0x0000000f0c002986 */ /* 0x0003e2000c101110 */
[----:B------:R-:W-:Y:S01]  /*37290*/  VIADD R18, R0, 0xfd ;  /* 0x000000fd00127836 */ /* 0x000fe20000000000 */
[-C--:B------:R-:W-:Y:S01]  /*372a0*/  IADD3 R8, P2, R14, R3.reuse, RZ ;  /* 0x000000030e087210 */ /* 0x080fe20007f5e0ff */
[----:B------:R-:W-:Y:S01]  /*372b0*/  VIADD R19, R0, 0xfe ;  /* 0x000000fe00137836 */ /* 0x000fe20000000000 */
[----:B------:R-:W-:Y:S01]  /*372c0*/  ULDC UR5, c[0x0][0x248] ;  /* 0x0000920000057ab9 */ /* 0x000fe20000000800 */
[----:B------:R-:W-:Y:S01]  /*372d0*/  VIADD R0, R4, UR6 ;  /* 0x0000000604007c36 */ /* 0x000fe20008000000 */
[----:B0-----:R-:W-:Y:S02]  /*372e0*/  LEA.HI.X.SX32 R9, R14, R64, 0x1, P2 ;  /* 0x000000400e097211 */ /* 0x001fe400010f0eff */
[-C--:B------:R-:W-:Y:S01]  /*372f0*/  IADD3 R10, P2, R2, R3.reuse, RZ ;  /* 0x00000003020a7210 */ /* 0x080fe20007f5e0ff */
[----:B------:R-:W-:Y:S01]  /*37300*/  VIADD R17, R0, UR4 ;  /* 0x0000000400117c36 */ /* 0x000fe20008000000 */
[----:B------:R-:W-:Y:S01]  /*37310*/  ULDC UR4, c[0x0][0x22c] ;  /* 0x00008b0000047ab9 */ /* 0x000fe20000000800 */
[----:B-1----:R-:W-:-:S02]  /*37320*/  IADD3 R12, P6, R4, R3, RZ ;  /* 0x00000003040c7210 */ /* 0x002fc40007fde0ff */
[-C--:B------:R-:W-:Y:S02]  /*37330*/  LEA.HI.X.SX32 R11, R2, R64.reuse, 0x1, P2 ;  /* 0x00000040020b7211 */ /* 0x080fe400010f0eff */
[-C--:B------:R-:W-:Y:S01]  /*37340*/  LEA.HI.X.SX32 R13, R4, R64.reuse, 0x1, P6 ;  /* 0x00000040040d7211 */ /* 0x080fe200030f0eff */
[C---:B------:R-:W-:Y:S01]  /*37350*/  VIADD R4, R17.reuse, UR5 ;  /* 0x0000000511047c36 */ /* 0x040fe20008000000 */
[CC--:B------:R-:W-:Y:S02]  /*37360*/  IADD3 R14, P6, R0.reuse, R3.reuse, RZ ;  /* 0x00000003000e7210 */ /* 0x0c0fe40007fde0ff */
[-C--:B------:R-:W-:Y:S02]  /*37370*/  IADD3 R2, P2, R17, R3.reuse, RZ ;  /* 0x0000000311027210 */ /* 0x080fe40007f5e0ff */
[----:B------:R-:W-:Y:S02]  /*37380*/  LEA.HI.X.SX32 R15, R0, R64, 0x1, P6 ;  /* 0x00000040000f7211 */ /* 0x000fe400030f0eff */
[----:B------:R-:W-:-:S02]  /*37390*/  IADD3 R16, P6, R4, R3, RZ ;  /* 0x0000000304107210 */ /* 0x000fc40007fde0ff */
[----:B------:R-:W-:Y:S02]  /*373a0*/  LEA.HI.X.SX32 R3, R17, R64, 0x1, P2 ;  /* 0x0000004011037211 */ /* 0x000fe400010f0eff */
[----:B------:R-:W-:Y:S02]  /*373b0*/  ISETP.LT.AND P2, PT, R18, UR7, !P0 ;  /* 0x0000000712007c0c */ /* 0x000fe4000c741270 */
[----:B------:R-:W-:Y:S02]  /*373c0*/  ISETP.LT.AND P0, PT, R19, UR4, !P0 ;  /* 0x0000000413007c0c */ /* 0x000fe4000c701270 */
[C---:B------:R-:W-:Y:S02]  /*373d0*/  PRMT R25, R5.reuse, 0x7772, RZ ;  /* 0x0000777205197816 */ /* 0x040fe400000000ff */
[----:B------:R-:W-:Y:S02]  /*373e0*/  PRMT R23, R5, 0x7773, RZ ;  /* 0x0000777305177816 */ /* 0x000fe400000000ff */
[----:B------:R-:W-:-:S02]  /*373f0*/  PRMT R21, R6, 0x7772, RZ ;  /* 0x0000777206157816 */ /* 0x000fc400000000ff */
[----:B------:R-:W-:Y:S02]  /*37400*/  PRMT R19, R6, 0x7773, RZ ;  /* 0x0000777306137816 */ /* 0x000fe400000000ff */
[C---:B------:R-:W-:Y:S01]  /*37410*/  PRMT R5, R7.reuse, 0x7773, RZ ;  /* 0x0000777307057816 */ /* 0x040fe200000000ff */
[----:B------:R0:W-:Y:S01]  /*37420*/  @P5 STG.E.U8 desc[UR16][R8.64], R25 ;  /* 0x0000001908005986 */ /* 0x0001e2000c101110 */
[----:B------:R-:W-:-:S03]  /*37430*/  PRMT R7, R7, 0x7772, RZ ;  /* 0x0000777207077816 */ /* 0x000fc600000000ff */
[----:B------:R0:W-:Y:S04]  /*37440*/  @P4 STG.E.U8 desc[UR16][R10.64], R23 ;  /* 0x000000170a004986 */ /* 0x0001e8000c101110 */
[----:B------:R0:W-:Y:S04]  /*37450*/  @P3 STG.E.U8 desc[UR16][R12.64], R21 ;  /* 0x000000150c003986 */ /* 0x0001e8000c101110 */
[----:B------:R0:W-:Y:S01]  /*37460*/  @P2 STG.E.U8 desc[UR16][R14.64], R19 ;  /* 0x000000130e002986 */ /* 0x0001e2000c101110 */
[----:B------:R-:W-:-:S03]  /*37470*/  LEA.HI.X.SX32 R17, R4, R64, 0x1, P6 ;  /* 0x0000004004117211 */ /* 0x000fc600030f0eff */
[----:B------:R0:W-:Y:S01]  /*37480*/  @P0 STG.E.U8 desc[UR16][R2.64], R7 ;  /* 0x0000000702000986 */ /* 0x0001e2000c101110 */
[----:B------:R-:W-:Y:S05]  /*37490*/  @!P1 EXIT ;  /* 0x000000000000994d */ /* 0x000fea0003800000 */
[----:B------:R-:W-:Y:S01]  /*374a0*/  STG.E.U8 desc[UR16][R16.64], R5 ;  /* 0x0000000510007986 */ /* 0x000fe2000c101110 */
[----:B------:R-:W-:Y:S05]  /*374b0*/  EXIT ;  /* 0x000000000000794d */ /* 0x000fea0003800000 */
.L_x_3:
[----:B------:R-:W-:-:S00]  /*374c0*/  BRA `(.L_x_3) ;  /* 0xfffffffc00fc7947 */ /* 0x000fc0000383ffff */
[----:B------:R-:W-:-:S00]  /*374d0*/  NOP ;  /* 0x0000000000007918 */ /* 0x000fc00000000000 */
        /* <DEDUP_REMOVED lines=10> */
.L_x_4:


//--------------------- .nv.shared.matmul_kernel  --------------------------
	.section	.nv.shared.matmul_kernel,"aw",@nobits
	.sectionflags	@""
	.align	16
	.zero		1024


//--------------------- .nv.shared.reserved.0     --------------------------
	.section	.nv.shared.reserved.0,"aw",@nobits
	.weak		__nv_reservedSMEM_offset_0_alias
	.size		__nv_reservedSMEM_offset_0_alias, 0, 0
	.other		__nv_reservedSMEM_offset_0_alias,@"STO_CUDA_RESERVED_SHARED STV_DEFAULT"
__nv_reservedSMEM_offset_0_alias:
	.zero		0


//--------------------- .nv.constant0.matmul_kernel --------------------------
	.section	.nv.constant0.matmul_kernel,"a",@progbits
	.sectionflags	@""
	.align	4
.nv.constant0.matmul_kernel:
	.zero		608


//--------------------- SYMBOLS --------------------------

	.type		.nv.reservedSmem.offset0,@object
	.size		.nv.reservedSmem.offset0,0x4
